	.target	sm_90a

	.elftype	@"ET_EXEC"


//--------------------- .note.nv.tkinfo           --------------------------
	.section	.note.nv.tkinfo,"",@"SHT_NOTE"
	.sectionflags	@"SHF_NOTE_NV_TKINFO"
	.tkinfo
        /*0018*/ 	.word	0x00000002
        /*0030*/ 	.string	""
        /*0030*/ 	.string	"ptxas"
        /*0030*/ 	.string	"Cuda compilation tools, release 13.0, V13.0.88"
        /*0030*/ 	.string	"Build cuda_13.0.r13.0/compiler.36424714_0"
        /*0030*/ 	.string	"-v  -suppress-debug-info  -lineinfo  -arch sm_90a "



//--------------------- .note.nv.cuinfo           --------------------------
	.section	.note.nv.cuinfo,"",@"SHT_NOTE"
	.sectionflags	@"SHF_NOTE_NV_CUINFO"
        /*0018*/ 	.short	0x0002
        /*001a*/ 	.short	0x005a
        /*001c*/ 	.short	0x0082
	.zero		2


//--------------------- .nv.info                  --------------------------
	.section	.nv.info,"",@"SHT_CUDA_INFO"
	.align	4


	//----- nvinfo : EIATTR_REGCOUNT
	.align		4
        /*0000*/ 	.byte	0x04, 0x2f
        /*0002*/ 	.short	(.L_1 - .L_0)
	.align		4
.L_0:
        /*0004*/ 	.word	index@(matmul_kernel)
        /*0008*/ 	.word	0x000000ff


	//----- nvinfo : EIATTR_FRAME_SIZE
	.align		4
.L_1:
        /*000c*/ 	.byte	0x04, 0x11
        /*000e*/ 	.short	(.L_3 - .L_2)
	.align		4
.L_2:
        /*0010*/ 	.word	index@(matmul_kernel)
        /*0014*/ 	.word	0x000079b8


	//----- nvinfo : EIATTR_MIN_STACK_SIZE
	.align		4
.L_3:
        /*0018*/ 	.byte	0x04, 0x12
        /*001a*/ 	.short	(.L_5 - .L_4)
	.align		4
.L_4:
        /*001c*/ 	.word	index@(matmul_kernel)
        /*0020*/ 	.word	0x000079b8
.L_5:


//--------------------- .nv.compat                --------------------------
	.section	.nv.compat,"",@"SHT_CUDA_COMPAT_INFO"
	.align	4
        /*0000*/ 	.byte	0x02, 0x09, 0x01, 0x00, 0x02, 0x02, 0x01, 0x00, 0x02, 0x05, 0x05, 0x00, 0x03, 0x07, 0x01, 0x01
        /*0010*/ 	.byte	0x02, 0x03, 0x00, 0x00, 0x02, 0x06, 0x01, 0x00, 0x04, 0x0b, 0x08, 0x00, 0x00, 0x00, 0x00, 0x00
        /*0020*/ 	.byte	0x00, 0x00, 0x00, 0x00


//--------------------- .nv.info.matmul_kernel    --------------------------
	.section	.nv.info.matmul_kernel,"",@"SHT_CUDA_INFO"
	.sectionflags	@""
	.align	4


	//----- nvinfo : EIATTR_CUDA_API_VERSION
	.align		4
        /*0000*/ 	.byte	0x04, 0x37
        /*0002*/ 	.short	(.L_7 - .L_6)
.L_6:
        /*0004*/ 	.word	0x00000082


	//----- nvinfo : EIATTR_KPARAM_INFO
	.align		4
.L_7:
        /*0008*/ 	.byte	0x04, 0x17
        /*000a*/ 	.short	(.L_9 - .L_8)
.L_8:
        /*000c*/ 	.word	0x00000000
        /*0010*/ 	.short	0x000d
        /*0012*/ 	.short	0x0048
        /*0014*/ 	.byte	0x00, 0xf4, 0x21, 0x00


	//----- nvinfo : EIATTR_KPARAM_INFO
	.align		4
.L_9:
        /*0018*/ 	.byte	0x04, 0x17
        /*001a*/ 	.short	(.L_11 - .L_10)
.L_10:
        /*001c*/ 	.word	0x00000000
        /*0020*/ 	.short	0x000c
        /*0022*/ 	.short	0x0040
        /*0024*/ 	.byte	0x00, 0xf4, 0x21, 0x00


	//----- nvinfo : EIATTR_KPARAM_INFO
	.align		4
.L_11:
        /*0028*/ 	.byte	0x04, 0x17
        /*002a*/ 	.short	(.L_13 - .L_12)
.L_12:
        /*002c*/ 	.word	0x00000000
        /*0030*/ 	.short	0x000b
        /*0032*/ 	.short	0x0038
        /*0034*/ 	.byte	0x00, 0xf0, 0x11, 0x00


	//----- nvinfo : EIATTR_KPARAM_INFO
	.align		4
.L_13:
        /*0038*/ 	.byte	0x04, 0x17
        /*003a*/ 	.short	(.L_15 - .L_14)
.L_14:
        /*003c*/ 	.word	0x00000000
        /*0040*/ 	.short	0x000a
        /*0042*/ 	.short	0x0034
        /*0044*/ 	.byte	0x00, 0xf0, 0x11, 0x00


	//----- nvinfo : EIATTR_KPARAM_INFO
	.align		4
.L_15:
        /*0048*/ 	.byte	0x04, 0x17
        /*004a*/ 	.short	(.L_17 - .L_16)
.L_16:
        /*004c*/ 	.word	0x00000000
        /*0050*/ 	.short	0x0009
        /*0052*/ 	.short	0x0030
        /*0054*/ 	.byte	0x00, 0xf0, 0x11, 0x00


	//----- nvinfo : EIATTR_KPARAM_INFO
	.align		4
.L_17:
        /*0058*/ 	.byte	0x04, 0x17
        /*005a*/ 	.short	(.L_19 - .L_18)
.L_18:
        /*005c*/ 	.word	0x00000000
        /*0060*/ 	.short	0x0008
        /*0062*/ 	.short	0x002c
        /*0064*/ 	.byte	0x00, 0xf0, 0x11, 0x00


	//----- nvinfo : EIATTR_KPARAM_INFO
	.align		4
.L_19:
        /*0068*/ 	.byte	0x04, 0x17
        /*006a*/ 	.short	(.L_21 - .L_20)
.L_20:
        /*006c*/ 	.word	0x00000000
        /*0070*/ 	.short	0x0007
        /*0072*/ 	.short	0x0028
        /*0074*/ 	.byte	0x00, 0xf0, 0x11, 0x00


	//----- nvinfo : EIATTR_KPARAM_INFO
	.align		4
.L_21:
        /*0078*/ 	.byte	0x04, 0x17
        /*007a*/ 	.short	(.L_23 - .L_22)
.L_22:
        /*007c*/ 	.word	0x00000000
        /*0080*/ 	.short	0x0006
        /*0082*/ 	.short	0x0024
        /*0084*/ 	.byte	0x00, 0xf0, 0x11, 0x00


	//----- nvinfo : EIATTR_KPARAM_INFO
	.align		4
.L_23:
        /*0088*/ 	.byte	0x04, 0x17
        /*008a*/ 	.short	(.L_25 - .L_24)
.L_24:
        /*008c*/ 	.word	0x00000000
        /*0090*/ 	.short	0x0005
        /*0092*/ 	.short	0x0020
        /*0094*/ 	.byte	0x00, 0xf0, 0x11, 0x00


	//----- nvinfo : EIATTR_KPARAM_INFO
	.align		4
.L_25:
        /*0098*/ 	.byte	0x04, 0x17
        /*009a*/ 	.short	(.L_27 - .L_26)
.L_26:
        /*009c*/ 	.word	0x00000000
        /*00a0*/ 	.short	0x0004
        /*00a2*/ 	.short	0x001c
        /*00a4*/ 	.byte	0x00, 0xf0, 0x11, 0x00


	//----- nvinfo : EIATTR_KPARAM_INFO
	.align		4
.L_27:
        /*00a8*/ 	.byte	0x04, 0x17
        /*00aa*/ 	.short	(.L_29 - .L_28)
.L_28:
        /*00ac*/ 	.word	0x00000000
        /*00b0*/ 	.short	0x0003
        /*00b2*/ 	.short	0x0018
        /*00b4*/ 	.byte	0x00, 0xf0, 0x11, 0x00


	//----- nvinfo : EIATTR_KPARAM_INFO
	.align		4
.L_29:
        /*00b8*/ 	.byte	0x04, 0x17
        /*00ba*/ 	.short	(.L_31 - .L_30)
.L_30:
        /*00bc*/ 	.word	0x00000000
        /*00c0*/ 	.short	0x0002
        /*00c2*/ 	.short	0x0010
        /*00c4*/ 	.byte	0x00, 0xf4, 0x21, 0x00


	//----- nvinfo : EIATTR_KPARAM_INFO
	.align		4
.L_31:
        /*00c8*/ 	.byte	0x04, 0x17
        /*00ca*/ 	.short	(.L_33 - .L_32)
.L_32:
        /*00cc*/ 	.word	0x00000000
        /*00d0*/ 	.short	0x0001
        /*00d2*/ 	.short	0x0008
        /*00d4*/ 	.byte	0x00, 0xf4, 0x21, 0x00


	//----- nvinfo : EIATTR_KPARAM_INFO
	.align		4
.L_33:
        /*00d8*/ 	.byte	0x04, 0x17
        /*00da*/ 	.short	(.L_35 - .L_34)
.L_34:
        /*00dc*/ 	.word	0x00000000
        /*00e0*/ 	.short	0x0000
        /*00e2*/ 	.short	0x0000
        /*00e4*/ 	.byte	0x00, 0xf4, 0x21, 0x00


	//----- nvinfo : EIATTR_SPARSE_MMA_MASK
	.align		4
.L_35:
        /*00e8*/ 	.byte	0x03, 0x50
        /*00ea*/ 	.short	0x0000


	//----- nvinfo : EIATTR_MAXREG_COUNT
	.align		4
        /*00ec*/ 	.byte	0x03, 0x1b
        /*00ee*/ 	.short	0x00ff


	//----- nvinfo : EIATTR_NUM_BARRIERS
	.align		4
        /*00f0*/ 	.byte	0x02, 0x4c
        /*00f2*/ 	.byte	0x01
	.zero		1


	//----- nvinfo : EIATTR_ANNOTATIONS
	.align		4
        /*00f4*/ 	.byte	0x04, 0x55
        /*00f6*/ 	.short	(.L_37 - .L_36)


	//   ....[0]....
.L_36:
        /*00f8*/ 	.word	0x00000001
        /*00fc*/ 	.byte	0xa0, 0x01, 0x00, 0x00, 0x01, 0x00, 0x00, 0x00, 0x70, 0x09, 0x00, 0x00, 0x01, 0x00, 0x00, 0x00
        /* <DEDUP_REMOVED lines=2829> */
        /*b1dc*/ 	.byte	0xd0, 0x04, 0x03, 0x00, 0x01, 0x00, 0x00, 0x00, 0xe0, 0x04, 0x03, 0x00


	//----- nvinfo : EIATTR_MERCURY_ISA_VERSION
	.align		4
.L_37:
        /*b1e8*/ 	.byte	0x03, 0x5f
        /*b1ea*/ 	.short	0x0101


	//----- nvinfo : EIATTR_EXIT_INSTR_OFFSETS
	.align		4
        /*b1ec*/ 	.byte	0x04, 0x1c
        /*b1ee*/ 	.short	(.L_39 - .L_38)


	//   ....[0]....
.L_38:
        /*b1f0*/ 	.word	0x00183990


	//   ....[1]....
        /*b1f4*/ 	.word	0x001839b0


	//----- nvinfo : EIATTR_REQNTID
	.align		4
.L_39:
        /*b1f8*/ 	.byte	0x04, 0x10
        /*b1fa*/ 	.short	(.L_41 - .L_40)
.L_40:
        /*b1fc*/ 	.word	0x00000040
        /*b200*/ 	.word	0x00000001
        /*b204*/ 	.word	0x00000001


	//----- nvinfo : EIATTR_CBANK_PARAM_SIZE
	.align		4
.L_41:
        /*b208*/ 	.byte	0x03, 0x19
        /*b20a*/ 	.short	0x0050


	//----- nvinfo : EIATTR_PARAM_CBANK
	.align		4
        /*b20c*/ 	.byte	0x04, 0x0a
        /*b20e*/ 	.short	(.L_43 - .L_42)
	.align		4
.L_42:
        /*b210*/ 	.word	index@(.nv.constant0.matmul_kernel)
        /*b214*/ 	.short	0x0210
        /*b216*/ 	.short	0x0050


	//----- nvinfo : EIATTR_SW_WAR
	.align		4
.L_43:
        /*b218*/ 	.byte	0x04, 0x36
        /*b21a*/ 	.short	(.L_45 - .L_44)
.L_44:
        /*b21c*/ 	.word	0x00000008
.L_45:


//--------------------- .nv.callgraph             --------------------------
	.section	.nv.callgraph,"",@"SHT_CUDA_CALLGRAPH"
	.align	4
	.sectionentsize	8
	.align		4
        /*0000*/ 	.word	0x00000000
	.align		4
        /*0004*/ 	.word	0xffffffff
	.align		4
        /*0008*/ 	.word	0x00000000
	.align		4
        /*000c*/ 	.word	0xfffffffe
	.align		4
        /*0010*/ 	.word	0x00000000
	.align		4
        /*0014*/ 	.word	0xfffffffd
	.align		4
        /*0018*/ 	.word	0x00000000
	.align		4
        /*001c*/ 	.word	0xfffffffc


//--------------------- .text.matmul_kernel       --------------------------
	.section	.text.matmul_kernel,"ax",@progbits
	.align	128
        .global         matmul_kernel
        .type           matmul_kernel,@function
        .size           matmul_kernel,(.L_x_4 - matmul_kernel)
        .other          matmul_kernel,@"STO_CUDA_ENTRY STV_DEFAULT"
matmul_kernel:
.text.matmul_kernel:
[----:B------:R-:W1:Y:S08]  /*0000*/  LDC R1, c[0x0][0x28] ;  /* 0x00000a00ff017b82 */ /* 0x000e700000000800 */
[----:B------:R-:W2:Y:S01]  /*0010*/  LDC.64 R2, c[0x0][0x228] ;  /* 0x00008a00ff027b82 */ /* 0x000ea20000000a00 */
[----:B-1----:R-:W-:Y:S01]  /*0020*/  VIADD R1, R1, 0xffff8648 ;  /* 0xffff864801017836 */ /* 0x002fe20000000000 */
[----:B------:R-:W1:Y:S01]  /*0030*/  S2R R5, SR_CTAID.X ;  /* 0x0000000000057919 */ /* 0x000e620000002500 */
[----:B------:R-:W-:Y:S01]  /*0040*/  ULDC UR9, c[0x0][0x230] ;  /* 0x00008c0000097ab9 */ /* 0x000fe20000000800 */
        /* <DEDUP_REMOVED lines=20> */
[----:B--2---:R-:W-:Y:S01]  /*0190*/  IMAD.MOV.U32 R12, RZ, RZ, R3 ;  /* 0x000000ffff0c7224 */ /* 0x004fe200078e0003 */
[----:B------:R2:W-:Y:S01]  /*01a0*/  STL.64 [R1+0x6a30], R2 ;  /* 0x006a300201007387 */ /* 0x0005e20000100a00 */
[----:B------:R-:W-:Y:S01]  /*01b0*/  IMAD.MOV.U32 R11, RZ, RZ, R2 ;  /* 0x000000ffff0b7224 */ /* 0x000fe200078e0002 */
[----:B------:R-:W-:Y:S01]  /*01c0*/  ULDC UR56, c[0x0][0x240] ;  /* 0x0000900000387ab9 */ /* 0x000fe20000000800 */
[----:B------:R-:W-:Y:S01]  /*01d0*/  VIADD R0, R12, 0x1ff ;  /* 0x000001ff0c007836 */ /* 0x000fe20000000000 */
[----:B------:R-:W-:Y:S01]  /*01e0*/  ULDC UR57, c[0x0][0x240] ;  /* 0x0000900000397ab9 */ /* 0x000fe20000000800 */
[----:B------:R-:W-:Y:S01]  /*01f0*/  ULDC UR58, c[0x0][0x240] ;  /* 0x00009000003a7ab9 */ /* 0x000fe20000000800 */
[----:B------:R-:W-:Y:S01]  /*0200*/  ULDC UR59, c[0x0][0x240] ;  /* 0x00009000003b7ab9 */ /* 0x000fe20000000800 */
[----:B------:R-:W-:Y:S01]  /*0210*/  ULDC UR60, c[0x0][0x240] ;  /* 0x00009000003c7ab9 */ /* 0x000fe20000000800 */
[----:B------:R-:W-:Y:S01]  /*0220*/  ULDC UR61, c[0x0][0x240] ;  /* 0x00009000003d7ab9 */ /* 0x000fe20000000800 */
[----:B-1----:R-:W-:Y:S01]  /*0230*/  IABS R8, R5 ;  /* 0x0000000500087213 */ /* 0x002fe20000000000 */
[----:B------:R-:W-:Y:S01]  /*0240*/  ULDC UR6, c[0x0][0x240] ;  /* 0x0000900000067ab9 */ /* 0x000fe20000000800 */
[----:B------:R-:W-:Y:S01]  /*0250*/  ULDC UR7, c[0x0][0x240] ;  /* 0x0000900000077ab9 */ /* 0x000fe20000000800 */
[----:B--2---:R-:W-:Y:S01]  /*0260*/  SHF.R.S32.HI R3, RZ, 0x1f, R0 ;  /* 0x0000001fff037819 */ /* 0x004fe20000011400 */
[----:B------:R-:W-:Y:S01]  /*0270*/  ULDC UR8, c[0x0][0x240] ;  /* 0x0000900000087ab9 */ /* 0x000fe20000000800 */
[----:B------:R-:W-:Y:S01]  /*0280*/  ULDC UR10, c[0x0][0x240] ;  /* 0x00009000000a7ab9 */ /* 0x000fe20000000800 */
[----:B------:R-:W-:Y:S01]  /*0290*/  ULDC UR24, c[0x0][0x240] ;  /* 0x0000900000187ab9 */ /* 0x000fe20000000800 */
[----:B------:R-:W-:Y:S01]  /*02a0*/  LEA.HI R3, R3, R0, RZ, 0x9 ;  /* 0x0000000003037211 */ /* 0x000fe200078f48ff */
[----:B------:R-:W-:Y:S01]  /*02b0*/  ULDC UR30, c[0x0][0x240] ;  /* 0x00009000001e7ab9 */ /* 0x000fe20000000800 */
[----:B------:R-:W-:Y:S01]  /*02c0*/  ULDC UR34, c[0x0][0x240] ;  /* 0x0000900000227ab9 */ /* 0x000fe20000000800 */
[----:B------:R-:W-:Y:S01]  /*02d0*/  ULDC UR37, c[0x0][0x240] ;  /* 0x0000900000257ab9 */ /* 0x000fe20000000800 */
[----:B------:R-:W-:Y:S01]  /*02e0*/  SHF.R.S32.HI R3, RZ, 0x9, R3 ;  /* 0x00000009ff037819 */ /* 0x000fe20000011403 */
[----:B------:R-:W-:Y:S01]  /*02f0*/  ULDC UR32, c[0x0][0x240] ;  /* 0x0000900000207ab9 */ /* 0x000fe20000000800 */
[----:B------:R-:W-:Y:S01]  /*0300*/  ULDC UR35, c[0x0][0x240] ;  /* 0x0000900000237ab9 */ /* 0x000fe20000000800 */
[----:B------:R-:W-:Y:S01]  /*0310*/  ULDC UR31, c[0x0][0x240] ;  /* 0x00009000001f7ab9 */ /* 0x000fe20000000800 */
[----:B------:R-:W-:Y:S01]  /*0320*/  ULDC UR33, c[0x0][0x240] ;  /* 0x0000900000217ab9 */ /* 0x000fe20000000800 */
[----:B------:R-:W-:Y:S01]  /*0330*/  IMAD.SHL.U32 R4, R3, 0x8, RZ ;  /* 0x0000000803047824 */ /* 0x000fe200078e00ff */
[----:B------:R-:W-:Y:S01]  /*0340*/  ULDC UR27, c[0x0][0x240] ;  /* 0x00009000001b7ab9 */ /* 0x000fe20000000800 */
[----:B------:R-:W-:Y:S01]  /*0350*/  ULDC UR25, c[0x0][0x240] ;  /* 0x0000900000197ab9 */ /* 0x000fe20000000800 */
[----:B------:R-:W-:Y:S01]  /*0360*/  ULDC UR36, c[0x0][0x240] ;  /* 0x0000900000247ab9 */ /* 0x000fe20000000800 */
[----:B------:R-:W-:Y:S01]  /*0370*/  ULDC UR28, c[0x0][0x240] ;  /* 0x00009000001c7ab9 */ /* 0x000fe20000000800 */
[-C--:B------:R-:W-:Y:S01]  /*0380*/  IABS R7, R4.reuse ;  /* 0x0000000400077213 */ /* 0x080fe20000000000 */
[----:B------:R-:W-:Y:S01]  /*0390*/  ULDC UR29, c[0x0][0x240] ;  /* 0x00009000001d7ab9 */ /* 0x000fe20000000800 */
[----:B------:R-:W-:Y:S01]  /*03a0*/  IABS R10, R4 ;  /* 0x00000004000a7213 */ /* 0x000fe20000000000 */
[----:B------:R-:W-:Y:S01]  /*03b0*/  ULDC UR11, c[0x0][0x240] ;  /* 0x00009000000b7ab9 */ /* 0x000fe20000000800 */
[----:B------:R-:W1:Y:S01]  /*03c0*/  I2F.RP R0, R7 ;  /* 0x0000000700007306 */ /* 0x000e620000209400 */
        /* <DEDUP_REMOVED lines=12> */
[----:B-1----:R-:W1:Y:S02]  /*0490*/  MUFU.RCP R0, R0 ;  /* 0x0000000000007308 */ /* 0x002e640000001000 */
[----:B-1----:R-:W-:-:S02]  /*04a0*/  VIADD R2, R0, 0xffffffe ;  /* 0x0ffffffe00027836 */ /* 0x002fc40000000000 */
[----:B------:R-:W-:-:S04]  /*04b0*/  IMAD.MOV R0, RZ, RZ, -R10 ;  /* 0x000000ffff007224 */ /* 0x000fc800078e0a0a */
[----:B------:R1:W2:Y:S02]  /*04c0*/  F2I.FTZ.U32.TRUNC.NTZ R3, R2 ;  /* 0x0000000200037305 */ /* 0x0002a4000021f000 */
[----:B-1----:R-:W-:Y:S02]  /*04d0*/  IMAD.MOV.U32 R2, RZ, RZ, RZ ;  /* 0x000000ffff027224 */ /* 0x002fe400078e00ff */
[----:B--2---:R-:W-:-:S04]  /*04e0*/  IMAD.MOV R6, RZ, RZ, -R3 ;  /* 0x000000ffff067224 */ /* 0x004fc800078e0a03 */
[----:B------:R-:W-:Y:S02]  /*04f0*/  IMAD R9, R6, R7, RZ ;  /* 0x0000000706097224 */ /* 0x000fe400078e02ff */
[----:B------:R-:W-:Y:S02]  /*0500*/  IMAD.MOV.U32 R6, RZ, RZ, R8 ;  /* 0x000000ffff067224 */ /* 0x000fe400078e0008 */
[----:B------:R-:W-:-:S06]  /*0510*/  IMAD.HI.U32 R3, R3, R9, R2 ;  /* 0x0000000903037227 */ /* 0x000fcc00078e0002 */
[----:B------:R-:W-:-:S04]  /*0520*/  IMAD.HI.U32 R3, R3, R6, RZ ;  /* 0x0000000603037227 */ /* 0x000fc800078e00ff */
[----:B------:R-:W-:-:S05]  /*0530*/  IMAD R0, R3, R0, R6 ;  /* 0x0000000003007224 */ /* 0x000fca00078e0206 */
[----:B------:R-:W-:-:S13]  /*0540*/  ISETP.GT.U32.AND P1, PT, R7, R0, PT ;  /* 0x000000000700720c */ /* 0x000fda0003f24070 */
[----:B------:R-:W-:Y:S02]  /*0550*/  @!P1 IMAD.IADD R0, R0, 0x1, -R7 ;  /* 0x0000000100009824 */ /* 0x000fe400078e0a07 */
[----:B------:R-:W-:Y:S01]  /*0560*/  @!P1 VIADD R3, R3, 0x1 ;  /* 0x0000000103039836 */ /* 0x000fe20000000000 */
[----:B------:R-:W-:Y:S02]  /*0570*/  ISETP.NE.AND P1, PT, R4, RZ, PT ;  /* 0x000000ff0400720c */ /* 0x000fe40003f25270 */
[----:B------:R-:W-:Y:S02]  /*0580*/  ISETP.GE.U32.AND P0, PT, R0, R7, PT ;  /* 0x000000070000720c */ /* 0x000fe40003f06070 */
[----:B------:R-:W-:-:S04]  /*0590*/  LOP3.LUT R0, R5, R4, RZ, 0x3c, !PT ;  /* 0x0000000405007212 */ /* 0x000fc800078e3cff */
[----:B------:R-:W-:Y:S01]  /*05a0*/  ISETP.GE.AND P2, PT, R0, RZ, PT ;  /* 0x000000ff0000720c */ /* 0x000fe20003f46270 */
[----:B------:R-:W-:Y:S01]  /*05b0*/  VIADD R0, R11, 0x1ff ;  /* 0x000001ff0b007836 */ /* 0x000fe20000000000 */
[----:B------:R-:W-:-:S05]  /*05c0*/  IABS R11, R11 ;  /* 0x0000000b000b7213 */ /* 0x000fca0000000000 */
[----:B------:R-:W-:-:S04]  /*05d0*/  @P0 VIADD R3, R3, 0x1 ;  /* 0x0000000103030836 */ /* 0x000fc80000000000 */
[----:B------:R-:W-:Y:S01]  /*05e0*/  IMAD.MOV.U32 R2, RZ, RZ, R3 ;  /* 0x000000ffff027224 */ /* 0x000fe200078e0003 */
[----:B------:R-:W-:-:S03]  /*05f0*/  SHF.R.S32.HI R3, RZ, 0x1f, R0 ;  /* 0x0000001fff037819 */ /* 0x000fc60000011400 */
[----:B------:R-:W-:Y:S01]  /*0600*/  @!P2 IMAD.MOV R2, RZ, RZ, -R2 ;  /* 0x000000ffff02a224 */ /* 0x000fe200078e0a02 */
[----:B------:R-:W-:Y:S02]  /*0610*/  @!P1 LOP3.LUT R2, RZ, R4, RZ, 0x33, !PT ;  /* 0x00000004ff029212 */ /* 0x000fe400078e33ff */
[----:B------:R-:W-:-:S03]  /*0620*/  LEA.HI R3, R3, R0, RZ, 0x9 ;  /* 0x0000000003037211 */ /* 0x000fc600078f48ff */
[----:B------:R-:W-:Y:S02]  /*0630*/  IMAD.SHL.U32 R9, R2, 0x8, RZ ;  /* 0x0000000802097824 */ /* 0x000fe400078e00ff */
[----:B------:R-:W-:-:S03]  /*0640*/  IMAD.MOV R2, RZ, RZ, -R2 ;  /* 0x000000ffff027224 */ /* 0x000fc600078e0a02 */
[----:B------:R-:W-:Y:S01]  /*0650*/  LEA.HI.SX32 R3, R3, -R9, 0x17 ;  /* 0x8000000903037211 */ /* 0x000fe200078fbaff */
[----:B------:R-:W-:Y:S02]  /*0660*/  IMAD R10, R4, R2, R5 ;  /* 0x00000002040a7224 */ /* 0x000fe400078e0205 */
[----:B------:R-:W-:Y:S01]  /*0670*/  IMAD.MOV.U32 R2, RZ, RZ, RZ ;  /* 0x000000ffff027224 */ /* 0x000fe200078e00ff */
[----:B------:R-:W-:Y:S02]  /*0680*/  VIMNMX R13, R3, 0x8, PT ;  /* 0x00000008030d7848 */ /* 0x000fe40003fe0100 */
[----:B------:R-:W-:Y:S02]  /*0690*/  IABS R4, R10 ;  /* 0x0000000a00047213 */ /* 0x000fe40000000000 */
[-C--:B------:R-:W-:Y:S02]  /*06a0*/  IABS R8, R13.reuse ;  /* 0x0000000d00087213 */ /* 0x080fe40000000000 */
[----:B------:R-:W-:-:S02]  /*06b0*/  IABS R6, R13 ;  /* 0x0000000d00067213 */ /* 0x000fc40000000000 */
[----:B------:R-:W1:Y:S08]  /*06c0*/  I2F.RP R0, R8 ;  /* 0x0000000800007306 */ /* 0x000e700000209400 */
[----:B-1----:R-:W1:Y:S02]  /*06d0*/  MUFU.RCP R0, R0 ;  /* 0x0000000000007308 */ /* 0x002e640000001000 */
[----:B-1----:R-:W-:-:S06]  /*06e0*/  VIADD R3, R0, 0xffffffe ;  /* 0x0ffffffe00037836 */ /* 0x002fcc0000000000 */
[----:B------:R-:W1:Y:S02]  /*06f0*/  F2I.FTZ.U32.TRUNC.NTZ R3, R3 ;  /* 0x0000000300037305 */ /* 0x000e64000021f000 */
[----:B-1----:R-:W-:-:S04]  /*0700*/  IMAD.MOV R7, RZ, RZ, -R3 ;  /* 0x000000ffff077224 */ /* 0x002fc800078e0a03 */
[----:B------:R-:W-:-:S04]  /*0710*/  IMAD R5, R7, R8, RZ ;  /* 0x0000000807057224 */ /* 0x000fc800078e02ff */
[----:B------:R-:W-:Y:S01]  /*0720*/  IMAD.HI.U32 R2, R3, R5, R2 ;  /* 0x0000000503027227 */ /* 0x000fe200078e0002 */
[----:B------:R-:W-:Y:S02]  /*0730*/  IABS R5, R12 ;  /* 0x0000000c00057213 */ /* 0x000fe40000000000 */
[----:B------:R-:W1:Y:S01]  /*0740*/  S2R R12, SR_TID.X ;  /* 0x00000000000c7919 */ /* 0x000e620000002100 */
[----:B------:R-:W-:Y:S02]  /*0750*/  IMAD.MOV.U32 R3, RZ, RZ, R4 ;  /* 0x000000ffff037224 */ /* 0x000fe400078e0004 */
[----:B------:R-:W-:Y:S02]  /*0760*/  IMAD.MOV R4, RZ, RZ, -R6 ;  /* 0x000000ffff047224 */ /* 0x000fe400078e0a06 */
[----:B------:R-:W-:Y:S01]  /*0770*/  IMAD.HI.U32 R0, R2, R3, RZ ;  /* 0x0000000302007227 */ /* 0x000fe200078e00ff */
[----:B------:R-:W2:Y:S03]  /*0780*/  I2F.RP R6, R11 ;  /* 0x0000000b00067306 */ /* 0x000ea60000209400 */
[----:B------:R-:W-:-:S02]  /*0790*/  IMAD R3, R0, R4, R3 ;  /* 0x0000000400037224 */ /* 0x000fc400078e0203 */
[----:B------:R-:W-:-:S03]  /*07a0*/  IMAD.MOV.U32 R2, RZ, RZ, R5 ;  /* 0x000000ffff027224 */ /* 0x000fc600078e0005 */
[----:B------:R-:W-:Y:S01]  /*07b0*/  ISETP.GT.U32.AND P1, PT, R8, R3, PT ;  /* 0x000000030800720c */ /* 0x000fe20003f24070 */
[----:B------:R-:W3:Y:S08]  /*07c0*/  I2F.RP R7, R2 ;  /* 0x0000000200077306 */ /* 0x000ef00000209400 */
[----:B--2---:R-:W2:Y:S04]  /*07d0*/  MUFU.RCP R6, R6 ;  /* 0x0000000600067308 */ /* 0x004ea80000001000 */
[----:B------:R-:W-:-:S02]  /*07e0*/  @!P1 IMAD.IADD R3, R3, 0x1, -R8 ;  /* 0x0000000103039824 */ /* 0x000fc400078e0a08 */
[----:B------:R-:W-:Y:S01]  /*07f0*/  @!P1 VIADD R0, R0, 0x1 ;  /* 0x0000000100009836 */ /* 0x000fe20000000000 */
[----:B------:R-:W-:Y:S01]  /*0800*/  ISETP.NE.AND P1, PT, R13, RZ, PT ;  /* 0x000000ff0d00720c */ /* 0x000fe20003f25270 */
[----:B---3--:R-:W3:Y:S01]  /*0810*/  MUFU.RCP R7, R7 ;  /* 0x0000000700077308 */ /* 0x008ee20000001000 */
[----:B------:R-:W-:Y:S02]  /*0820*/  ISETP.GE.U32.AND P0, PT, R3, R8, PT ;  /* 0x000000080300720c */ /* 0x000fe40003f06070 */
[----:B------:R-:W-:Y:S02]  /*0830*/  LOP3.LUT R3, R10, R13, RZ, 0x3c, !PT ;  /* 0x0000000d0a037212 */ /* 0x000fe400078e3cff */
[----:B-1----:R-:W-:Y:S02]  /*0840*/  LOP3.LUT R14, R12, 0x1f, RZ, 0xc0, !PT ;  /* 0x0000001f0c0e7812 */ /* 0x002fe400078ec0ff */
[----:B------:R-:W-:Y:S01]  /*0850*/  ISETP.GE.AND P2, PT, R3, RZ, PT ;  /* 0x000000ff0300720c */ /* 0x000fe20003f46270 */
[----:B--2---:R-:W-:-:S02]  /*0860*/  VIADD R4, R6, 0xffffffe ;  /* 0x0ffffffe06047836 */ /* 0x004fc40000000000 */
[----:B------:R-:W-:Y:S02]  /*0870*/  IMAD.SHL.U32 R3, R14, 0x4, RZ ;  /* 0x000000040e037824 */ /* 0x000fe400078e00ff */
[----:B------:R-:W1:Y:S02]  /*0880*/  F2I.FTZ.U32.TRUNC.NTZ R5, R4 ;  /* 0x0000000400057305 */ /* 0x000e64000021f000 */
[----:B------:R-:W-:Y:S02]  /*0890*/  @P0 VIADD R0, R0, 0x1 ;  /* 0x0000000100000836 */ /* 0x000fe40000000000 */
[----:B---3--:R-:W-:Y:S02]  /*08a0*/  VIADD R6, R7, 0xffffffe ;  /* 0x0ffffffe07067836 */ /* 0x008fe40000000000 */
[----:B------:R-:W-:Y:S01]  /*08b0*/  IMAD.MOV.U32 R252, RZ, RZ, R0 ;  /* 0x000000fffffc7224 */ /* 0x000fe200078e0000 */
[----:B------:R-:W-:Y:S01]  /*08c0*/  SHF.R.S32.HI R0, RZ, 0x5, R12 ;  /* 0x00000005ff007819 */ /* 0x000fe2000001140c */
[----:B------:R2:W3:Y:S02]  /*08d0*/  F2I.FTZ.U32.TRUNC.NTZ R7, R6 ;  /* 0x0000000600077305 */ /* 0x0004e4000021f000 */
[----:B------:R-:W-:Y:S01]  /*08e0*/  @!P2 IMAD.MOV R252, RZ, RZ, -R252 ;  /* 0x000000fffffca224 */ /* 0x000fe200078e0afc */
[----:B------:R-:W-:-:S02]  /*08f0*/  @!P1 LOP3.LUT R252, RZ, R13, RZ, 0x33, !PT ;  /* 0x0000000dfffc9212 */ /* 0x000fc400078e33ff */
[----:B------:R-:W-:Y:S01]  /*0900*/  SGXT R0, R0, 0x1 ;  /* 0x000000010000781a */ /* 0x000fe20000000200 */
[----:B-1----:R-:W-:Y:S02]  /*0910*/  IMAD.MOV R8, RZ, RZ, -R5 ;  /* 0x000000ffff087224 */ /* 0x002fe400078e0a05 */
[----:B------:R-:W-:Y:S01]  /*0920*/  IMAD.MOV R4, RZ, RZ, -R252 ;  /* 0x000000ffff047224 */ /* 0x000fe200078e0afc */
[----:B--2---:R-:W-:Y:S01]  /*0930*/  LOP3.LUT R6, R3, 0x90, R0, 0x78, !PT ;  /* 0x0000009003067812 */ /* 0x004fe200078e7800 */
[----:B------:R-:W-:Y:S01]  /*0940*/  IMAD R3, R8, R11, RZ ;  /* 0x0000000b08037224 */ /* 0x000fe200078e02ff */
[----:B------:R-:W-:Y:S01]  /*0950*/  LOP3.LUT R8, R12, 0x3f, RZ, 0xc0, !PT ;  /* 0x0000003f0c087812 */ /* 0x000fe200078ec0ff */
[----:B------:R-:W-:Y:S02]  /*0960*/  IMAD R0, R13, R4, R10 ;  /* 0x000000040d007224 */ /* 0x000fe400078e020a */
[----:B------:R1:W-:Y:S01]  /*0970*/  STL [R1+0x60f8], R6 ;  /* 0x0060f80601007387 */ /* 0x0003e20000100800 */
[----:B------:R-:W-:-:S02]  /*0980*/  IMAD.MOV.U32 R4, RZ, RZ, RZ ;  /* 0x000000ffff047224 */ /* 0x000fc400078e00ff */
[----:B------:R-:W-:Y:S02]  /*0990*/  IMAD.SHL.U32 R252, R252, 0x200, RZ ;  /* 0x00000200fcfc7824 */ /* 0x000fe400078e00ff */
[----:B------:R-:W-:-:S03]  /*09a0*/  IMAD.HI.U32 R5, R5, R3, R4 ;  /* 0x0000000305057227 */ /* 0x000fc600078e0004 */
[----:B------:R-:W-:Y:S01]  /*09b0*/  STL [R1+0x6a88], R252 ;  /* 0x006a88fc01007387 */ /* 0x000fe20000100800 */
[----:B------:R-:W-:Y:S01]  /*09c0*/  IMAD.IADD R0, R9, 0x1, R0 ;  /* 0x0000000109007824 */ /* 0x000fe200078e0200 */
[----:B-1----:R-:W-:Y:S01]  /*09d0*/  SHF.R.U32.HI R6, RZ, 0x5, R12 ;  /* 0x00000005ff067819 */ /* 0x002fe2000001160c */
[--C-:B---3--:R-:W-:Y:S02]  /*09e0*/  IMAD.MOV R13, RZ, RZ, -R7.reuse ;  /* 0x000000ffff0d7224 */ /* 0x108fe400078e0a07 */
[----:B------:R-:W-:Y:S01]  /*09f0*/  IMAD R15, R0, 0x200, R8 ;  /* 0x00000200000f7824 */ /* 0x000fe200078e0208 */
[----:B------:R-:W-:Y:S01]  /*0a00*/  SGXT.U32 R3, R6, 0x1 ;  /* 0x000000010603781a */ /* 0x000fe20000000000 */
[----:B------:R-:W-:Y:S02]  /*0a10*/  IMAD.MOV.U32 R6, RZ, RZ, RZ ;  /* 0x000000ffff067224 */ /* 0x000fe400078e00ff */
[C---:B------:R-:W-:Y:S01]  /*0a20*/  VIADD R8, R15.reuse, 0x40 ;  /* 0x000000400f087836 */ /* 0x040fe20000000000 */
[----:B------:R-:W-:Y:S01]  /*0a30*/  LOP3.LUT R4, R252, R3, RZ, 0xfc, !PT ;  /* 0x00000003fc047212 */ /* 0x000fe200078efcff */
[----:B------:R-:W-:Y:S01]  /*0a40*/  VIADD R12, R15, 0x80 ;  /* 0x000000800f0c7836 */ /* 0x000fe20000000000 */
[----:B------:R-:W-:Y:S01]  /*0a50*/  IABS R242, R15 ;  /* 0x0000000f00f27213 */ /* 0x000fe20000000000 */
[----:B------:R-:W-:Y:S01]  /*0a60*/  IMAD R3, R13, R2, RZ ;  /* 0x000000020d037224 */ /* 0x000fe200078e02ff */
[----:B------:R-:W-:Y:S01]  /*0a70*/  LOP3.LUT R0, R4, 0x1fe, RZ, 0xfc, !PT ;  /* 0x000001fe04007812 */ /* 0x000fe200078efcff */
[----:B------:R-:W-:Y:S01]  /*0a80*/  STL [R1+0x2c10], R15 ;  /* 0x002c100f01007387 */ /* 0x000fe20000100800 */
[----:B------:R-:W-:Y:S01]  /*0a90*/  IABS R10, R8 ;  /* 0x00000008000a7213 */ /* 0x000fe20000000000 */
[----:B------:R-:W-:Y:S01]  /*0aa0*/  IMAD.HI.U32 R3, R7, R3, R6 ;  /* 0x0000000307037227 */ /* 0x000fe200078e0006 */
[----:B------:R-:W-:Y:S01]  /*0ab0*/  IABS R234, R0 ;  /* 0x0000000000ea7213 */ /* 0x000fe20000000000 */
[----:B------:R-:W-:Y:S01]  /*0ac0*/  STL [R1+0x2c1c], R8 ;  /* 0x002c1c0801007387 */ /* 0x000fe20000100800 */
[----:B------:R-:W-:Y:S01]  /*0ad0*/  ISETP.GE.AND P2, PT, R0, RZ, PT ;  /* 0x000000ff0000720c */ /* 0x000fe20003f46270 */
[----:B------:R-:W-:Y:S01]  /*0ae0*/  IMAD.HI.U32 R0, R5, R242, RZ ;  /* 0x000000f205007227 */ /* 0x000fe200078e00ff */
[----:B------:R-:W-:Y:S01]  /*0af0*/  IABS R240, R12 ;  /* 0x0000000c00f07213 */ /* 0x000fe20000000000 */
[----:B------:R1:W-:Y:S01]  /*0b00*/  STL [R1+0x2de0], R12 ;  /* 0x002de00c01007387 */ /* 0x0003e20000100800 */
[----:B------:R-:W-:Y:S01]  /*0b10*/  IABS R9, R4 ;  /* 0x0000000400097213 */ /* 0x000fe20000000000 */
[----:B------:R-:W-:-:S02]  /*0b20*/  IMAD.MOV R0, RZ, RZ, -R0 ;  /* 0x000000ffff007224 */ /* 0x000fc400078e0a00 */
[----:B------:R-:W-:-:S04]  /*0b30*/  IMAD.HI.U32 R6, R5, R10, RZ ;  /* 0x0000000a05067227 */ /* 0x000fc800078e00ff */
[----:B------:R-:W-:Y:S02]  /*0b40*/  IMAD R242, R11, R0, R242 ;  /* 0x000000000bf27224 */ /* 0x000fe400078e02f2 */
[----:B------:R-:W-:-:S03]  /*0b50*/  IMAD.HI.U32 R0, R5, R240, RZ ;  /* 0x000000f005007227 */ /* 0x000fc600078e00ff */
[----:B------:R-:W-:Y:S01]  /*0b60*/  ISETP.GT.U32.AND P0, PT, R11, R242, PT ;  /* 0x000000f20b00720c */ /* 0x000fe20003f04070 */
[----:B------:R-:W-:Y:S02]  /*0b70*/  IMAD.MOV R6, RZ, RZ, -R6 ;  /* 0x000000ffff067224 */ /* 0x000fe400078e0a06 */
[C---:B------:R-:W-:Y:S02]  /*0b80*/  VIADD R17, R15.reuse, 0xc0 ;  /* 0x000000c00f117836 */ /* 0x040fe40000000000 */
[----:B------:R-:W-:Y:S02]  /*0b90*/  IMAD.MOV R0, RZ, RZ, -R0 ;  /* 0x000000ffff007224 */ /* 0x000fe400078e0a00 */
[----:B------:R-:W-:Y:S01]  /*0ba0*/  VIADD R16, R15, 0x100 ;  /* 0x000001000f107836 */ /* 0x000fe20000000000 */
[----:B------:R-:W-:Y:S01]  /*0bb0*/  STL [R1+0x2de4], R17 ;  /* 0x002de41101007387 */ /* 0x000fe20000100800 */
[----:B------:R-:W-:Y:S01]  /*0bc0*/  IMAD R241, R11, R6, R10 ;  /* 0x000000060bf17224 */ /* 0x000fe200078e020a */
[----:B------:R-:W-:Y:S01]  /*0bd0*/  IABS R10, R17 ;  /* 0x00000011000a7213 */ /* 0x000fe20000000000 */
[----:B-1----:R-:W-:Y:S01]  /*0be0*/  VIADD R12, R15, 0x140 ;  /* 0x000001400f0c7836 */ /* 0x002fe20000000000 */
[----:B------:R-:W-:Y:S01]  /*0bf0*/  STL [R1+0x2de8], R16 ;  /* 0x002de81001007387 */ /* 0x000fe20000100800 */
[----:B------:R-:W-:Y:S01]  /*0c00*/  IMAD.HI.U32 R7, R3, R9, RZ ;  /* 0x0000000903077227 */ /* 0x000fe200078e00ff */
[----:B------:R-:W-:-:S02]  /*0c10*/  ISETP.GT.U32.AND P1, PT, R11, R241, PT ;  /* 0x000000f10b00720c */ /* 0x000fc40003f24070 */
[----:B------:R1:W-:Y:S01]  /*0c20*/  STL [R1+0x2dec], R12 ;  /* 0x002dec0c01007387 */ /* 0x0003e20000100800 */
[----:B------:R-:W-:Y:S01]  /*0c30*/  IMAD R240, R11, R0, R240 ;  /* 0x000000000bf07224 */ /* 0x000fe200078e02f0 */
[----:B------:R-:W-:Y:S01]  /*0c40*/  IABS R238, R16 ;  /* 0x0000001000ee7213 */ /* 0x000fe20000000000 */
[----:B------:R-:W-:Y:S02]  /*0c50*/  VIADD R14, R15, 0x180 ;  /* 0x000001800f0e7836 */ /* 0x000fe40000000000 */
[----:B------:R-:W-:Y:S01]  /*0c60*/  IMAD.HI.U32 R8, R3, R234, RZ ;  /* 0x000000ea03087227 */ /* 0x000fe200078e00ff */
[----:B------:R-:W-:Y:S02]  /*0c70*/  ISETP.GT.U32.AND P4, PT, R11, R240, PT ;  /* 0x000000f00b00720c */ /* 0x000fe40003f84070 */
[----:B------:R2:W-:Y:S01]  /*0c80*/  STL [R1+0x2f44], R14 ;  /* 0x002f440e01007387 */ /* 0x0005e20000100800 */
[----:B------:R-:W-:Y:S01]  /*0c90*/  IMAD.MOV R7, RZ, RZ, -R7 ;  /* 0x000000ffff077224 */ /* 0x000fe200078e0a07 */
[----:B-1----:R-:W-:Y:S01]  /*0ca0*/  IABS R12, R12 ;  /* 0x0000000c000c7213 */ /* 0x002fe20000000000 */
[----:B------:R-:W-:-:S04]  /*0cb0*/  IMAD.HI.U32 R0, R5, R10, RZ ;  /* 0x0000000a05007227 */ /* 0x000fc800078e00ff */
[----:B------:R-:W-:Y:S02]  /*0cc0*/  IMAD.MOV R13, RZ, RZ, -R8 ;  /* 0x000000ffff0d7224 */ /* 0x000fe400078e0a08 */
[----:B------:R-:W-:Y:S01]  /*0cd0*/  @!P0 IMAD.IADD R242, R242, 0x1, -R11 ;  /* 0x00000001f2f28824 */ /* 0x000fe200078e0a0b */
[----:B--2---:R-:W-:Y:S01]  /*0ce0*/  IABS R14, R14 ;  /* 0x0000000e000e7213 */ /* 0x004fe20000000000 */
[----:B------:R-:W-:Y:S02]  /*0cf0*/  IMAD R9, R2, R7, R9 ;  /* 0x0000000702097224 */ /* 0x000fe400078e0209 */
[----:B------:R-:W-:Y:S01]  /*0d00*/  IMAD.HI.U32 R6, R5, R238, RZ ;  /* 0x000000ee05067227 */ /* 0x000fe200078e00ff */
[----:B------:R-:W-:-:S03]  /*0d10*/  ISETP.GT.U32.AND P3, PT, R11, R242, PT ;  /* 0x000000f20b00720c */ /* 0x000fc60003f64070 */
[----:B------:R-:W-:-:S04]  /*0d20*/  IMAD.HI.U32 R7, R5, R12, RZ ;  /* 0x0000000c05077227 */ /* 0x000fc800078e00ff */
[----:B------:R-:W-:Y:S02]  /*0d30*/  IMAD.MOV R0, RZ, RZ, -R0 ;  /* 0x000000ffff007224 */ /* 0x000fe400078e0a00 */
[----:B------:R-:W-:Y:S02]  /*0d40*/  IMAD R234, R2, R13, R234 ;  /* 0x0000000d02ea7224 */ /* 0x000fe400078e02ea */
[----:B------:R-:W-:Y:S02]  /*0d50*/  VIADD R13, R15, 0x1c0 ;  /* 0x000001c00f0d7836 */ /* 0x000fe40000000000 */
[----:B------:R-:W-:-:S03]  /*0d60*/  IMAD.HI.U32 R8, R5, R14, RZ ;  /* 0x0000000e05087227 */ /* 0x000fc600078e00ff */
[----:B------:R-:W-:Y:S01]  /*0d70*/  IABS R236, R13 ;  /* 0x0000000d00ec7213 */ /* 0x000fe20000000000 */
[----:B------:R-:W-:Y:S01]  /*0d80*/  IMAD.MOV R6, RZ, RZ, -R6 ;  /* 0x000000ffff067224 */ /* 0x000fe200078e0a06 */
[----:B------:R-:W-:Y:S01]  /*0d90*/  STL [R1+0x2f40], R13 ;  /* 0x002f400d01007387 */ /* 0x000fe20000100800 */
[----:B------:R-:W-:Y:S02]  /*0da0*/  IMAD.MOV R7, RZ, RZ, -R7 ;  /* 0x000000ffff077224 */ /* 0x000fe400078e0a07 */
[----:B------:R-:W-:Y:S01]  /*0db0*/  IMAD R239, R11, R0, R10 ;  /* 0x000000000bef7224 */ /* 0x000fe200078e020a */
[----:B------:R-:W-:Y:S01]  /*0dc0*/  LOP3.LUT R10, R4, 0x2, RZ, 0xfc, !PT ;  /* 0x00000002040a7812 */ /* 0x000fe200078efcff */
[--C-:B------:R-:W-:Y:S02]  /*0dd0*/  @!P1 IMAD.IADD R241, R241, 0x1, -R11.reuse ;  /* 0x00000001f1f19824 */ /* 0x100fe400078e0a0b */
[----:B------:R-:W-:Y:S01]  /*0de0*/  IMAD.MOV R8, RZ, RZ, -R8 ;  /* 0x000000ffff087224 */ /* 0x000fe200078e0a08 */
[C---:B------:R-:W-:Y:S01]  /*0df0*/  ISETP.GT.U32.AND P0, PT, R11.reuse, R239, PT ;  /* 0x000000ef0b00720c */ /* 0x040fe20003f04070 */
[C---:B------:R-:W-:Y:S01]  /*0e00*/  IMAD R238, R11.reuse, R6, R238 ;  /* 0x000000060bee7224 */ /* 0x040fe200078e02ee */
[C---:B------:R-:W-:Y:S01]  /*0e10*/  ISETP.GT.U32.AND P5, PT, R11.reuse, R241, PT ;  /* 0x000000f10b00720c */ /* 0x040fe20003fa4070 */
[C---:B------:R-:W-:Y:S01]  /*0e20*/  IMAD R237, R11.reuse, R7, R12 ;  /* 0x000000070bed7224 */ /* 0x040fe200078e020c */
[----:B------:R-:W-:Y:S01]  /*0e30*/  IABS R7, R10 ;  /* 0x0000000a00077213 */ /* 0x000fe20000000000 */
[----:B------:R-:W-:Y:S01]  /*0e40*/  @!P4 IMAD.IADD R240, R240, 0x1, -R11 ;  /* 0x00000001f0f0c824 */ /* 0x000fe200078e0a0b */
[C---:B------:R-:W-:Y:S01]  /*0e50*/  ISETP.GT.U32.AND P1, PT, R11.reuse, R238, PT ;  /* 0x000000ee0b00720c */ /* 0x040fe20003f24070 */
[C---:B------:R-:W-:Y:S01]  /*0e60*/  IMAD R0, R11.reuse, R8, R14 ;  /* 0x000000080b007224 */ /* 0x040fe200078e020e */
[----:B------:R-:W-:Y:S01]  /*0e70*/  ISETP.GT.U32.AND P4, PT, R11, R237, PT ;  /* 0x000000ed0b00720c */ /* 0x000fe20003f84070 */
[----:B------:R-:W-:Y:S01]  /*0e80*/  IMAD.HI.U32 R5, R5, R236, RZ ;  /* 0x000000ec05057227 */ /* 0x000fe200078e00ff */
[----:B------:R-:W-:-:S02]  /*0e90*/  ISETP.GT.U32.AND P6, PT, R11, R240, PT ;  /* 0x000000f00b00720c */ /* 0x000fc40003fc4070 */
[----:B------:R-:W-:Y:S01]  /*0ea0*/  LOP3.LUT R12, R4, 0x4, RZ, 0xfc, !PT ;  /* 0x00000004040c7812 */ /* 0x000fe200078efcff */
[----:B------:R-:W-:Y:S01]  /*0eb0*/  @!P3 IMAD.IADD R242, R242, 0x1, -R11 ;  /* 0x00000001f2f2b824 */ /* 0x000fe200078e0a0b */
[----:B------:R-:W-:Y:S01]  /*0ec0*/  ISETP.GT.U32.AND P3, PT, R11, R0, PT ;  /* 0x000000000b00720c */ /* 0x000fe20003f64070 */
[----:B------:R-:W-:Y:S01]  /*0ed0*/  IMAD.MOV R5, RZ, RZ, -R5 ;  /* 0x000000ffff057224 */ /* 0x000fe200078e0a05 */
[----:B------:R-:W-:Y:S01]  /*0ee0*/  IABS R8, R12 ;  /* 0x0000000c00087213 */ /* 0x000fe20000000000 */
[--C-:B------:R-:W-:Y:S01]  /*0ef0*/  @!P0 IMAD.IADD R239, R239, 0x1, -R11.reuse ;  /* 0x00000001efef8824 */ /* 0x100fe200078e0a0b */
[----:B------:R-:W-:Y:S01]  /*0f00*/  ISETP.GT.U32.AND P0, PT, R2, R234, PT ;  /* 0x000000ea0200720c */ /* 0x000fe20003f04070 */
[----:B------:R-:W-:Y:S01]  /*0f10*/  IMAD R236, R11, R5, R236 ;  /* 0x000000050bec7224 */ /* 0x000fe200078e02ec */
[----:B------:R-:W-:Y:S01]  /*0f20*/  STL [R1+0x6b10], R242 ;  /* 0x006b10f201007387 */ /* 0x000fe20000100800 */
[--C-:B------:R-:W-:Y:S02]  /*0f30*/  @!P5 IMAD.IADD R241, R241, 0x1, -R11.reuse ;  /* 0x00000001f1f1d824 */ /* 0x100fe400078e0a0b */
[--C-:B------:R-:W-:Y:S01]  /*0f40*/  @!P1 IMAD.IADD R238, R238, 0x1, -R11.reuse ;  /* 0x00000001eeee9824 */ /* 0x100fe200078e0a0b */
[----:B------:R-:W-:Y:S01]  /*0f50*/  ISETP.GT.U32.AND P5, PT, R11, R236, PT ;  /* 0x000000ec0b00720c */ /* 0x000fe20003fa4070 */
[--C-:B------:R-:W-:Y:S01]  /*0f60*/  @!P4 IMAD.IADD R237, R237, 0x1, -R11.reuse ;  /* 0x00000001ededc824 */ /* 0x100fe200078e0a0b */
[----:B------:R-:W-:Y:S01]  /*0f70*/  ISETP.GT.U32.AND P1, PT, R2, R9, PT ;  /* 0x000000090200720c */ /* 0x000fe20003f24070 */
[--C-:B------:R-:W-:Y:S01]  /*0f80*/  @!P6 IMAD.IADD R240, R240, 0x1, -R11.reuse ;  /* 0x00000001f0f0e824 */ /* 0x100fe200078e0a0b */
[C---:B------:R-:W-:Y:S01]  /*0f90*/  ISETP.GT.U32.AND P6, PT, R11.reuse, R239, PT ;  /* 0x000000ef0b00720c */ /* 0x040fe20003fc4070 */
[----:B------:R-:W-:Y:S01]  /*0fa0*/  @!P3 IMAD.IADD R0, R0, 0x1, -R11 ;  /* 0x000000010000b824 */ /* 0x000fe200078e0a0b */
[C---:B------:R-:W-:Y:S01]  /*0fb0*/  ISETP.GT.U32.AND P3, PT, R11.reuse, R237, PT ;  /* 0x000000ed0b00720c */ /* 0x040fe20003f64070 */
[----:B------:R-:W-:Y:S01]  /*0fc0*/  @!P0 IMAD.IADD R234, R234, 0x1, -R2 ;  /* 0x00000001eaea8824 */ /* 0x000fe200078e0a02 */
[----:B------:R-:W-:Y:S01]  /*0fd0*/  ISETP.GT.U32.AND P4, PT, R11, R238, PT ;  /* 0x000000ee0b00720c */ /* 0x000fe20003f84070 */
[----:B------:R-:W-:Y:S01]  /*0fe0*/  STL [R1+0x6b14], R241 ;  /* 0x006b14f101007387 */ /* 0x000fe20000100800 */
[----:B------:R-:W-:-:S03]  /*0ff0*/  IMAD.HI.U32 R5, R3, R7, RZ ;  /* 0x0000000703057227 */ /* 0x000fc600078e00ff */
[----:B------:R-:W-:Y:S01]  /*1000*/  STL [R1+0x6b18], R240 ;  /* 0x006b18f001007387 */ /* 0x000fe20000100800 */
[--C-:B------:R-:W-:Y:S01]  /*1010*/  @!P5 IMAD.IADD R236, R236, 0x1, -R11.reuse ;  /* 0x00000001ececd824 */ /* 0x100fe200078e0a0b */
[----:B------:R-:W-:Y:S01]  /*1020*/  ISETP.GT.U32.AND P5, PT, R11, R0, PT ;  /* 0x000000000b00720c */ /* 0x000fe20003fa4070 */
[----:B------:R-:W-:Y:S02]  /*1030*/  @!P1 IMAD.IADD R9, R9, 0x1, -R2 ;  /* 0x0000000109099824 */ /* 0x000fe400078e0a02 */
[--C-:B------:R-:W-:Y:S01]  /*1040*/  @!P6 IMAD.IADD R239, R239, 0x1, -R11.reuse ;  /* 0x00000001efefe824 */ /* 0x100fe200078e0a0b */
[----:B------:R-:W-:Y:S01]  /*1050*/  ISETP.GT.U32.AND P6, PT, R2, R234, PT ;  /* 0x000000ea0200720c */ /* 0x000fe20003fc4070 */
[--C-:B------:R-:W-:Y:S01]  /*1060*/  @!P3 IMAD.IADD R237, R237, 0x1, -R11.reuse ;  /* 0x00000001ededb824 */ /* 0x100fe200078e0a0b */
[----:B------:R-:W-:Y:S01]  /*1070*/  ISETP.GT.U32.AND P0, PT, R11, R236, PT ;  /* 0x000000ec0b00720c */ /* 0x000fe20003f04070 */
[----:B------:R-:W-:Y:S01]  /*1080*/  @!P4 IMAD.IADD R238, R238, 0x1, -R11 ;  /* 0x00000001eeeec824 */ /* 0x000fe200078e0a0b */
[----:B------:R-:W-:Y:S01]  /*1090*/  ISETP.GT.U32.AND P3, PT, R2, R9, PT ;  /* 0x000000090200720c */ /* 0x000fe20003f64070 */
[----:B------:R-:W-:Y:S01]  /*10a0*/  STL [R1+0x6b1c], R239 ;  /* 0x006b1cef01007387 */ /* 0x000fe20000100800 */
[----:B------:R-:W-:Y:S01]  /*10b0*/  IMAD.MOV R5, RZ, RZ, -R5 ;  /* 0x000000ffff057224 */ /* 0x000fe200078e0a05 */
[----:B------:R-:W-:Y:S01]  /*10c0*/  ISETP.GE.AND P4, PT, R10, RZ, PT ;  /* 0x000000ff0a00720c */ /* 0x000fe20003f86270 */
[----:B------:R-:W-:Y:S01]  /*10d0*/  IMAD.HI.U32 R6, R3, R8, RZ ;  /* 0x0000000803067227 */ /* 0x000fe200078e00ff */
[----:B------:R-:W-:Y:S01]  /*10e0*/  STL [R1+0x6b20], R238 ;  /* 0x006b20ee01007387 */ /* 0x000fe20000100800 */
[----:B------:R-:W-:-:S02]  /*10f0*/  LOP3.LUT R10, R4, 0xa, RZ, 0xfc, !PT ;  /* 0x0000000a040a7812 */ /* 0x000fc400078efcff */
[--C-:B------:R-:W-:Y:S01]  /*1100*/  @!P5 IMAD.IADD R0, R0, 0x1, -R11.reuse ;  /* 0x000000010000d824 */ /* 0x100fe200078e0a0b */
[----:B------:R-:W-:Y:S01]  /*1110*/  STL [R1+0x6b24], R237 ;  /* 0x006b24ed01007387 */ /* 0x000fe20000100800 */
[--C-:B------:R-:W-:Y:S01]  /*1120*/  @!P6 IMAD.IADD R234, R234, 0x1, -R2.reuse ;  /* 0x00000001eaeae824 */ /* 0x100fe200078e0a02 */
[----:B------:R-:W-:Y:S01]  /*1130*/  ISETP.GE.AND P5, PT, R12, RZ, PT ;  /* 0x000000ff0c00720c */ /* 0x000fe20003fa6270 */
[----:B------:R-:W-:Y:S01]  /*1140*/  @!P0 IMAD.IADD R236, R236, 0x1, -R11 ;  /* 0x00000001ecec8824 */ /* 0x000fe200078e0a0b */
[----:B------:R-:W-:Y:S01]  /*1150*/  STL [R1+0x6b28], R0 ;  /* 0x006b280001007387 */ /* 0x000fe20000100800 */
[----:B------:R-:W-:Y:S01]  /*1160*/  @!P3 IMAD.IADD R9, R9, 0x1, -R2 ;  /* 0x000000010909b824 */ /* 0x000fe200078e0a02 */
[----:B------:R-:W-:Y:S01]  /*1170*/  ISETP.GE.AND P0, PT, R4, RZ, PT ;  /* 0x000000ff0400720c */ /* 0x000fe20003f06270 */
[----:B------:R-:W-:Y:S01]  /*1180*/  @!P2 IMAD.MOV R234, RZ, RZ, -R234 ;  /* 0x000000ffffeaa224 */ /* 0x000fe200078e0aea */
[----:B------:R-:W-:Y:S01]  /*1190*/  STL [R1+0x6b2c], R236 ;  /* 0x006b2cec01007387 */ /* 0x000fe20000100800 */
[----:B------:R-:W-:Y:S01]  /*11a0*/  IMAD R5, R2, R5, R7 ;  /* 0x0000000502057224 */ /* 0x000fe200078e0207 */
[C---:B------:R-:W-:Y:S01]  /*11b0*/  LOP3.LUT R12, R4.reuse, 0xc, RZ, 0xfc, !PT ;  /* 0x0000000c040c7812 */ /* 0x040fe200078efcff */
[----:B------:R-:W-:Y:S01]  /*11c0*/  IMAD.MOV R7, RZ, RZ, -R6 ;  /* 0x000000ffff077224 */ /* 0x000fe200078e0a06 */
[----:B------:R-:W-:Y:S01]  /*11d0*/  STL [R1+0x3c], R9 ;  /* 0x00003c0901007387 */ /* 0x000fe20000100800 */
[----:B------:R-:W-:-:S02]  /*11e0*/  LOP3.LUT R6, R4, 0x6, RZ, 0xfc, !PT ;  /* 0x0000000604067812 */ /* 0x000fc400078efcff */
[C---:B------:R-:W-:Y:S01]  /*11f0*/  ISETP.GT.U32.AND P1, PT, R2.reuse, R5, PT ;  /* 0x000000050200720c */ /* 0x040fe20003f24070 */
[----:B------:R1:W-:Y:S01]  /*1200*/  STL [R1+0x6b40], R234 ;  /* 0x006b40ea01007387 */ /* 0x0003e20000100800 */
[----:B------:R-:W-:Y:S01]  /*1210*/  IMAD R7, R2, R7, R8 ;  /* 0x0000000702077224 */ /* 0x000fe200078e0208 */
[----:B------:R-:W-:-:S04]  /*1220*/  LOP3.LUT R8, R4, 0x8, RZ, 0xfc, !PT ;  /* 0x0000000804087812 */ /* 0x000fc800078efcff */
[----:B------:R-:W-:Y:S01]  /*1230*/  ISETP.GT.U32.AND P3, PT, R2, R7, PT ;  /* 0x000000070200720c */ /* 0x000fe20003f64070 */
[----:B-1----:R-:W2:Y:S05]  /*1240*/  LDL.LU R234, [R1+0x3c] ;  /* 0x00003c0001ea7983 */ /* 0x002eaa0000300800 */
[----:B------:R-:W-:Y:S01]  /*1250*/  @!P1 IMAD.IADD R5, R5, 0x1, -R2 ;  /* 0x0000000105059824 */ /* 0x000fe200078e0a02 */
[----:B------:R-:W-:Y:S02]  /*1260*/  ISETP.GE.AND P1, PT, R6, RZ, PT ;  /* 0x000000ff0600720c */ /* 0x000fe40003f26270 */
[----:B------:R-:W-:Y:S02]  /*1270*/  IABS R6, R6 ;  /* 0x0000000600067213 */ /* 0x000fe40000000000 */
[----:B------:R-:W-:-:S02]  /*1280*/  ISETP.GT.U32.AND P6, PT, R2, R5, PT ;  /* 0x000000050200720c */ /* 0x000fc40003fc4070 */
[----:B------:R-:W-:Y:S02]  /*1290*/  @!P3 IMAD.IADD R7, R7, 0x1, -R2 ;  /* 0x000000010707b824 */ /* 0x000fe400078e0a02 */
[----:B------:R-:W-:Y:S01]  /*12a0*/  IMAD.MOV.U32 R9, RZ, RZ, R6 ;  /* 0x000000ffff097224 */ /* 0x000fe200078e0006 */
[----:B------:R-:W-:Y:S02]  /*12b0*/  IABS R14, R12 ;  /* 0x0000000c000e7213 */ /* 0x000fe40000000000 */
[----:B------:R-:W-:Y:S01]  /*12c0*/  ISETP.GT.U32.AND P3, PT, R2, R7, PT ;  /* 0x000000070200720c */ /* 0x000fe20003f64070 */
[----:B------:R-:W-:Y:S01]  /*12d0*/  IMAD.HI.U32 R6, R3, R9, RZ ;  /* 0x0000000903067227 */ /* 0x000fe200078e00ff */
[----:B------:R-:W-:-:S04]  /*12e0*/  IABS R11, R8 ;  /* 0x00000008000b7213 */ /* 0x000fc80000000000 */
[----:B------:R-:W-:Y:S01]  /*12f0*/  @!P6 IMAD.IADD R5, R5, 0x1, -R2 ;  /* 0x000000010505e824 */ /* 0x000fe200078e0a02 */
[----:B------:R-:W-:Y:S02]  /*1300*/  ISETP.GE.AND P6, PT, R12, RZ, PT ;  /* 0x000000ff0c00720c */ /* 0x000fe40003fc6270 */
[----:B------:R-:W-:Y:S01]  /*1310*/  ISETP.GE.AND P2, PT, R8, RZ, PT ;  /* 0x000000ff0800720c */ /* 0x000fe20003f46270 */
[----:B------:R-:W-:-:S04]  /*1320*/  IMAD.MOV.U32 R0, RZ, RZ, R5 ;  /* 0x000000ffff007224 */ /* 0x000fc800078e0005 */
[----:B------:R-:W-:Y:S02]  /*1330*/  @!P4 IMAD.MOV R0, RZ, RZ, -R0 ;  /* 0x000000ffff00c224 */ /* 0x000fe400078e0a00 */
[----:B------:R-:W-:Y:S01]  /*1340*/  @!P3 IMAD.IADD R7, R7, 0x1, -R2 ;  /* 0x000000010707b824 */ /* 0x000fe200078e0a02 */
[C---:B------:R-:W-:Y:S02]  /*1350*/  LOP3.LUT R18, R4.reuse, 0x10, RZ, 0xfc, !PT ;  /* 0x0000001004127812 */ /* 0x040fe400078efcff */
[C---:B------:R-:W-:Y:S02]  /*1360*/  LOP3.LUT R16, R4.reuse, 0xe, RZ, 0xfc, !PT ;  /* 0x0000000e04107812 */ /* 0x040fe400078efcff */
[C---:B------:R-:W-:Y:S02]  /*1370*/  LOP3.LUT R20, R4.reuse, 0x14, RZ, 0xfc, !PT ;  /* 0x0000001404147812 */ /* 0x040fe400078efcff */
[C---:B------:R-:W-:Y:S02]  /*1380*/  LOP3.LUT R19, R4.reuse, 0x12, RZ, 0xfc, !PT ;  /* 0x0000001204137812 */ /* 0x040fe400078efcff */
[----:B------:R-:W-:Y:S01]  /*1390*/  LOP3.LUT R21, R4, 0x16, RZ, 0xfc, !PT ;  /* 0x0000001604157812 */ /* 0x000fe200078efcff */
[----:B--2---:R-:W-:Y:S01]  /*13a0*/  @!P0 IMAD.MOV R234, RZ, RZ, -R234 ;  /* 0x000000ffffea8224 */ /* 0x004fe200078e0aea */
[----:B------:R-:W-:-:S02]  /*13b0*/  ISETP.GE.AND P0, PT, R10, RZ, PT ;  /* 0x000000ff0a00720c */ /* 0x000fc40003f06270 */
[----:B------:R-:W-:-:S05]  /*13c0*/  IABS R10, R10 ;  /* 0x0000000a000a7213 */ /* 0x000fca0000000000 */
[----:B------:R-:W-:Y:S02]  /*13d0*/  IMAD.MOV.U32 R12, RZ, RZ, R10 ;  /* 0x000000ffff0c7224 */ /* 0x000fe400078e000a */
[----:B------:R-:W-:Y:S02]  /*13e0*/  IMAD.MOV R10, RZ, RZ, -R6 ;  /* 0x000000ffff0a7224 */ /* 0x000fe400078e0a06 */
[----:B------:R-:W-:-:S04]  /*13f0*/  IMAD.HI.U32 R6, R3, R11, RZ ;  /* 0x0000000b03067227 */ /* 0x000fc800078e00ff */
[C---:B------:R-:W-:Y:S02]  /*1400*/  IMAD R9, R2.reuse, R10, R9 ;  /* 0x0000000a02097224 */ /* 0x040fe400078e0209 */
[----:B------:R-:W-:Y:S01]  /*1410*/  IMAD.HI.U32 R8, R3, R12, RZ ;  /* 0x0000000c03087227 */ /* 0x000fe200078e00ff */
[----:B------:R-:W-:Y:S02]  /*1420*/  STL [R1+0x6b44], R234 ;  /* 0x006b44ea01007387 */ /* 0x000fe40000100800 */
[C---:B------:R-:W-:Y:S01]  /*1430*/  ISETP.GT.U32.AND P4, PT, R2.reuse, R9, PT ;  /* 0x000000090200720c */ /* 0x040fe20003f84070 */
[----:B------:R-:W-:Y:S02]  /*1440*/  IMAD.MOV R5, RZ, RZ, -R6 ;  /* 0x000000ffff057224 */ /* 0x000fe400078e0a06 */
[----:B------:R-:W-:Y:S01]  /*1450*/  IMAD.MOV R13, RZ, RZ, -R8 ;  /* 0x000000ffff0d7224 */ /* 0x000fe200078e0a08 */
[----:B------:R1:W-:Y:S01]  /*1460*/  STL [R1+0x38], R0 ;  /* 0x0000380001007387 */ /* 0x0003e20000100800 */
[----:B------:R-:W-:-:S02]  /*1470*/  IMAD R5, R2, R5, R11 ;  /* 0x0000000502057224 */ /* 0x000fc400078e020b */
[----:B------:R-:W-:Y:S02]  /*1480*/  IMAD R11, R2, R13, R12 ;  /* 0x0000000d020b7224 */ /* 0x000fe400078e020c */
[----:B-1----:R-:W-:-:S04]  /*1490*/  IMAD.MOV.U32 R0, RZ, RZ, R7 ;  /* 0x000000ffff007224 */ /* 0x002fc800078e0007 */
[----:B------:R-:W-:Y:S01]  /*14a0*/  @!P5 IMAD.MOV R0, RZ, RZ, -R0 ;  /* 0x000000ffff00d224 */ /* 0x000fe200078e0a00 */
[C---:B------:R-:W-:Y:S01]  /*14b0*/  ISETP.GT.U32.AND P5, PT, R2.reuse, R11, PT ;  /* 0x0000000b0200720c */ /* 0x040fe20003fa4070 */
[----:B------:R-:W-:Y:S02]  /*14c0*/  @!P4 IMAD.IADD R9, R9, 0x1, -R2 ;  /* 0x000000010909c824 */ /* 0x000fe400078e0a02 */
[----:B------:R-:W-:Y:S01]  /*14d0*/  IMAD.HI.U32 R6, R3, R14, RZ ;  /* 0x0000000e03067227 */ /* 0x000fe200078e00ff */
[C---:B------:R-:W-:Y:S02]  /*14e0*/  ISETP.GT.U32.AND P3, PT, R2.reuse, R5, PT ;  /* 0x000000050200720c */ /* 0x040fe40003f64070 */
[----:B------:R-:W-:Y:S01]  /*14f0*/  ISETP.GT.U32.AND P4, PT, R2, R9, PT ;  /* 0x000000090200720c */ /* 0x000fe20003f84070 */
[----:B------:R-:W-:-:S04]  /*1500*/  IMAD.MOV R15, RZ, RZ, -R6 ;  /* 0x000000ffff0f7224 */ /* 0x000fc800078e0a06 */
[----:B------:R-:W-:Y:S01]  /*1510*/  IMAD R7, R2, R15, R14 ;  /* 0x0000000f02077224 */ /* 0x000fe200078e020e */
[----:B------:R-:W-:Y:S01]  /*1520*/  IABS R15, R18 ;  /* 0x00000012000f7213 */ /* 0x000fe20000000000 */
[----:B------:R-:W-:-:S04]  /*1530*/  @!P5 IMAD.IADD R11, R11, 0x1, -R2 ;  /* 0x000000010b0bd824 */ /* 0x000fc800078e0a02 */
[----:B------:R-:W-:Y:S01]  /*1540*/  IMAD.HI.U32 R8, R3, R15, RZ ;  /* 0x0000000f03087227 */ /* 0x000fe200078e00ff */
[----:B------:R-:W-:-:S03]  /*1550*/  ISETP.GT.U32.AND P5, PT, R2, R11, PT ;  /* 0x0000000b0200720c */ /* 0x000fc60003fa4070 */
[--C-:B------:R-:W-:Y:S01]  /*1560*/  @!P4 IMAD.IADD R9, R9, 0x1, -R2.reuse ;  /* 0x000000010909c824 */ /* 0x100fe200078e0a02 */
[----:B------:R-:W-:Y:S01]  /*1570*/  ISETP.GT.U32.AND P4, PT, R2, R7, PT ;  /* 0x000000070200720c */ /* 0x000fe20003f84070 */
[----:B------:R-:W-:Y:S01]  /*1580*/  @!P3 IMAD.IADD R5, R5, 0x1, -R2 ;  /* 0x000000010505b824 */ /* 0x000fe200078e0a02 */
[----:B------:R-:W-:Y:S01]  /*1590*/  IABS R13, R16 ;  /* 0x00000010000d7213 */ /* 0x000fe20000000000 */
[----:B------:R-:W-:-:S03]  /*15a0*/  IMAD.MOV R8, RZ, RZ, -R8 ;  /* 0x000000ffff087224 */ /* 0x000fc600078e0a08 */
[C---:B------:R-:W-:Y:S01]  /*15b0*/  ISETP.GT.U32.AND P3, PT, R2.reuse, R5, PT ;  /* 0x000000050200720c */ /* 0x040fe20003f64070 */
[----:B------:R-:W-:Y:S02]  /*15c0*/  IMAD R15, R2, R8, R15 ;  /* 0x00000008020f7224 */ /* 0x000fe400078e020f */
[----:B------:R-:W-:-:S04]  /*15d0*/  IMAD.HI.U32 R6, R3, R13, RZ ;  /* 0x0000000d03067227 */ /* 0x000fc800078e00ff */
[----:B------:R-:W-:Y:S01]  /*15e0*/  @!P5 IMAD.IADD R11, R11, 0x1, -R2 ;  /* 0x000000010b0bd824 */ /* 0x000fe200078e0a02 */
[C---:B------:R-:W-:Y:S01]  /*15f0*/  ISETP.GT.U32.AND P5, PT, R2.reuse, R15, PT ;  /* 0x0000000f0200720c */ /* 0x040fe20003fa4070 */
[----:B------:R-:W-:Y:S01]  /*1600*/  IMAD.MOV R6, RZ, RZ, -R6 ;  /* 0x000000ffff067224 */ /* 0x000fe200078e0a06 */
[----:B------:R1:W-:Y:S01]  /*1610*/  STL [R1+0x34], R0 ;  /* 0x0000340001007387 */ /* 0x0003e20000100800 */
[--C-:B------:R-:W-:Y:S01]  /*1620*/  @!P4 IMAD.IADD R7, R7, 0x1, -R2.reuse ;  /* 0x000000010707c824 */ /* 0x100fe200078e0a02 */
[----:B------:R-:W-:Y:S01]  /*1630*/  IABS R12, R20 ;  /* 0x00000014000c7213 */ /* 0x000fe20000000000 */
[C---:B------:R-:W-:Y:S01]  /*1640*/  IMAD R13, R2.reuse, R6, R13 ;  /* 0x00000006020d7224 */ /* 0x040fe200078e020d */
[----:B------:R-:W-:Y:S01]  /*1650*/  IABS R10, R19 ;  /* 0x00000013000a7213 */ /* 0x000fe20000000000 */
[----:B------:R-:W-:Y:S02]  /*1660*/  @!P3 IMAD.IADD R5, R5, 0x1, -R2 ;  /* 0x000000010505b824 */ /* 0x000fe400078e0a02 */
[----:B-1----:R-:W-:Y:S01]  /*1670*/  IMAD.MOV.U32 R0, RZ, RZ, R9 ;  /* 0x000000ffff007224 */ /* 0x002fe200078e0009 */
[----:B------:R-:W-:Y:S01]  /*1680*/  ISETP.GT.U32.AND P3, PT, R2, R13, PT ;  /* 0x0000000d0200720c */ /* 0x000fe20003f64070 */
[----:B------:R-:W-:Y:S01]  /*1690*/  IMAD.HI.U32 R8, R3, R12, RZ ;  /* 0x0000000c03087227 */ /* 0x000fe200078e00ff */
[----:B------:R-:W-:-:S03]  /*16a0*/  IABS R14, R21 ;  /* 0x00000015000e7213 */ /* 0x000fc60000000000 */
[----:B------:R-:W-:Y:S01]  /*16b0*/  @!P1 IMAD.MOV R0, RZ, RZ, -R0 ;  /* 0x000000ffff009224 */ /* 0x000fe200078e0a00 */
[----:B------:R-:W-:Y:S01]  /*16c0*/  ISETP.GT.U32.AND P1, PT, R2, R7, PT ;  /* 0x000000070200720c */ /* 0x000fe20003f24070 */
[----:B------:R-:W-:-:S04]  /*16d0*/  IMAD.HI.U32 R6, R3, R10, RZ ;  /* 0x0000000a03067227 */ /* 0x000fc800078e00ff */
[----:B------:R-:W-:Y:S01]  /*16e0*/  @!P5 IMAD.IADD R15, R15, 0x1, -R2 ;  /* 0x000000010f0fd824 */ /* 0x000fe200078e0a02 */
[----:B------:R1:W-:Y:S01]  /*16f0*/  STL [R1+0x30], R0 ;  /* 0x0000300001007387 */ /* 0x0003e20000100800 */
[----:B------:R-:W-:Y:S02]  /*1700*/  IMAD.MOV R17, RZ, RZ, -R8 ;  /* 0x000000ffff117224 */ /* 0x000fe400078e0a08 */
[----:B------:R-:W-:Y:S01]  /*1710*/  IMAD.MOV.U32 R8, RZ, RZ, R14 ;  /* 0x000000ffff087224 */ /* 0x000fe200078e000e */
[----:B------:R-:W-:Y:S01]  /*1720*/  ISETP.GT.U32.AND P5, PT, R2, R15, PT ;  /* 0x0000000f0200720c */ /* 0x000fe20003fa4070 */
[----:B------:R-:W-:Y:S02]  /*1730*/  IMAD.MOV R9, RZ, RZ, -R6 ;  /* 0x000000ffff097224 */ /* 0x000fe400078e0a06 */
[----:B------:R-:W-:-:S04]  /*1740*/  IMAD.HI.U32 R6, R3, R8, RZ ;  /* 0x0000000803067227 */ /* 0x000fc800078e00ff */
[----:B-1----:R-:W-:Y:S02]  /*1750*/  IMAD.MOV.U32 R0, RZ, RZ, R5 ;  /* 0x000000ffff007224 */ /* 0x002fe400078e0005 */
[----:B------:R-:W-:Y:S02]  /*1760*/  IMAD R9, R2, R9, R10 ;  /* 0x0000000902097224 */ /* 0x000fe400078e020a */
[----:B------:R-:W-:Y:S02]  /*1770*/  @!P2 IMAD.MOV R0, RZ, RZ, -R0 ;  /* 0x000000ffff00a224 */ /* 0x000fe400078e0a00 */
[--C-:B------:R-:W-:Y:S02]  /*1780*/  @!P1 IMAD.IADD R7, R7, 0x1, -R2.reuse ;  /* 0x0000000107079824 */ /* 0x100fe400078e0a02 */
[----:B------:R-:W-:Y:S02]  /*1790*/  IMAD.MOV.U32 R10, RZ, RZ, R11 ;  /* 0x000000ffff0a7224 */ /* 0x000fe400078e000b */
[----:B------:R-:W-:-:S02]  /*17a0*/  @!P3 IMAD.IADD R13, R13, 0x1, -R2 ;  /* 0x000000010d0db824 */ /* 0x000fc400078e0a02 */
[----:B------:R-:W-:Y:S01]  /*17b0*/  IMAD.MOV R11, RZ, RZ, -R6 ;  /* 0x000000ffff0b7224 */ /* 0x000fe200078e0a06 */
[----:B------:R1:W-:Y:S01]  /*17c0*/  STL [R1+0x2c], R0 ;  /* 0x00002c0001007387 */ /* 0x0003e20000100800 */
[C---:B------:R-:W-:Y:S01]  /*17d0*/  IMAD R5, R2.reuse, R17, R12 ;  /* 0x0000001102057224 */ /* 0x040fe200078e020c */
[C---:B------:R-:W-:Y:S02]  /*17e0*/  ISETP.GT.U32.AND P2, PT, R2.reuse, R13, PT ;  /* 0x0000000d0200720c */ /* 0x040fe40003f44070 */
[C---:B------:R-:W-:Y:S01]  /*17f0*/  ISETP.GT.U32.AND P1, PT, R2.reuse, R9, PT ;  /* 0x000000090200720c */ /* 0x040fe20003f24070 */
[----:B------:R-:W-:Y:S02]  /*1800*/  @!P0 IMAD.MOV R10, RZ, RZ, -R10 ;  /* 0x000000ffff0a8224 */ /* 0x000fe400078e0a0a */
[----:B-1----:R-:W-:Y:S02]  /*1810*/  IMAD.MOV.U32 R0, RZ, RZ, R7 ;  /* 0x000000ffff007224 */ /* 0x002fe400078e0007 */
[----:B------:R-:W-:-:S02]  /*1820*/  IMAD R7, R2, R11, R8 ;  /* 0x0000000b02077224 */ /* 0x000fc400078e0208 */
[----:B------:R-:W-:Y:S01]  /*1830*/  @!P6 IMAD.MOV R0, RZ, RZ, -R0 ;  /* 0x000000ffff00e224 */ /* 0x000fe200078e0a00 */
[C---:B------:R-:W-:Y:S01]  /*1840*/  ISETP.GT.U32.AND P6, PT, R2.reuse, R5, PT ;  /* 0x000000050200720c */ /* 0x040fe20003fc4070 */
[--C-:B------:R-:W-:Y:S01]  /*1850*/  @!P5 IMAD.IADD R15, R15, 0x1, -R2.reuse ;  /* 0x000000010f0fd824 */ /* 0x100fe200078e0a02 */
[----:B------:R-:W-:Y:S01]  /*1860*/  ISETP.GT.U32.AND P5, PT, R2, R7, PT ;  /* 0x000000070200720c */ /* 0x000fe20003fa4070 */
[----:B------:R1:W-:Y:S01]  /*1870*/  STL [R1+0x28], R10 ;  /* 0x0000280a01007387 */ /* 0x0003e20000100800 */
[----:B------:R-:W-:Y:S02]  /*1880*/  ISETP.GE.AND P4, PT, R16, RZ, PT ;  /* 0x000000ff1000720c */ /* 0x000fe40003f86270 */
[C---:B------:R-:W-:Y:S01]  /*1890*/  LOP3.LUT R12, R4.reuse, 0x1a, RZ, 0xfc, !PT ;  /* 0x0000001a040c7812 */ /* 0x040fe200078efcff */
[--C-:B------:R-:W-:Y:S02]  /*18a0*/  @!P2 IMAD.IADD R13, R13, 0x1, -R2.reuse ;  /* 0x000000010d0da824 */ /* 0x100fe400078e0a02 */
[----:B------:R-:W-:Y:S01]  /*18b0*/  @!P1 IMAD.IADD R9, R9, 0x1, -R2 ;  /* 0x0000000109099824 */ /* 0x000fe200078e0a02 */
[----:B-1----:R-:W-:-:S02]  /*18c0*/  LOP3.LUT R10, R4, 0x18, RZ, 0xfc, !PT ;  /* 0x00000018040a7812 */ /* 0x002fc400078efcff */
[----:B------:R-:W-:Y:S02]  /*18d0*/  IABS R8, R12 ;  /* 0x0000000c00087213 */ /* 0x000fe40000000000 */
[----:B------:R-:W-:Y:S01]  /*18e0*/  IABS R11, R10 ;  /* 0x0000000a000b7213 */ /* 0x000fe20000000000 */
[--C-:B------:R-:W-:Y:S01]  /*18f0*/  @!P6 IMAD.IADD R5, R5, 0x1, -R2.reuse ;  /* 0x000000010505e824 */ /* 0x100fe200078e0a02 */
[----:B------:R-:W-:Y:S01]  /*1900*/  ISETP.GT.U32.AND P6, PT, R2, R9, PT ;  /* 0x000000090200720c */ /* 0x000fe20003fc4070 */
[----:B------:R-:W-:Y:S02]  /*1910*/  IMAD.MOV.U32 R236, RZ, RZ, R13 ;  /* 0x000000ffffec7224 */ /* 0x000fe400078e000d */
[----:B------:R-:W-:Y:S02]  /*1920*/  @!P5 IMAD.IADD R7, R7, 0x1, -R2 ;  /* 0x000000010707d824 */ /* 0x000fe400078e0a02 */
[----:B------:R-:W-:-:S04]  /*1930*/  IMAD.HI.U32 R6, R3, R11, RZ ;  /* 0x0000000b03067227 */ /* 0x000fc800078e00ff */
[----:B------:R-:W-:Y:S02]  /*1940*/  IMAD.MOV.U32 R13, RZ, RZ, R8 ;  /* 0x000000ffff0d7224 */ /* 0x000fe400078e0008 */
[----:B------:R-:W-:Y:S01]  /*1950*/  @!P4 IMAD.MOV R236, RZ, RZ, -R236 ;  /* 0x000000ffffecc224 */ /* 0x000fe200078e0aec */
[----:B------:R-:W-:Y:S01]  /*1960*/  ISETP.GT.U32.AND P4, PT, R2, R7, PT ;  /* 0x000000070200720c */ /* 0x000fe20003f84070 */
[----:B------:R-:W-:Y:S02]  /*1970*/  IMAD.MOV R8, RZ, RZ, -R6 ;  /* 0x000000ffff087224 */ /* 0x000fe400078e0a06 */
[----:B------:R-:W-:-:S04]  /*1980*/  IMAD.HI.U32 R6, R3, R13, RZ ;  /* 0x0000000d03067227 */ /* 0x000fc800078e00ff */
[C---:B------:R-:W-:Y:S02]  /*1990*/  IMAD R11, R2.reuse, R8, R11 ;  /* 0x00000008020b7224 */ /* 0x040fe400078e020b */
[----:B------:R-:W-:Y:S02]  /*19a0*/  IMAD.MOV R6, RZ, RZ, -R6 ;  /* 0x000000ffff067224 */ /* 0x000fe400078e0a06 */
[--C-:B------:R-:W-:Y:S01]  /*19b0*/  @!P6 IMAD.IADD R9, R9, 0x1, -R2.reuse ;  /* 0x000000010909e824 */ /* 0x100fe200078e0a02 */
[C---:B------:R-:W-:Y:S01]  /*19c0*/  ISETP.GT.U32.AND P6, PT, R2.reuse, R11, PT ;  /* 0x0000000b0200720c */ /* 0x040fe20003fc4070 */
[C---:B------:R-:W-:Y:S01]  /*19d0*/  IMAD R13, R2.reuse, R6, R13 ;  /* 0x00000006020d7224 */ /* 0x040fe200078e020d */
[----:B------:R-:W-:Y:S01]  /*19e0*/  ISETP.GT.U32.AND P5, PT, R2, R5, PT ;  /* 0x000000050200720c */ /* 0x000fe20003fa4070 */
[----:B------:R-:W-:Y:S01]  /*19f0*/  @!P4 IMAD.IADD R7, R7, 0x1, -R2 ;  /* 0x000000010707c824 */ /* 0x000fe200078e0a02 */
[----:B------:R-:W-:Y:S02]  /*1a00*/  ISETP.GE.AND P3, PT, R18, RZ, PT ;  /* 0x000000ff1200720c */ /* 0x000fe40003f66270 */
[----:B------:R-:W-:-:S02]  /*1a10*/  ISETP.GT.U32.AND P4, PT, R2, R13, PT ;  /* 0x0000000d0200720c */ /* 0x000fc40003f84070 */
[C---:B------:R-:W-:Y:S02]  /*1a20*/  LOP3.LUT R16, R4.reuse, 0x1e, RZ, 0xfc, !PT ;  /* 0x0000001e04107812 */ /* 0x040fe400078efcff */
[----:B------:R-:W-:Y:S01]  /*1a30*/  LOP3.LUT R14, R4, 0x1c, RZ, 0xfc, !PT ;  /* 0x0000001c040e7812 */ /* 0x000fe200078efcff */
[----:B------:R1:W-:Y:S01]  /*1a40*/  STL [R1+0x24], R0 ;  /* 0x0000240001007387 */ /* 0x0003e20000100800 */
[----:B------:R-:W-:Y:S01]  /*1a50*/  ISETP.GE.AND P0, PT, R19, RZ, PT ;  /* 0x000000ff1300720c */ /* 0x000fe20003f06270 */
[--C-:B------:R-:W-:Y:S01]  /*1a60*/  @!P6 IMAD.IADD R11, R11, 0x1, -R2.reuse ;  /* 0x000000010b0be824 */ /* 0x100fe200078e0a02 */
[----:B------:R-:W-:Y:S02]  /*1a70*/  IABS R19, R16 ;  /* 0x0000001000137213 */ /* 0x000fe40000000000 */
[----:B------:R-:W-:Y:S01]  /*1a80*/  IABS R17, R14 ;  /* 0x0000000e00117213 */ /* 0x000fe20000000000 */
[----:B------:R-:W-:Y:S01]  /*1a90*/  @!P5 IMAD.IADD R5, R5, 0x1, -R2 ;  /* 0x000000010505d824 */ /* 0x000fe200078e0a02 */
[----:B------:R-:W-:Y:S01]  /*1aa0*/  ISETP.GE.AND P2, PT, R20, RZ, PT ;  /* 0x000000ff1400720c */ /* 0x000fe20003f46270 */
[----:B-1----:R-:W-:Y:S01]  /*1ab0*/  IMAD.MOV.U32 R0, RZ, RZ, R15 ;  /* 0x000000ffff007224 */ /* 0x002fe200078e000f */
[----:B------:R-:W-:Y:S01]  /*1ac0*/  ISETP.GE.AND P5, PT, R10, RZ, PT ;  /* 0x000000ff0a00720c */ /* 0x000fe20003fa6270 */
[----:B------:R-:W-:Y:S01]  /*1ad0*/  IMAD.HI.U32 R8, R3, R19, RZ ;  /* 0x0000001303087227 */ /* 0x000fe200078e00ff */
[----:B------:R-:W-:-:S03]  /*1ae0*/  LOP3.LUT R10, R4, 0x20, RZ, 0xfc, !PT ;  /* 0x00000020040a7812 */ /* 0x000fc600078efcff */
[----:B------:R-:W-:Y:S02]  /*1af0*/  @!P4 IMAD.IADD R13, R13, 0x1, -R2 ;  /* 0x000000010d0dc824 */ /* 0x000fe400078e0a02 */
[----:B------:R-:W-:Y:S01]  /*1b00*/  @!P3 IMAD.MOV R0, RZ, RZ, -R0 ;  /* 0x000000ffff00b224 */ /* 0x000fe200078e0a00 */
[----:B------:R-:W-:Y:S01]  /*1b10*/  ISETP.GT.U32.AND P3, PT, R2, R11, PT ;  /* 0x0000000b0200720c */ /* 0x000fe20003f64070 */
[----:B------:R-:W-:Y:S01]  /*1b20*/  IMAD.HI.U32 R6, R3, R17, RZ ;  /* 0x0000001103067227 */ /* 0x000fe200078e00ff */
[----:B------:R-:W-:Y:S02]  /*1b30*/  ISETP.GE.AND P6, PT, R12, RZ, PT ;  /* 0x000000ff0c00720c */ /* 0x000fe40003fc6270 */
[----:B------:R-:W-:Y:S01]  /*1b40*/  LOP3.LUT R12, R4, 0x22, RZ, 0xfc, !PT ;  /* 0x00000022040c7812 */ /* 0x000fe200078efcff */
[----:B------:R-:W-:Y:S01]  /*1b50*/  IMAD.MOV R8, RZ, RZ, -R8 ;  /* 0x000000ffff087224 */ /* 0x000fe200078e0a08 */
[----:B------:R-:W-:Y:S01]  /*1b60*/  IABS R251, R10 ;  /* 0x0000000a00fb7213 */ /* 0x000fe20000000000 */
[----:B------:R-:W-:Y:S01]  /*1b70*/  IMAD.MOV R6, RZ, RZ, -R6 ;  /* 0x000000ffff067224 */ /* 0x000fe200078e0a06 */
[C---:B------:R-:W-:Y:S01]  /*1b80*/  ISETP.GT.U32.AND P4, PT, R2.reuse, R13, PT ;  /* 0x0000000d0200720c */ /* 0x040fe20003f84070 */
[----:B------:R-:W-:Y:S01]  /*1b90*/  IMAD R19, R2, R8, R19 ;  /* 0x0000000802137224 */ /* 0x000fe200078e0213 */
[----:B------:R-:W-:Y:S01]  /*1ba0*/  IABS R250, R12 ;  /* 0x0000000c00fa7213 */ /* 0x000fe20000000000 */
[----:B------:R-:W-:-:S02]  /*1bb0*/  IMAD.MOV.U32 R238, RZ, RZ, R5 ;  /* 0x000000ffffee7224 */ /* 0x000fc400078e0005 */
[----:B------:R-:W-:Y:S02]  /*1bc0*/  IMAD R17, R2, R6, R17 ;  /* 0x0000000602117224 */ /* 0x000fe400078e0211 */
[----:B------:R-:W-:-:S04]  /*1bd0*/  IMAD.HI.U32 R6, R3, R251, RZ ;  /* 0x000000fb03067227 */ /* 0x000fc800078e00ff */
[----:B------:R-:W-:Y:S01]  /*1be0*/  @!P2 IMAD.MOV R238, RZ, RZ, -R238 ;  /* 0x000000ffffeea224 */ /* 0x000fe200078e0aee */
[----:B------:R-:W-:Y:S01]  /*1bf0*/  ISETP.GT.U32.AND P2, PT, R2, R19, PT ;  /* 0x000000130200720c */ /* 0x000fe20003f44070 */
[----:B------:R-:W-:-:S04]  /*1c00*/  IMAD.HI.U32 R5, R3, R250, RZ ;  /* 0x000000fa03057227 */ /* 0x000fc800078e00ff */
[----:B------:R-:W-:Y:S02]  /*1c10*/  @!P3 IMAD.IADD R11, R11, 0x1, -R2 ;  /* 0x000000010b0bb824 */ /* 0x000fe400078e0a02 */
[----:B------:R-:W-:Y:S02]  /*1c20*/  IMAD.MOV R6, RZ, RZ, -R6 ;  /* 0x000000ffff067224 */ /* 0x000fe400078e0a06 */
[----:B------:R-:W-:Y:S02]  /*1c30*/  IMAD.MOV R5, RZ, RZ, -R5 ;  /* 0x000000ffff057224 */ /* 0x000fe400078e0a05 */
[----:B------:R-:W-:Y:S02]  /*1c40*/  @!P4 IMAD.IADD R13, R13, 0x1, -R2 ;  /* 0x000000010d0dc824 */ /* 0x000fe400078e0a02 */
[----:B------:R-:W-:Y:S02]  /*1c50*/  IMAD R251, R2, R6, R251 ;  /* 0x0000000602fb7224 */ /* 0x000fe400078e02fb */
[----:B------:R-:W-:-:S02]  /*1c60*/  IMAD.MOV.U32 R240, RZ, RZ, R11 ;  /* 0x000000fffff07224 */ /* 0x000fc400078e000b */
[C---:B------:R-:W-:Y:S02]  /*1c70*/  IMAD R250, R2.reuse, R5, R250 ;  /* 0x0000000502fa7224 */ /* 0x040fe400078e02fa */
[----:B------:R-:W-:Y:S02]  /*1c80*/  IMAD.MOV.U32 R241, RZ, RZ, R13 ;  /* 0x000000fffff17224 */ /* 0x000fe400078e000d */
[----:B------:R-:W-:Y:S01]  /*1c90*/  @!P5 IMAD.MOV R240, RZ, RZ, -R240 ;  /* 0x000000fffff0d224 */ /* 0x000fe200078e0af0 */
[C---:B------:R-:W-:Y:S01]  /*1ca0*/  ISETP.GT.U32.AND P5, PT, R2.reuse, R251, PT ;  /* 0x000000fb0200720c */ /* 0x040fe20003fa4070 */
[----:B------:R-:W-:Y:S02]  /*1cb0*/  @!P2 IMAD.IADD R19, R19, 0x1, -R2 ;  /* 0x000000011313a824 */ /* 0x000fe400078e0a02 */
[----:B------:R-:W-:Y:S01]  /*1cc0*/  @!P6 IMAD.MOV R241, RZ, RZ, -R241 ;  /* 0x000000fffff1e224 */ /* 0x000fe200078e0af1 */
[C---:B------:R-:W-:Y:S02]  /*1cd0*/  ISETP.GT.U32.AND P6, PT, R2.reuse, R250, PT ;  /* 0x000000fa0200720c */ /* 0x040fe40003fc4070 */
[----:B------:R-:W-:-:S02]  /*1ce0*/  ISETP.GT.U32.AND P2, PT, R2, R19, PT ;  /* 0x000000130200720c */ /* 0x000fc40003f44070 */
[C---:B------:R-:W-:Y:S02]  /*1cf0*/  LOP3.LUT R6, R4.reuse, 0x24, RZ, 0xfc, !PT ;  /* 0x0000002404067812 */ /* 0x040fe400078efcff */
[----:B------:R-:W-:Y:S02]  /*1d00*/  LOP3.LUT R8, R4, 0x26, RZ, 0xfc, !PT ;  /* 0x0000002604087812 */ /* 0x000fe400078efcff */
[----:B------:R-:W-:Y:S01]  /*1d10*/  IABS R249, R6 ;  /* 0x0000000600f97213 */ /* 0x000fe20000000000 */
[----:B------:R-:W-:Y:S01]  /*1d20*/  @!P5 IMAD.IADD R251, R251, 0x1, -R2 ;  /* 0x00000001fbfbd824 */ /* 0x000fe200078e0a02 */
[----:B------:R-:W-:-:S03]  /*1d30*/  IABS R248, R8 ;  /* 0x0000000800f87213 */ /* 0x000fc60000000000 */
[----:B------:R-:W-:Y:S01]  /*1d40*/  @!P6 IMAD.IADD R250, R250, 0x1, -R2 ;  /* 0x00000001fafae824 */ /* 0x000fe200078e0a02 */
[----:B------:R-:W-:Y:S01]  /*1d50*/  ISETP.GT.U32.AND P5, PT, R2, R251, PT ;  /* 0x000000fb0200720c */ /* 0x000fe20003fa4070 */
[----:B------:R-:W-:-:S03]  /*1d60*/  IMAD.HI.U32 R5, R3, R249, RZ ;  /* 0x000000f903057227 */ /* 0x000fc600078e00ff */
[----:B------:R-:W-:Y:S01]  /*1d70*/  ISETP.GT.U32.AND P6, PT, R2, R250, PT ;  /* 0x000000fa0200720c */ /* 0x000fe20003fc4070 */
[----:B------:R-:W-:Y:S01]  /*1d80*/  @!P2 IMAD.IADD R19, R19, 0x1, -R2 ;  /* 0x000000011313a824 */ /* 0x000fe200078e0a02 */
[----:B------:R-:W-:Y:S01]  /*1d90*/  ISETP.GE.AND P2, PT, R6, RZ, PT ;  /* 0x000000ff0600720c */ /* 0x000fe20003f46270 */
[----:B------:R-:W-:-:S04]  /*1da0*/  IMAD.HI.U32 R6, R3, R248, RZ ;  /* 0x000000f803067227 */ /* 0x000fc800078e00ff */
[----:B------:R-:W-:Y:S02]  /*1db0*/  IMAD.MOV R5, RZ, RZ, -R5 ;  /* 0x000000ffff057224 */ /* 0x000fe400078e0a05 */
[----:B------:R-:W-:Y:S02]  /*1dc0*/  IMAD.MOV.U32 R239, RZ, RZ, R7 ;  /* 0x000000ffffef7224 */ /* 0x000fe400078e0007 */
[----:B------:R-:W-:Y:S02]  /*1dd0*/  IMAD.MOV R7, RZ, RZ, -R6 ;  /* 0x000000ffff077224 */ /* 0x000fe400078e0a06 */
[C---:B------:R-:W-:Y:S02]  /*1de0*/  IMAD R249, R2.reuse, R5, R249 ;  /* 0x0000000502f97224 */ /* 0x040fe400078e02f9 */
[----:B------:R-:W-:Y:S02]  /*1df0*/  IMAD.MOV.U32 R237, RZ, RZ, R9 ;  /* 0x000000ffffed7224 */ /* 0x000fe400078e0009 */
[----:B------:R-:W-:-:S02]  /*1e00*/  IMAD R248, R2, R7, R248 ;  /* 0x0000000702f87224 */ /* 0x000fc400078e02f8 */
[--C-:B------:R-:W-:Y:S01]  /*1e10*/  @!P5 IMAD.IADD R251, R251, 0x1, -R2.reuse ;  /* 0x00000001fbfbd824 */ /* 0x100fe200078e0a02 */
[----:B------:R-:W-:Y:S01]  /*1e20*/  ISETP.GT.U32.AND P5, PT, R2, R249, PT ;  /* 0x000000f90200720c */ /* 0x000fe20003fa4070 */
[----:B------:R-:W-:Y:S01]  /*1e30*/  @!P0 IMAD.MOV R237, RZ, RZ, -R237 ;  /* 0x000000ffffed8224 */ /* 0x000fe200078e0aed */
[----:B------:R-:W-:Y:S01]  /*1e40*/  LOP3.LUT R9, R4, 0x28, RZ, 0xfc, !PT ;  /* 0x0000002804097812 */ /* 0x000fe200078efcff */
[----:B------:R-:W-:Y:S01]  /*1e50*/  @!P6 IMAD.IADD R250, R250, 0x1, -R2 ;  /* 0x00000001fafae824 */ /* 0x000fe200078e0a02 */
[C---:B------:R-:W-:Y:S02]  /*1e60*/  ISETP.GT.U32.AND P0, PT, R2.reuse, R17, PT ;  /* 0x000000110200720c */ /* 0x040fe40003f04070 */
[----:B------:R-:W-:Y:S02]  /*1e70*/  ISETP.GT.U32.AND P6, PT, R2, R248, PT ;  /* 0x000000f80200720c */ /* 0x000fe40003fc4070 */
[----:B------:R-:W-:Y:S02]  /*1e80*/  IABS R247, R9 ;  /* 0x0000000900f77213 */ /* 0x000fe40000000000 */
[----:B------:R-:W-:-:S03]  /*1e90*/  LOP3.LUT R7, R4, 0x2a, RZ, 0xfc, !PT ;  /* 0x0000002a04077812 */ /* 0x000fc600078efcff */
[----:B------:R-:W-:Y:S01]  /*1ea0*/  IMAD.HI.U32 R5, R3, R247, RZ ;  /* 0x000000f703057227 */ /* 0x000fe200078e00ff */
[----:B------:R-:W-:Y:S02]  /*1eb0*/  ISETP.GE.AND P1, PT, R21, RZ, PT ;  /* 0x000000ff1500720c */ /* 0x000fe40003f26270 */
[----:B------:R-:W-:Y:S01]  /*1ec0*/  IABS R246, R7 ;  /* 0x0000000700f67213 */ /* 0x000fe20000000000 */
[--C-:B------:R-:W-:Y:S02]  /*1ed0*/  @!P5 IMAD.IADD R249, R249, 0x1, -R2.reuse ;  /* 0x00000001f9f9d824 */ /* 0x100fe400078e0a02 */
[----:B------:R-:W-:Y:S02]  /*1ee0*/  IMAD.MOV R5, RZ, RZ, -R5 ;  /* 0x000000ffff057224 */ /* 0x000fe400078e0a05 */
[--C-:B------:R-:W-:Y:S02]  /*1ef0*/  @!P0 IMAD.IADD R17, R17, 0x1, -R2.reuse ;  /* 0x0000000111118824 */ /* 0x100fe400078e0a02 */
[----:B------:R-:W-:Y:S01]  /*1f00*/  @!P6 IMAD.IADD R248, R248, 0x1, -R2 ;  /* 0x00000001f8f8e824 */ /* 0x000fe200078e0a02 */
[C---:B------:R-:W-:Y:S01]  /*1f10*/  ISETP.GT.U32.AND P6, PT, R2.reuse, R249, PT ;  /* 0x000000f90200720c */ /* 0x040fe20003fc4070 */
[C---:B------:R-:W-:Y:S01]  /*1f20*/  IMAD R247, R2.reuse, R5, R247 ;  /* 0x0000000502f77224 */ /* 0x040fe200078e02f7 */
[----:B------:R-:W-:Y:S01]  /*1f30*/  ISETP.GT.U32.AND P0, PT, R2, R17, PT ;  /* 0x000000110200720c */ /* 0x000fe20003f04070 */
[----:B------:R-:W-:Y:S01]  /*1f40*/  IMAD.HI.U32 R5, R3, R246, RZ ;  /* 0x000000f603057227 */ /* 0x000fe200078e00ff */
[----:B------:R-:W-:-:S02]  /*1f50*/  ISETP.GE.AND P4, PT, R10, RZ, PT ;  /* 0x000000ff0a00720c */ /* 0x000fc40003f86270 */
[----:B------:R-:W-:Y:S01]  /*1f60*/  LOP3.LUT R10, R4, 0x2e, RZ, 0xfc, !PT ;  /* 0x0000002e040a7812 */ /* 0x000fe200078efcff */
[----:B------:R-:W-:Y:S02]  /*1f70*/  IMAD.MOV R5, RZ, RZ, -R5 ;  /* 0x000000ffff057224 */ /* 0x000fe400078e0a05 */
[----:B------:R-:W-:Y:S01]  /*1f80*/  @!P1 IMAD.MOV R239, RZ, RZ, -R239 ;  /* 0x000000ffffef9224 */ /* 0x000fe200078e0aef */
[----:B------:R-:W-:Y:S01]  /*1f90*/  ISETP.GE.AND P1, PT, R14, RZ, PT ;  /* 0x000000ff0e00720c */ /* 0x000fe20003f26270 */
[C---:B------:R-:W-:Y:S01]  /*1fa0*/  IMAD R246, R2.reuse, R5, R246 ;  /* 0x0000000502f67224 */ /* 0x040fe200078e02f6 */
[----:B------:R-:W-:Y:S01]  /*1fb0*/  IABS R244, R10 ;  /* 0x0000000a00f47213 */ /* 0x000fe20000000000 */
[--C-:B------:R-:W-:Y:S02]  /*1fc0*/  @!P6 IMAD.IADD R249, R249, 0x1, -R2.reuse ;  /* 0x00000001f9f9e824 */ /* 0x100fe400078e0a02 */
[----:B------:R-:W-:Y:S01]  /*1fd0*/  @!P0 IMAD.IADD R17, R17, 0x1, -R2 ;  /* 0x0000000111118824 */ /* 0x000fe200078e0a02 */
[----:B------:R-:W-:Y:S01]  /*1fe0*/  ISETP.GT.U32.AND P6, PT, R2, R246, PT ;  /* 0x000000f60200720c */ /* 0x000fe20003fc4070 */
[----:B------:R-:W-:-:S04]  /*1ff0*/  IMAD.HI.U32 R5, R3, R244, RZ ;  /* 0x000000f403057227 */ /* 0x000fc800078e00ff */
[----:B------:R-:W-:Y:S02]  /*2000*/  IMAD.MOV.U32 R242, RZ, RZ, R17 ;  /* 0x000000fffff27224 */ /* 0x000fe400078e0011 */
[----:B------:R-:W-:Y:S02]  /*2010*/  IMAD.MOV R5, RZ, RZ, -R5 ;  /* 0x000000ffff057224 */ /* 0x000fe400078e0a05 */
[----:B------:R-:W-:Y:S01]  /*2020*/  @!P4 IMAD.MOV R251, RZ, RZ, -R251 ;  /* 0x000000fffffbc224 */ /* 0x000fe200078e0afb */
[----:B------:R-:W-:Y:S01]  /*2030*/  ISETP.GT.U32.AND P4, PT, R2, R248, PT ;  /* 0x000000f80200720c */ /* 0x000fe20003f84070 */
[----:B------:R-:W-:Y:S01]  /*2040*/  @!P1 IMAD.MOV R242, RZ, RZ, -R242 ;  /* 0x000000fffff29224 */ /* 0x000fe200078e0af2 */
[----:B------:R-:W-:Y:S01]  /*2050*/  ISETP.GE.AND P1, PT, R8, RZ, PT ;  /* 0x000000ff0800720c */ /* 0x000fe20003f26270 */
[----:B------:R-:W-:Y:S01]  /*2060*/  IMAD R244, R2, R5, R244 ;  /* 0x0000000502f47224 */ /* 0x000fe200078e02f4 */
[----:B------:R-:W-:Y:S01]  /*2070*/  LOP3.LUT R8, R4, 0x2c, RZ, 0xfc, !PT ;  /* 0x0000002c04087812 */ /* 0x000fe200078efcff */
[----:B------:R-:W-:-:S03]  /*2080*/  @!P6 IMAD.IADD R246, R246, 0x1, -R2 ;  /* 0x00000001f6f6e824 */ /* 0x000fc600078e0a02 */
[----:B------:R-:W-:Y:S02]  /*2090*/  ISETP.GT.U32.AND P6, PT, R2, R244, PT ;  /* 0x000000f40200720c */ /* 0x000fe40003fc4070 */
[----:B------:R-:W-:Y:S02]  /*20a0*/  IABS R245, R8 ;  /* 0x0000000800f57213 */ /* 0x000fe40000000000 */
[----:B------:R-:W-:Y:S02]  /*20b0*/  LOP3.LUT R11, R4, 0x30, RZ, 0xfc, !PT ;  /* 0x00000030040b7812 */ /* 0x000fe400078efcff */
[----:B------:R-:W-:Y:S01]  /*20c0*/  ISETP.GT.U32.AND P5, PT, R2, R247, PT ;  /* 0x000000f70200720c */ /* 0x000fe20003fa4070 */
[----:B------:R-:W-:Y:S01]  /*20d0*/  IMAD.HI.U32 R6, R3, R245, RZ ;  /* 0x000000f503067227 */ /* 0x000fe200078e00ff */
[----:B------:R-:W-:-:S03]  /*20e0*/  IABS R233, R11 ;  /* 0x0000000b00e97213 */ /* 0x000fc60000000000 */
[----:B------:R-:W-:Y:S01]  /*20f0*/  @!P4 IMAD.IADD R248, R248, 0x1, -R2 ;  /* 0x00000001f8f8c824 */ /* 0x000fe200078e0a02 */
[----:B------:R-:W-:Y:S01]  /*2100*/  ISETP.GE.AND P4, PT, R8, RZ, PT ;  /* 0x000000ff0800720c */ /* 0x000fe20003f86270 */
[----:B------:R-:W-:Y:S01]  /*2110*/  IMAD.MOV R6, RZ, RZ, -R6 ;  /* 0x000000ffff067224 */ /* 0x000fe200078e0a06 */
[----:B------:R-:W-:Y:S01]  /*2120*/  LOP3.LUT R8, R4, 0x32, RZ, 0xfc, !PT ;  /* 0x0000003204087812 */ /* 0x000fe200078efcff */
[----:B------:R-:W-:Y:S01]  /*2130*/  @!P1 IMAD.MOV R248, RZ, RZ, -R248 ;  /* 0x000000fffff89224 */ /* 0x000fe200078e0af8 */
[----:B------:R-:W-:Y:S01]  /*2140*/  ISETP.GT.U32.AND P1, PT, R2, R246, PT ;  /* 0x000000f60200720c */ /* 0x000fe20003f24070 */
[----:B------:R-:W-:Y:S01]  /*2150*/  @!P6 IMAD.IADD R244, R244, 0x1, -R2 ;  /* 0x00000001f4f4e824 */ /* 0x000fe200078e0a02 */
[----:B------:R-:W-:Y:S01]  /*2160*/  IABS R232, R8 ;  /* 0x0000000800e87213 */ /* 0x000fe20000000000 */
[C---:B------:R-:W-:Y:S02]  /*2170*/  IMAD R245, R2.reuse, R6, R245 ;  /* 0x0000000602f57224 */ /* 0x040fe400078e02f5 */
[----:B------:R-:W-:Y:S01]  /*2180*/  IMAD.HI.U32 R6, R3, R233, RZ ;  /* 0x000000e903067227 */ /* 0x000fe200078e00ff */
[----:B------:R-:W-:-:S03]  /*2190*/  ISETP.GT.U32.AND P6, PT, R2, R244, PT ;  /* 0x000000f40200720c */ /* 0x000fc60003fc4070 */
[----:B------:R-:W-:Y:S02]  /*21a0*/  @!P5 IMAD.IADD R247, R247, 0x1, -R2 ;  /* 0x00000001f7f7d824 */ /* 0x000fe400078e0a02 */
[----:B------:R-:W-:Y:S02]  /*21b0*/  IMAD.MOV R6, RZ, RZ, -R6 ;  /* 0x000000ffff067224 */ /* 0x000fe400078e0a06 */
[----:B------:R-:W-:Y:S01]  /*21c0*/  IMAD.HI.U32 R5, R3, R232, RZ ;  /* 0x000000e803057227 */ /* 0x000fe200078e00ff */
[----:B------:R-:W-:-:S03]  /*21d0*/  ISETP.GT.U32.AND P5, PT, R2, R247, PT ;  /* 0x000000f70200720c */ /* 0x000fc60003fa4070 */
[----:B------:R-:W-:Y:S01]  /*21e0*/  @!P2 IMAD.MOV R249, RZ, RZ, -R249 ;  /* 0x000000fffff9a224 */ /* 0x000fe200078e0af9 */
[C---:B------:R-:W-:Y:S01]  /*21f0*/  ISETP.GT.U32.AND P2, PT, R2.reuse, R245, PT ;  /* 0x000000f50200720c */ /* 0x040fe20003f44070 */
[----:B------:R-:W-:Y:S02]  /*2200*/  IMAD R233, R2, R6, R233 ;  /* 0x0000000602e97224 */ /* 0x000fe400078e02e9 */
[----:B------:R-:W-:Y:S02]  /*2210*/  IMAD.MOV R5, RZ, RZ, -R5 ;  /* 0x000000ffff057224 */ /* 0x000fe400078e0a05 */
[----:B------:R-:W-:Y:S01]  /*2220*/  @!P1 IMAD.IADD R246, R246, 0x1, -R2 ;  /* 0x00000001f6f69824 */ /* 0x000fe200078e0a02 */
[C---:B------:R-:W-:Y:S01]  /*2230*/  ISETP.GT.U32.AND P1, PT, R2.reuse, R233, PT ;  /* 0x000000e90200720c */ /* 0x040fe20003f24070 */
[----:B------:R-:W-:Y:S01]  /*2240*/  IMAD R232, R2, R5, R232 ;  /* 0x0000000502e87224 */ /* 0x000fe200078e02e8 */
[----:B------:R-:W-:Y:S01]  /*2250*/  ISETP.GE.AND P0, PT, R12, RZ, PT ;  /* 0x000000ff0c00720c */ /* 0x000fe20003f06270 */
[----:B------:R-:W-:Y:S01]  /*2260*/  @!P6 IMAD.IADD R244, R244, 0x1, -R2 ;  /* 0x00000001f4f4e824 */ /* 0x000fe200078e0a02 */
[----:B------:R-:W-:-:S02]  /*2270*/  ISETP.GE.AND P3, PT, R16, RZ, PT ;  /* 0x000000ff1000720c */ /* 0x000fc40003f66270 */
[----:B------:R-:W-:Y:S01]  /*2280*/  ISETP.GT.U32.AND P6, PT, R2, R232, PT ;  /* 0x000000e80200720c */ /* 0x000fe20003fc4070 */
[--C-:B------:R-:W-:Y:S01]  /*2290*/  @!P5 IMAD.IADD R247, R247, 0x1, -R2.reuse ;  /* 0x00000001f7f7d824 */ /* 0x100fe200078e0a02 */
[----:B------:R-:W-:Y:S01]  /*22a0*/  ISETP.GE.AND P5, PT, R10, RZ, PT ;  /* 0x000000ff0a00720c */ /* 0x000fe20003fa6270 */
[--C-:B------:R-:W-:Y:S01]  /*22b0*/  @!P2 IMAD.IADD R245, R245, 0x1, -R2.reuse ;  /* 0x00000001f5f5a824 */ /* 0x100fe200078e0a02 */
[C---:B------:R-:W-:Y:S02]  /*22c0*/  LOP3.LUT R12, R4.reuse, 0x36, RZ, 0xfc, !PT ;  /* 0x00000036040c7812 */ /* 0x040fe400078efcff */
[C---:B------:R-:W-:Y:S02]  /*22d0*/  LOP3.LUT R13, R4.reuse, 0x38, RZ, 0xfc, !PT ;  /* 0x00000038040d7812 */ /* 0x040fe400078efcff */
[----:B------:R-:W-:Y:S01]  /*22e0*/  LOP3.LUT R10, R4, 0x34, RZ, 0xfc, !PT ;  /* 0x00000034040a7812 */ /* 0x000fe200078efcff */
[----:B------:R-:W-:Y:S01]  /*22f0*/  @!P1 IMAD.IADD R233, R233, 0x1, -R2 ;  /* 0x00000001e9e99824 */ /* 0x000fe200078e0a02 */
[----:B------:R-:W-:Y:S01]  /*2300*/  ISETP.GT.U32.AND P2, PT, R2, R245, PT ;  /* 0x000000f50200720c */ /* 0x000fe20003f44070 */
[----:B------:R-:W-:Y:S01]  /*2310*/  IMAD.MOV.U32 R252, RZ, RZ, R19 ;  /* 0x000000fffffc7224 */ /* 0x000fe200078e0013 */
[----:B------:R-:W-:-:S02]  /*2320*/  IABS R230, R12 ;  /* 0x0000000c00e67213 */ /* 0x000fc40000000000 */
[----:B------:R-:W-:Y:S02]  /*2330*/  IABS R229, R13 ;  /* 0x0000000d00e57213 */ /* 0x000fe40000000000 */
[----:B------:R-:W-:Y:S01]  /*2340*/  IABS R231, R10 ;  /* 0x0000000a00e77213 */ /* 0x000fe20000000000 */
[----:B------:R-:W-:Y:S01]  /*2350*/  @!P0 IMAD.MOV R250, RZ, RZ, -R250 ;  /* 0x000000fffffa8224 */ /* 0x000fe200078e0afa */
[----:B------:R-:W-:Y:S01]  /*2360*/  ISETP.GE.AND P0, PT, R7, RZ, PT ;  /* 0x000000ff0700720c */ /* 0x000fe20003f06270 */
[----:B------:R-:W-:Y:S01]  /*2370*/  @!P6 IMAD.IADD R232, R232, 0x1, -R2 ;  /* 0x00000001e8e8e824 */ /* 0x000fe200078e0a02 */
[----:B------:R-:W-:Y:S01]  /*2380*/  ISETP.GT.U32.AND P6, PT, R2, R233, PT ;  /* 0x000000e90200720c */ /* 0x000fe20003fc4070 */
[----:B------:R-:W-:Y:S01]  /*2390*/  @!P3 IMAD.MOV R252, RZ, RZ, -R252 ;  /* 0x000000fffffcb224 */ /* 0x000fe200078e0afc */
[----:B------:R-:W-:Y:S01]  /*23a0*/  ISETP.GE.AND P3, PT, R9, RZ, PT ;  /* 0x000000ff0900720c */ /* 0x000fe20003f66270 */
[----:B------:R-:W-:-:S04]  /*23b0*/  IMAD.HI.U32 R6, R3, R230, RZ ;  /* 0x000000e603067227 */ /* 0x000fc800078e00ff */
[----:B------:R-:W-:-:S04]  /*23c0*/  IMAD.HI.U32 R7, R3, R229, RZ ;  /* 0x000000e503077227 */ /* 0x000fc800078e00ff */
[----:B------:R-:W-:-:S04]  /*23d0*/  IMAD.HI.U32 R5, R3, R231, RZ ;  /* 0x000000e703057227 */ /* 0x000fc800078e00ff */
[----:B------:R-:W-:Y:S02]  /*23e0*/  IMAD.MOV R9, RZ, RZ, -R6 ;  /* 0x000000ffff097224 */ /* 0x000fe400078e0a06 */
[----:B------:R-:W-:Y:S02]  /*23f0*/  IMAD.MOV R7, RZ, RZ, -R7 ;  /* 0x000000ffff077224 */ /* 0x000fe400078e0a07 */
[----:B------:R-:W-:Y:S02]  /*2400*/  IMAD.MOV R5, RZ, RZ, -R5 ;  /* 0x000000ffff057224 */ /* 0x000fe400078e0a05 */
[----:B------:R-:W-:Y:S02]  /*2410*/  @!P2 IMAD.IADD R245, R245, 0x1, -R2 ;  /* 0x00000001f5f5a824 */ /* 0x000fe400078e0a02 */
[C---:B------:R-:W-:Y:S02]  /*2420*/  IMAD R230, R2.reuse, R9, R230 ;  /* 0x0000000902e67224 */ /* 0x040fe400078e02e6 */
[----:B------:R-:W-:Y:S01]  /*2430*/  IMAD R229, R2, R7, R229 ;  /* 0x0000000702e57224 */ /* 0x000fe200078e02e5 */
[----:B------:R-:W-:Y:S01]  /*2440*/  LOP3.LUT R6, R4, 0x3a, RZ, 0xfc, !PT ;  /* 0x0000003a04067812 */ /* 0x000fe200078efcff */
[----:B------:R-:W-:-:S02]  /*2450*/  IMAD R231, R2, R5, R231 ;  /* 0x0000000502e77224 */ /* 0x000fc400078e02e7 */
[----:B------:R-:W-:Y:S01]  /*2460*/  @!P4 IMAD.MOV R245, RZ, RZ, -R245 ;  /* 0x000000fffff5c224 */ /* 0x000fe200078e0af5 */
[C---:B------:R-:W-:Y:S01]  /*2470*/  ISETP.GT.U32.AND P4, PT, R2.reuse, R230, PT ;  /* 0x000000e60200720c */ /* 0x040fe20003f84070 */
[----:B------:R-:W-:Y:S01]  /*2480*/  @!P6 IMAD.IADD R233, R233, 0x1, -R2 ;  /* 0x00000001e9e9e824 */ /* 0x000fe200078e0a02 */
[C---:B------:R-:W-:Y:S01]  /*2490*/  ISETP.GT.U32.AND P6, PT, R2.reuse, R229, PT ;  /* 0x000000e50200720c */ /* 0x040fe20003fc4070 */
[----:B------:R-:W-:Y:S01]  /*24a0*/  @!P3 IMAD.MOV R247, RZ, RZ, -R247 ;  /* 0x000000fffff7b224 */ /* 0x000fe200078e0af7 */
[----:B------:R-:W-:Y:S01]  /*24b0*/  IABS R228, R6 ;  /* 0x0000000600e47213 */ /* 0x000fe20000000000 */
[----:B------:R-:W-:Y:S01]  /*24c0*/  @!P0 IMAD.MOV R246, RZ, RZ, -R246 ;  /* 0x000000fffff68224 */ /* 0x000fe200078e0af6 */
[C---:B------:R-:W-:Y:S02]  /*24d0*/  ISETP.GT.U32.AND P0, PT, R2.reuse, R232, PT ;  /* 0x000000e80200720c */ /* 0x040fe40003f04070 */
[----:B------:R-:W-:Y:S02]  /*24e0*/  ISETP.GT.U32.AND P3, PT, R2, R231, PT ;  /* 0x000000e70200720c */ /* 0x000fe40003f64070 */
[----:B------:R-:W-:Y:S01]  /*24f0*/  ISETP.GE.AND P2, PT, R11, RZ, PT ;  /* 0x000000ff0b00720c */ /* 0x000fe20003f46270 */
[----:B------:R-:W-:Y:S01]  /*2500*/  IMAD.HI.U32 R5, R3, R228, RZ ;  /* 0x000000e403057227 */ /* 0x000fe200078e00ff */
[----:B------:R-:W-:-:S02]  /*2510*/  ISETP.GE.AND P1, PT, R8, RZ, PT ;  /* 0x000000ff0800720c */ /* 0x000fc40003f26270 */
[----:B------:R-:W-:Y:S01]  /*2520*/  LOP3.LUT R8, R4, 0x3c, RZ, 0xfc, !PT ;  /* 0x0000003c04087812 */ /* 0x000fe200078efcff */
[----:B------:R-:W-:Y:S02]  /*2530*/  IMAD.MOV R7, RZ, RZ, -R5 ;  /* 0x000000ffff077224 */ /* 0x000fe400078e0a05 */
[--C-:B------:R-:W-:Y:S01]  /*2540*/  @!P4 IMAD.IADD R230, R230, 0x1, -R2.reuse ;  /* 0x00000001e6e6c824 */ /* 0x100fe200078e0a02 */
[----:B------:R-:W-:Y:S01]  /*2550*/  IABS R227, R8 ;  /* 0x0000000800e37213 */ /* 0x000fe20000000000 */
[--C-:B------:R-:W-:Y:S02]  /*2560*/  @!P6 IMAD.IADD R229, R229, 0x1, -R2.reuse ;  /* 0x00000001e5e5e824 */ /* 0x100fe400078e0a02 */
[--C-:B------:R-:W-:Y:S02]  /*2570*/  @!P0 IMAD.IADD R232, R232, 0x1, -R2.reuse ;  /* 0x00000001e8e88824 */ /* 0x100fe400078e0a02 */
[----:B------:R-:W-:Y:S02]  /*2580*/  @!P3 IMAD.IADD R231, R231, 0x1, -R2 ;  /* 0x00000001e7e7b824 */ /* 0x000fe400078e0a02 */
[C---:B------:R-:W-:Y:S01]  /*2590*/  IMAD R228, R2.reuse, R7, R228 ;  /* 0x0000000702e47224 */ /* 0x040fe200078e02e4 */
[C---:B------:R-:W-:Y:S01]  /*25a0*/  ISETP.GT.U32.AND P6, PT, R2.reuse, R230, PT ;  /* 0x000000e60200720c */ /* 0x040fe20003fc4070 */
[----:B------:R-:W-:Y:S01]  /*25b0*/  @!P2 IMAD.MOV R233, RZ, RZ, -R233 ;  /* 0x000000ffffe9a224 */ /* 0x000fe200078e0ae9 */
[C---:B------:R-:W-:Y:S01]  /*25c0*/  ISETP.GT.U32.AND P2, PT, R2.reuse, R229, PT ;  /* 0x000000e50200720c */ /* 0x040fe20003f44070 */
[----:B------:R-:W-:Y:S01]  /*25d0*/  @!P1 IMAD.MOV R232, RZ, RZ, -R232 ;  /* 0x000000ffffe89224 */ /* 0x000fe200078e0ae8 */
[C---:B------:R-:W-:Y:S01]  /*25e0*/  ISETP.GT.U32.AND P4, PT, R2.reuse, R231, PT ;  /* 0x000000e70200720c */ /* 0x040fe20003f84070 */
[----:B------:R-:W-:Y:S01]  /*25f0*/  IMAD.HI.U32 R5, R3, R227, RZ ;  /* 0x000000e303057227 */ /* 0x000fe200078e00ff */
[----:B------:R-:W-:-:S03]  /*2600*/  ISETP.GT.U32.AND P1, PT, R2, R228, PT ;  /* 0x000000e40200720c */ /* 0x000fc60003f24070 */
[----:B------:R-:W-:Y:S01]  /*2610*/  @!P5 IMAD.MOV R244, RZ, RZ, -R244 ;  /* 0x000000fffff4d224 */ /* 0x000fe200078e0af4 */
[----:B------:R-:W-:Y:S01]  /*2620*/  ISETP.GE.AND P5, PT, R10, RZ, PT ;  /* 0x000000ff0a00720c */ /* 0x000fe20003fa6270 */
[----:B------:R-:W-:Y:S01]  /*2630*/  IMAD.MOV R5, RZ, RZ, -R5 ;  /* 0x000000ffff057224 */ /* 0x000fe200078e0a05 */
[----:B------:R-:W-:-:S03]  /*2640*/  LOP3.LUT R7, R4, 0x3e, RZ, 0xfc, !PT ;  /* 0x0000003e04077812 */ /* 0x000fc600078efcff */
[----:B------:R-:W-:Y:S01]  /*2650*/  IMAD R227, R2, R5, R227 ;  /* 0x0000000502e37224 */ /* 0x000fe200078e02e3 */
[----:B------:R-:W-:Y:S01]  /*2660*/  IABS R226, R7 ;  /* 0x0000000700e27213 */ /* 0x000fe20000000000 */
[--C-:B------:R-:W-:Y:S02]  /*2670*/  @!P6 IMAD.IADD R230, R230, 0x1, -R2.reuse ;  /* 0x00000001e6e6e824 */ /* 0x100fe400078e0a02 */
[--C-:B------:R-:W-:Y:S01]  /*2680*/  @!P2 IMAD.IADD R229, R229, 0x1, -R2.reuse ;  /* 0x00000001e5e5a824 */ /* 0x100fe200078e0a02 */
[----:B------:R-:W-:Y:S01]  /*2690*/  ISETP.GT.U32.AND P6, PT, R2, R227, PT ;  /* 0x000000e30200720c */ /* 0x000fe20003fc4070 */
[--C-:B------:R-:W-:Y:S01]  /*26a0*/  @!P4 IMAD.IADD R231, R231, 0x1, -R2.reuse ;  /* 0x00000001e7e7c824 */ /* 0x100fe200078e0a02 */
[----:B------:R-:W-:Y:S01]  /*26b0*/  ISETP.GE.AND P2, PT, R8, RZ, PT ;  /* 0x000000ff0800720c */ /* 0x000fe20003f46270 */
[----:B------:R-:W-:Y:S01]  /*26c0*/  @!P1 IMAD.IADD R228, R228, 0x1, -R2 ;  /* 0x00000001e4e49824 */ /* 0x000fe200078e0a02 */
[----:B------:R-:W-:Y:S01]  /*26d0*/  LOP3.LUT R8, R4, 0x42, RZ, 0xfc, !PT ;  /* 0x0000004204087812 */ /* 0x000fe200078efcff */
[----:B------:R-:W-:-:S03]  /*26e0*/  IMAD.HI.U32 R5, R3, R226, RZ ;  /* 0x000000e203057227 */ /* 0x000fc600078e00ff */
[----:B------:R-:W-:Y:S01]  /*26f0*/  IABS R224, R8 ;  /* 0x0000000800e07213 */ /* 0x000fe20000000000 */
[----:B------:R-:W-:Y:S01]  /*2700*/  @!P5 IMAD.MOV R231, RZ, RZ, -R231 ;  /* 0x000000ffffe7d224 */ /* 0x000fe200078e0ae7 */
[----:B------:R-:W-:Y:S01]  /*2710*/  ISETP.GT.U32.AND P5, PT, R2, R228, PT ;  /* 0x000000e40200720c */ /* 0x000fe20003fa4070 */
[----:B------:R-:W-:Y:S01]  /*2720*/  IMAD.MOV R5, RZ, RZ, -R5 ;  /* 0x000000ffff057224 */ /* 0x000fe200078e0a05 */
[----:B------:R-:W-:-:S03]  /*2730*/  ISETP.GE.AND P4, PT, R6, RZ, PT ;  /* 0x000000ff0600720c */ /* 0x000fc60003f86270 */
[----:B------:R-:W-:Y:S02]  /*2740*/  IMAD R226, R2, R5, R226 ;  /* 0x0000000502e27224 */ /* 0x000fe400078e02e2 */
[----:B------:R-:W-:Y:S01]  /*2750*/  IMAD.HI.U32 R5, R3, R224, RZ ;  /* 0x000000e003057227 */ /* 0x000fe200078e00ff */
[----:B------:R-:W-:-:S03]  /*2760*/  ISETP.GE.AND P0, PT, R12, RZ, PT ;  /* 0x000000ff0c00720c */ /* 0x000fc60003f06270 */
[--C-:B------:R-:W-:Y:S01]  /*2770*/  @!P6 IMAD.IADD R227, R227, 0x1, -R2.reuse ;  /* 0x00000001e3e3e824 */ /* 0x100fe200078e0a02 */
[----:B------:R-:W-:Y:S01]  /*2780*/  LOP3.LUT R9, R4, 0x40, RZ, 0xfc, !PT ;  /* 0x0000004004097812 */ /* 0x000fe200078efcff */
[----:B------:R-:W-:Y:S02]  /*2790*/  IMAD.MOV R5, RZ, RZ, -R5 ;  /* 0x000000ffff057224 */ /* 0x000fe400078e0a05 */
[----:B------:R-:W-:Y:S01]  /*27a0*/  @!P5 IMAD.IADD R228, R228, 0x1, -R2 ;  /* 0x00000001e4e4d824 */ /* 0x000fe200078e0a02 */
[C---:B------:R-:W-:Y:S01]  /*27b0*/  ISETP.GT.U32.AND P6, PT, R2.reuse, R227, PT ;  /* 0x000000e30200720c */ /* 0x040fe20003fc4070 */
[----:B------:R-:W-:Y:S01]  /*27c0*/  IMAD R224, R2, R5, R224 ;  /* 0x0000000502e07224 */ /* 0x000fe200078e02e0 */
[----:B------:R-:W-:Y:S01]  /*27d0*/  IABS R225, R9 ;  /* 0x0000000900e17213 */ /* 0x000fe20000000000 */
[----:B------:R-:W-:-:S03]  /*27e0*/  @!P4 IMAD.MOV R228, RZ, RZ, -R228 ;  /* 0x000000ffffe4c224 */ /* 0x000fc600078e0ae4 */
[----:B------:R-:W-:Y:S01]  /*27f0*/  ISETP.GT.U32.AND P4, PT, R2, R224, PT ;  /* 0x000000e00200720c */ /* 0x000fe20003f84070 */
[----:B------:R-:W-:-:S04]  /*2800*/  IMAD.HI.U32 R6, R3, R225, RZ ;  /* 0x000000e103067227 */ /* 0x000fc800078e00ff */
[----:B------:R-:W-:Y:S01]  /*2810*/  @!P0 IMAD.MOV R230, RZ, RZ, -R230 ;  /* 0x000000ffffe68224 */ /* 0x000fe200078e0ae6 */
[----:B------:R-:W-:Y:S01]  /*2820*/  ISETP.GT.U32.AND P0, PT, R2, R226, PT ;  /* 0x000000e20200720c */ /* 0x000fe20003f04070 */
[----:B------:R-:W-:Y:S01]  /*2830*/  IMAD.MOV R6, RZ, RZ, -R6 ;  /* 0x000000ffff067224 */ /* 0x000fe200078e0a06 */
[----:B------:R-:W-:Y:S01]  /*2840*/  ISETP.GE.AND P3, PT, R13, RZ, PT ;  /* 0x000000ff0d00720c */ /* 0x000fe20003f66270 */
[--C-:B------:R-:W-:Y:S01]  /*2850*/  @!P6 IMAD.IADD R227, R227, 0x1, -R2.reuse ;  /* 0x00000001e3e3e824 */ /* 0x100fe200078e0a02 */
[----:B------:R-:W-:Y:S01]  /*2860*/  ISETP.GE.AND P6, PT, R8, RZ, PT ;  /* 0x000000ff0800720c */ /* 0x000fe20003fc6270 */
[----:B------:R-:W-:Y:S01]  /*2870*/  IMAD R225, R2, R6, R225 ;  /* 0x0000000602e17224 */ /* 0x000fe200078e02e1 */
[----:B------:R-:W-:Y:S01]  /*2880*/  LOP3.LUT R8, R4, 0x46, RZ, 0xfc, !PT ;  /* 0x0000004604087812 */ /* 0x000fe200078efcff */
[----:B------:R-:W-:Y:S01]  /*2890*/  @!P4 IMAD.IADD R224, R224, 0x1, -R2 ;  /* 0x00000001e0e0c824 */ /* 0x000fe200078e0a02 */
[----:B------:R-:W-:Y:S02]  /*28a0*/  LOP3.LUT R6, R4, 0x44, RZ, 0xfc, !PT ;  /* 0x0000004404067812 */ /* 0x000fe400078efcff */
[----:B------:R-:W-:-:S02]  /*28b0*/  ISETP.GT.U32.AND P5, PT, R2, R225, PT ;  /* 0x000000e10200720c */ /* 0x000fc40003fa4070 */
[----:B------:R-:W-:Y:S01]  /*28c0*/  IABS R222, R8 ;  /* 0x0000000800de7213 */ /* 0x000fe20000000000 */
[----:B------:R-:W-:Y:S01]  /*28d0*/  @!P2 IMAD.MOV R227, RZ, RZ, -R227 ;  /* 0x000000ffffe3a224 */ /* 0x000fe200078e0ae3 */
[----:B------:R-:W-:Y:S01]  /*28e0*/  IABS R223, R6 ;  /* 0x0000000600df7213 */ /* 0x000fe20000000000 */
[----:B------:R-:W-:Y:S01]  /*28f0*/  @!P0 IMAD.IADD R226, R226, 0x1, -R2 ;  /* 0x00000001e2e28824 */ /* 0x000fe200078e0a02 */
[----:B------:R-:W-:Y:S01]  /*2900*/  ISETP.GE.AND P2, PT, R6, RZ, PT ;  /* 0x000000ff0600720c */ /* 0x000fe20003f46270 */
[----:B------:R-:W-:Y:S01]  /*2910*/  IMAD.HI.U32 R6, R3, R222, RZ ;  /* 0x000000de03067227 */ /* 0x000fe200078e00ff */
[----:B------:R-:W-:-:S03]  /*2920*/  ISETP.GT.U32.AND P4, PT, R2, R224, PT ;  /* 0x000000e00200720c */ /* 0x000fc60003f84070 */
[----:B------:R-:W-:Y:S01]  /*2930*/  @!P3 IMAD.MOV R229, RZ, RZ, -R229 ;  /* 0x000000ffffe5b224 */ /* 0x000fe200078e0ae5 */
[----:B------:R-:W-:Y:S01]  /*2940*/  ISETP.GE.AND P3, PT, R9, RZ, PT ;  /* 0x000000ff0900720c */ /* 0x000fe20003f66270 */
[----:B------:R-:W-:Y:S01]  /*2950*/  IMAD.MOV R9, RZ, RZ, -R6 ;  /* 0x000000ffff097224 */ /* 0x000fe200078e0a06 */
[C---:B------:R-:W-:Y:S01]  /*2960*/  ISETP.GT.U32.AND P0, PT, R2.reuse, R226, PT ;  /* 0x000000e20200720c */ /* 0x040fe20003f04070 */
[----:B------:R-:W-:Y:S01]  /*2970*/  @!P5 IMAD.IADD R225, R225, 0x1, -R2 ;  /* 0x00000001e1e1d824 */ /* 0x000fe200078e0a02 */
[----:B------:R-:W-:Y:S01]  /*2980*/  ISETP.GE.AND P1, PT, R7, RZ, PT ;  /* 0x000000ff0700720c */ /* 0x000fe20003f26270 */
[----:B------:R-:W-:Y:S01]  /*2990*/  IMAD R222, R2, R9, R222 ;  /* 0x0000000902de7224 */ /* 0x000fe200078e02de */
[----:B------:R-:W-:Y:S01]  /*29a0*/  LOP3.LUT R10, R4, 0x48, RZ, 0xfc, !PT ;  /* 0x00000048040a7812 */ /* 0x000fe200078efcff */
[----:B------:R-:W-:Y:S01]  /*29b0*/  IMAD.HI.U32 R5, R3, R223, RZ ;  /* 0x000000df03057227 */ /* 0x000fe200078e00ff */
[----:B------:R-:W-:Y:S02]  /*29c0*/  ISETP.GT.U32.AND P5, PT, R2, R225, PT ;  /* 0x000000e10200720c */ /* 0x000fe40003fa4070 */
[----:B------:R-:W-:Y:S01]  /*29d0*/  IABS R221, R10 ;  /* 0x0000000a00dd7213 */ /* 0x000fe20000000000 */
[----:B------:R-:W-:Y:S01]  /*29e0*/  @!P4 IMAD.IADD R224, R224, 0x1, -R2 ;  /* 0x00000001e0e0c824 */ /* 0x000fe200078e0a02 */
[----:B------:R-:W-:Y:S01]  /*29f0*/  ISETP.GT.U32.AND P4, PT, R2, R222, PT ;  /* 0x000000de0200720c */ /* 0x000fe20003f84070 */
[----:B------:R-:W-:-:S02]  /*2a00*/  IMAD.MOV R5, RZ, RZ, -R5 ;  /* 0x000000ffff057224 */ /* 0x000fc400078e0a05 */
[----:B------:R-:W-:Y:S02]  /*2a10*/  @!P0 IMAD.IADD R226, R226, 0x1, -R2 ;  /* 0x00000001e2e28824 */ /* 0x000fe400078e0a02 */
[----:B------:R-:W-:Y:S02]  /*2a20*/  IMAD R223, R2, R5, R223 ;  /* 0x0000000502df7224 */ /* 0x000fe400078e02df */
[----:B------:R-:W-:Y:S01]  /*2a30*/  IMAD.HI.U32 R7, R3, R221, RZ ;  /* 0x000000dd03077227 */ /* 0x000fe200078e00ff */
[----:B------:R-:W-:-:S03]  /*2a40*/  LOP3.LUT R5, R4, 0x4a, RZ, 0xfc, !PT ;  /* 0x0000004a04057812 */ /* 0x000fc600078efcff */
[----:B------:R-:W-:Y:S01]  /*2a50*/  @!P1 IMAD.MOV R226, RZ, RZ, -R226 ;  /* 0x000000ffffe29224 */ /* 0x000fe200078e0ae2 */
[----:B------:R-:W-:Y:S01]  /*2a60*/  ISETP.GT.U32.AND P1, PT, R2, R223, PT ;  /* 0x000000df0200720c */ /* 0x000fe20003f24070 */
[----:B------:R-:W-:Y:S01]  /*2a70*/  IMAD.MOV R7, RZ, RZ, -R7 ;  /* 0x000000ffff077224 */ /* 0x000fe200078e0a07 */
[----:B------:R-:W-:Y:S01]  /*2a80*/  LOP3.LUT R9, R4, 0x4c, RZ, 0xfc, !PT ;  /* 0x0000004c04097812 */ /* 0x000fe200078efcff */
[--C-:B------:R-:W-:Y:S01]  /*2a90*/  @!P5 IMAD.IADD R225, R225, 0x1, -R2.reuse ;  /* 0x00000001e1e1d824 */ /* 0x100fe200078e0a02 */
[----:B------:R-:W-:Y:S01]  /*2aa0*/  IABS R220, R5 ;  /* 0x0000000500dc7213 */ /* 0x000fe20000000000 */
[----:B------:R-:W-:Y:S01]  /*2ab0*/  IMAD R221, R2, R7, R221 ;  /* 0x0000000702dd7224 */ /* 0x000fe200078e02dd */
[----:B------:R-:W-:Y:S01]  /*2ac0*/  IABS R219, R9 ;  /* 0x0000000900db7213 */ /* 0x000fe20000000000 */
[----:B------:R-:W-:Y:S02]  /*2ad0*/  @!P4 IMAD.IADD R222, R222, 0x1, -R2 ;  /* 0x00000001dedec824 */ /* 0x000fe400078e0a02 */
[----:B------:R-:W-:Y:S01]  /*2ae0*/  @!P3 IMAD.MOV R225, RZ, RZ, -R225 ;  /* 0x000000ffffe1b224 */ /* 0x000fe200078e0ae1 */
[----:B------:R-:W-:Y:S01]  /*2af0*/  ISETP.GE.AND P3, PT, R5, RZ, PT ;  /* 0x000000ff0500720c */ /* 0x000fe20003f66270 */
[----:B------:R-:W-:Y:S01]  /*2b00*/  @!P6 IMAD.MOV R224, RZ, RZ, -R224 ;  /* 0x000000ffffe0e224 */ /* 0x000fe200078e0ae0 */
[C---:B------:R-:W-:Y:S01]  /*2b10*/  ISETP.GT.U32.AND P4, PT, R2.reuse, R222, PT ;  /* 0x000000de0200720c */ /* 0x040fe20003f84070 */
[----:B------:R-:W-:Y:S01]  /*2b20*/  IMAD.HI.U32 R5, R3, R220, RZ ;  /* 0x000000dc03057227 */ /* 0x000fe200078e00ff */
[----:B------:R-:W-:-:S03]  /*2b30*/  ISETP.GT.U32.AND P6, PT, R2, R221, PT ;  /* 0x000000dd0200720c */ /* 0x000fc60003fc4070 */
[----:B------:R-:W-:Y:S01]  /*2b40*/  IMAD.HI.U32 R6, R3, R219, RZ ;  /* 0x000000db03067227 */ /* 0x000fe200078e00ff */
[----:B------:R-:W-:-:S03]  /*2b50*/  LOP3.LUT R11, R4, 0x50, RZ, 0xfc, !PT ;  /* 0x00000050040b7812 */ /* 0x000fc600078efcff */
[----:B------:R-:W-:Y:S02]  /*2b60*/  @!P1 IMAD.IADD R223, R223, 0x1, -R2 ;  /* 0x00000001dfdf9824 */ /* 0x000fe400078e0a02 */
[----:B------:R-:W-:Y:S02]  /*2b70*/  IMAD.MOV R5, RZ, RZ, -R5 ;  /* 0x000000ffff057224 */ /* 0x000fe400078e0a05 */
[----:B------:R-:W-:Y:S01]  /*2b80*/  IMAD.MOV R6, RZ, RZ, -R6 ;  /* 0x000000ffff067224 */ /* 0x000fe200078e0a06 */
[C---:B------:R-:W-:Y:S01]  /*2b90*/  ISETP.GT.U32.AND P1, PT, R2.reuse, R223, PT ;  /* 0x000000df0200720c */ /* 0x040fe20003f24070 */
[C---:B------:R-:W-:Y:S01]  /*2ba0*/  IMAD R220, R2.reuse, R5, R220 ;  /* 0x0000000502dc7224 */ /* 0x040fe200078e02dc */
[----:B------:R-:W-:Y:S01]  /*2bb0*/  IABS R217, R11 ;  /* 0x0000000b00d97213 */ /* 0x000fe20000000000 */
[----:B------:R-:W-:Y:S01]  /*2bc0*/  IMAD R219, R2, R6, R219 ;  /* 0x0000000602db7224 */ /* 0x000fe200078e02db */
[----:B------:R-:W-:Y:S01]  /*2bd0*/  ISETP.GE.AND P0, PT, R8, RZ, PT ;  /* 0x000000ff0800720c */ /* 0x000fe20003f06270 */
[--C-:B------:R-:W-:Y:S01]  /*2be0*/  @!P4 IMAD.IADD R222, R222, 0x1, -R2.reuse ;  /* 0x00000001dedec824 */ /* 0x100fe200078e0a02 */
[C---:B------:R-:W-:Y:S01]  /*2bf0*/  ISETP.GT.U32.AND P4, PT, R2.reuse, R220, PT ;  /* 0x000000dc0200720c */ /* 0x040fe20003f84070 */
[----:B------:R-:W-:Y:S01]  /*2c00*/  @!P6 IMAD.IADD R221, R221, 0x1, -R2 ;  /* 0x00000001dddde824 */ /* 0x000fe200078e0a02 */
[----:B------:R-:W-:Y:S01]  /*2c10*/  ISETP.GT.U32.AND P6, PT, R2, R219, PT ;  /* 0x000000db0200720c */ /* 0x000fe20003fc4070 */
[----:B------:R-:W-:Y:S01]  /*2c20*/  IMAD.HI.U32 R8, R3, R217, RZ ;  /* 0x000000d903087227 */ /* 0x000fe200078e00ff */
[----:B------:R-:W-:-:S02]  /*2c30*/  ISETP.GE.AND P5, PT, R10, RZ, PT ;  /* 0x000000ff0a00720c */ /* 0x000fc40003fa6270 */
[----:B------:R-:W-:Y:S01]  /*2c40*/  LOP3.LUT R10, R4, 0x4e, RZ, 0xfc, !PT ;  /* 0x0000004e040a7812 */ /* 0x000fe200078efcff */
[----:B------:R-:W-:Y:S02]  /*2c50*/  IMAD.MOV R8, RZ, RZ, -R8 ;  /* 0x000000ffff087224 */ /* 0x000fe400078e0a08 */
[--C-:B------:R-:W-:Y:S01]  /*2c60*/  @!P1 IMAD.IADD R223, R223, 0x1, -R2.reuse ;  /* 0x00000001dfdf9824 */ /* 0x100fe200078e0a02 */
[----:B------:R-:W-:Y:S01]  /*2c70*/  IABS R218, R10 ;  /* 0x0000000a00da7213 */ /* 0x000fe20000000000 */
[----:B------:R-:W-:Y:S01]  /*2c80*/  IMAD R217, R2, R8, R217 ;  /* 0x0000000802d97224 */ /* 0x000fe200078e02d9 */
[----:B------:R-:W-:Y:S02]  /*2c90*/  ISETP.GE.AND P1, PT, R9, RZ, PT ;  /* 0x000000ff0900720c */ /* 0x000fe40003f26270 */
[C---:B------:R-:W-:Y:S02]  /*2ca0*/  LOP3.LUT R8, R4.reuse, 0x52, RZ, 0xfc, !PT ;  /* 0x0000005204087812 */ /* 0x040fe400078efcff */
[----:B------:R-:W-:Y:S01]  /*2cb0*/  LOP3.LUT R9, R4, 0x54, RZ, 0xfc, !PT ;  /* 0x0000005404097812 */ /* 0x000fe200078efcff */
[--C-:B------:R-:W-:Y:S01]  /*2cc0*/  @!P4 IMAD.IADD R220, R220, 0x1, -R2.reuse ;  /* 0x00000001dcdcc824 */ /* 0x100fe200078e0a02 */
[----:B------:R-:W-:Y:S01]  /*2cd0*/  IABS R216, R8 ;  /* 0x0000000800d87213 */ /* 0x000fe20000000000 */
[----:B------:R-:W-:Y:S01]  /*2ce0*/  @!P6 IMAD.IADD R219, R219, 0x1, -R2 ;  /* 0x00000001dbdbe824 */ /* 0x000fe200078e0a02 */
[----:B------:R-:W-:Y:S01]  /*2cf0*/  IABS R215, R9 ;  /* 0x0000000900d77213 */ /* 0x000fe20000000000 */
[----:B------:R-:W-:Y:S01]  /*2d00*/  IMAD.HI.U32 R7, R3, R218, RZ ;  /* 0x000000da03077227 */ /* 0x000fe200078e00ff */
[----:B------:R-:W-:-:S02]  /*2d10*/  ISETP.GT.U32.AND P4, PT, R2, R221, PT ;  /* 0x000000dd0200720c */ /* 0x000fc40003f84070 */
[C---:B------:R-:W-:Y:S01]  /*2d20*/  ISETP.GT.U32.AND P6, PT, R2.reuse, R219, PT ;  /* 0x000000db0200720c */ /* 0x040fe20003fc4070 */
[----:B------:R-:W-:Y:S01]  /*2d30*/  @!P2 IMAD.MOV R223, RZ, RZ, -R223 ;  /* 0x000000ffffdfa224 */ /* 0x000fe200078e0adf */
[----:B------:R-:W-:Y:S01]  /*2d40*/  ISETP.GT.U32.AND P2, PT, R2, R220, PT ;  /* 0x000000dc0200720c */ /* 0x000fe20003f44070 */
[----:B------:R-:W-:Y:S02]  /*2d50*/  IMAD.MOV R7, RZ, RZ, -R7 ;  /* 0x000000ffff077224 */ /* 0x000fe400078e0a07 */
[----:B------:R-:W-:-:S04]  /*2d60*/  IMAD.HI.U32 R5, R3, R216, RZ ;  /* 0x000000d803057227 */ /* 0x000fc800078e00ff */
[----:B------:R-:W-:-:S04]  /*2d70*/  IMAD.HI.U32 R6, R3, R215, RZ ;  /* 0x000000d703067227 */ /* 0x000fc800078e00ff */
[C---:B------:R-:W-:Y:S02]  /*2d80*/  IMAD R218, R2.reuse, R7, R218 ;  /* 0x0000000702da7224 */ /* 0x040fe400078e02da */
[----:B------:R-:W-:Y:S02]  /*2d90*/  IMAD.MOV R5, RZ, RZ, -R5 ;  /* 0x000000ffff057224 */ /* 0x000fe400078e0a05 */
[----:B------:R-:W-:Y:S02]  /*2da0*/  IMAD.MOV R7, RZ, RZ, -R6 ;  /* 0x000000ffff077224 */ /* 0x000fe400078e0a06 */
[----:B------:R-:W-:Y:S01]  /*2db0*/  @!P0 IMAD.MOV R222, RZ, RZ, -R222 ;  /* 0x000000ffffde8224 */ /* 0x000fe200078e0ade */
[C---:B------:R-:W-:Y:S01]  /*2dc0*/  ISETP.GT.U32.AND P0, PT, R2.reuse, R218, PT ;  /* 0x000000da0200720c */ /* 0x040fe20003f04070 */
[----:B------:R-:W-:Y:S01]  /*2dd0*/  @!P4 IMAD.IADD R221, R221, 0x1, -R2 ;  /* 0x00000001ddddc824 */ /* 0x000fe200078e0a02 */
[C---:B------:R-:W-:Y:S01]  /*2de0*/  ISETP.GT.U32.AND P4, PT, R2.reuse, R217, PT ;  /* 0x000000d90200720c */ /* 0x040fe20003f84070 */
[----:B------:R-:W-:-:S02]  /*2df0*/  IMAD R216, R2, R5, R216 ;  /* 0x0000000502d87224 */ /* 0x000fc400078e02d8 */
[----:B------:R-:W-:Y:S02]  /*2e00*/  IMAD R215, R2, R7, R215 ;  /* 0x0000000702d77224 */ /* 0x000fe400078e02d7 */
[--C-:B------:R-:W-:Y:S01]  /*2e10*/  @!P2 IMAD.IADD R220, R220, 0x1, -R2.reuse ;  /* 0x00000001dcdca824 */ /* 0x100fe200078e0a02 */
[C---:B------:R-:W-:Y:S01]  /*2e20*/  ISETP.GT.U32.AND P2, PT, R2.reuse, R216, PT ;  /* 0x000000d80200720c */ /* 0x040fe20003f44070 */
[--C-:B------:R-:W-:Y:S01]  /*2e30*/  @!P6 IMAD.IADD R219, R219, 0x1, -R2.reuse ;  /* 0x00000001dbdbe824 */ /* 0x100fe200078e0a02 */
[----:B------:R-:W-:Y:S02]  /*2e40*/  ISETP.GT.U32.AND P6, PT, R2, R215, PT ;  /* 0x000000d70200720c */ /* 0x000fe40003fc4070 */
[----:B------:R-:W-:Y:S01]  /*2e50*/  LOP3.LUT R13, R4, 0x58, RZ, 0xfc, !PT ;  /* 0x00000058040d7812 */ /* 0x000fe200078efcff */
[--C-:B------:R-:W-:Y:S02]  /*2e60*/  @!P0 IMAD.IADD R218, R218, 0x1, -R2.reuse ;  /* 0x00000001dada8824 */ /* 0x100fe400078e0a02 */
[----:B------:R-:W-:Y:S01]  /*2e70*/  @!P4 IMAD.IADD R217, R217, 0x1, -R2 ;  /* 0x00000001d9d9c824 */ /* 0x000fe200078e0a02 */
[----:B------:R-:W-:-:S02]  /*2e80*/  IABS R213, R13 ;  /* 0x0000000d00d57213 */ /* 0x000fc40000000000 */
[----:B------:R-:W-:-:S03]  /*2e90*/  LOP3.LUT R12, R4, 0x56, RZ, 0xfc, !PT ;  /* 0x00000056040c7812 */ /* 0x000fc600078efcff */
[--C-:B------:R-:W-:Y:S01]  /*2ea0*/  @!P2 IMAD.IADD R216, R216, 0x1, -R2.reuse ;  /* 0x00000001d8d8a824 */ /* 0x100fe200078e0a02 */
[C---:B------:R-:W-:Y:S01]  /*2eb0*/  ISETP.GT.U32.AND P2, PT, R2.reuse, R218, PT ;  /* 0x000000da0200720c */ /* 0x040fe20003f44070 */
[----:B------:R-:W-:Y:S01]  /*2ec0*/  @!P6 IMAD.IADD R215, R215, 0x1, -R2 ;  /* 0x00000001d7d7e824 */ /* 0x000fe200078e0a02 */
[----:B------:R-:W-:Y:S01]  /*2ed0*/  ISETP.GT.U32.AND P6, PT, R2, R217, PT ;  /* 0x000000d90200720c */ /* 0x000fe20003fc4070 */
[----:B------:R-:W-:Y:S01]  /*2ee0*/  IMAD.HI.U32 R6, R3, R213, RZ ;  /* 0x000000d503067227 */ /* 0x000fe200078e00ff */
[----:B------:R-:W-:-:S03]  /*2ef0*/  IABS R214, R12 ;  /* 0x0000000c00d67213 */ /* 0x000fc60000000000 */
[----:B------:R-:W-:Y:S01]  /*2f00*/  @!P5 IMAD.MOV R221, RZ, RZ, -R221 ;  /* 0x000000ffffddd224 */ /* 0x000fe200078e0add */
[----:B------:R-:W-:Y:S01]  /*2f10*/  ISETP.GT.U32.AND P5, PT, R2, R216, PT ;  /* 0x000000d80200720c */ /* 0x000fe20003fa4070 */
[----:B------:R-:W-:Y:S01]  /*2f20*/  IMAD.MOV R6, RZ, RZ, -R6 ;  /* 0x000000ffff067224 */ /* 0x000fe200078e0a06 */
[----:B------:R-:W-:Y:S01]  /*2f30*/  LOP3.LUT R7, R4, 0x5a, RZ, 0xfc, !PT ;  /* 0x0000005a04077812 */ /* 0x000fe200078efcff */
[----:B------:R-:W-:Y:S01]  /*2f40*/  IMAD.HI.U32 R5, R3, R214, RZ ;  /* 0x000000d603057227 */ /* 0x000fe200078e00ff */
[----:B------:R-:W-:Y:S02]  /*2f50*/  ISETP.GE.AND P0, PT, R10, RZ, PT ;  /* 0x000000ff0a00720c */ /* 0x000fe40003f06270 */
[----:B------:R-:W-:Y:S01]  /*2f60*/  LOP3.LUT R10, R4, 0x5c, RZ, 0xfc, !PT ;  /* 0x0000005c040a7812 */ /* 0x000fe200078efcff */
[C---:B------:R-:W-:Y:S01]  /*2f70*/  IMAD R213, R2.reuse, R6, R213 ;  /* 0x0000000602d57224 */ /* 0x040fe200078e02d5 */
[----:B------:R-:W-:Y:S01]  /*2f80*/  IABS R212, R7 ;  /* 0x0000000700d47213 */ /* 0x000fe20000000000 */
[----:B------:R-:W-:Y:S01]  /*2f90*/  IMAD.MOV R5, RZ, RZ, -R5 ;  /* 0x000000ffff057224 */ /* 0x000fe200078e0a05 */
[----:B------:R-:W-:Y:S01]  /*2fa0*/  IABS R211, R10 ;  /* 0x0000000a00d37213 */ /* 0x000fe20000000000 */
[----:B------:R-:W-:Y:S01]  /*2fb0*/  @!P3 IMAD.MOV R220, RZ, RZ, -R220 ;  /* 0x000000ffffdcb224 */ /* 0x000fe200078e0adc */
[----:B------:R-:W-:Y:S01]  /*2fc0*/  ISETP.GT.U32.AND P3, PT, R2, R215, PT ;  /* 0x000000d70200720c */ /* 0x000fe20003f64070 */
[--C-:B------:R-:W-:Y:S01]  /*2fd0*/  @!P2 IMAD.IADD R218, R218, 0x1, -R2.reuse ;  /* 0x00000001dadaa824 */ /* 0x100fe200078e0a02 */
[----:B------:R-:W-:Y:S01]  /*2fe0*/  ISETP.GE.AND P2, PT, R8, RZ, PT ;  /* 0x000000ff0800720c */ /* 0x000fe20003f46270 */
[----:B------:R-:W-:Y:S01]  /*2ff0*/  @!P6 IMAD.IADD R217, R217, 0x1, -R2 ;  /* 0x00000001d9d9e824 */ /* 0x000fe200078e0a02 */
[C---:B------:R-:W-:Y:S01]  /*3000*/  ISETP.GT.U32.AND P6, PT, R2.reuse, R213, PT ;  /* 0x000000d50200720c */ /* 0x040fe20003fc4070 */
[----:B------:R-:W-:-:S02]  /*3010*/  IMAD R214, R2, R5, R214 ;  /* 0x0000000502d67224 */ /* 0x000fc400078e02d6 */
[----:B------:R-:W-:Y:S01]  /*3020*/  IMAD.HI.U32 R5, R3, R212, RZ ;  /* 0x000000d403057227 */ /* 0x000fe200078e00ff */
[----:B------:R-:W-:-:S03]  /*3030*/  ISETP.GE.AND P4, PT, R11, RZ, PT ;  /* 0x000000ff0b00720c */ /* 0x000fc60003f86270 */
[----:B------:R-:W-:Y:S01]  /*3040*/  @!P5 IMAD.IADD R216, R216, 0x1, -R2 ;  /* 0x00000001d8d8d824 */ /* 0x000fe200078e0a02 */
[----:B------:R-:W-:Y:S01]  /*3050*/  ISETP.GE.AND P5, PT, R9, RZ, PT ;  /* 0x000000ff0900720c */ /* 0x000fe20003fa6270 */
[----:B------:R-:W-:-:S04]  /*3060*/  IMAD.HI.U32 R6, R3, R211, RZ ;  /* 0x000000d303067227 */ /* 0x000fc800078e00ff */
[----:B------:R-:W-:Y:S02]  /*3070*/  IMAD.MOV R5, RZ, RZ, -R5 ;  /* 0x000000ffff057224 */ /* 0x000fe400078e0a05 */
[----:B------:R-:W-:Y:S01]  /*3080*/  @!P1 IMAD.MOV R219, RZ, RZ, -R219 ;  /* 0x000000ffffdb9224 */ /* 0x000fe200078e0adb */
[C---:B------:R-:W-:Y:S01]  /*3090*/  ISETP.GT.U32.AND P1, PT, R2.reuse, R214, PT ;  /* 0x000000d60200720c */ /* 0x040fe20003f24070 */
[----:B------:R-:W-:Y:S02]  /*30a0*/  IMAD.MOV R6, RZ, RZ, -R6 ;  /* 0x000000ffff067224 */ /* 0x000fe400078e0a06 */
[----:B------:R-:W-:Y:S02]  /*30b0*/  IMAD R212, R2, R5, R212 ;  /* 0x0000000502d47224 */ /* 0x000fe400078e02d4 */
[--C-:B------:R-:W-:Y:S02]  /*30c0*/  @!P3 IMAD.IADD R215, R215, 0x1, -R2.reuse ;  /* 0x00000001d7d7b824 */ /* 0x100fe400078e0a02 */
[----:B------:R-:W-:-:S02]  /*30d0*/  @!P6 IMAD.IADD R213, R213, 0x1, -R2 ;  /* 0x00000001d5d5e824 */ /* 0x000fc400078e0a02 */
[C---:B------:R-:W-:Y:S02]  /*30e0*/  IMAD R211, R2.reuse, R6, R211 ;  /* 0x0000000602d37224 */ /* 0x040fe400078e02d3 */
[----:B------:R-:W-:Y:S01]  /*30f0*/  @!P2 IMAD.MOV R216, RZ, RZ, -R216 ;  /* 0x000000ffffd8a224 */ /* 0x000fe200078e0ad8 */
[C---:B------:R-:W-:Y:S01]  /*3100*/  ISETP.GT.U32.AND P2, PT, R2.reuse, R212, PT ;  /* 0x000000d40200720c */ /* 0x040fe20003f44070 */
[----:B------:R-:W-:Y:S01]  /*3110*/  @!P4 IMAD.MOV R217, RZ, RZ, -R217 ;  /* 0x000000ffffd9c224 */ /* 0x000fe200078e0ad9 */
[C---:B------:R-:W-:Y:S01]  /*3120*/  ISETP.GT.U32.AND P4, PT, R2.reuse, R213, PT ;  /* 0x000000d50200720c */ /* 0x040fe20003f84070 */
[----:B------:R-:W-:Y:S01]  /*3130*/  @!P5 IMAD.MOV R215, RZ, RZ, -R215 ;  /* 0x000000ffffd7d224 */ /* 0x000fe200078e0ad7 */
[----:B------:R-:W-:Y:S01]  /*3140*/  ISETP.GT.U32.AND P5, PT, R2, R211, PT ;  /* 0x000000d30200720c */ /* 0x000fe20003fa4070 */
[----:B------:R-:W-:Y:S01]  /*3150*/  @!P1 IMAD.IADD R214, R214, 0x1, -R2 ;  /* 0x00000001d6d69824 */ /* 0x000fe200078e0a02 */
[----:B------:R-:W-:Y:S01]  /*3160*/  LOP3.LUT R5, R4, 0x5e, RZ, 0xfc, !PT ;  /* 0x0000005e04057812 */ /* 0x000fe200078efcff */
[----:B------:R-:W-:-:S03]  /*3170*/  @!P0 IMAD.MOV R218, RZ, RZ, -R218 ;  /* 0x000000ffffda8224 */ /* 0x000fc600078e0ada */
[----:B------:R-:W-:Y:S02]  /*3180*/  ISETP.GT.U32.AND P0, PT, R2, R214, PT ;  /* 0x000000d60200720c */ /* 0x000fe40003f04070 */
[----:B------:R-:W-:Y:S01]  /*3190*/  IABS R210, R5 ;  /* 0x0000000500d27213 */ /* 0x000fe20000000000 */
[--C-:B------:R-:W-:Y:S01]  /*31a0*/  @!P2 IMAD.IADD R212, R212, 0x1, -R2.reuse ;  /* 0x00000001d4d4a824 */ /* 0x100fe200078e0a02 */
[----:B------:R-:W-:Y:S01]  /*31b0*/  ISETP.GE.AND P3, PT, R12, RZ, PT ;  /* 0x000000ff0c00720c */ /* 0x000fe20003f66270 */
[--C-:B------:R-:W-:Y:S01]  /*31c0*/  @!P4 IMAD.IADD R213, R213, 0x1, -R2.reuse ;  /* 0x00000001d5d5c824 */ /* 0x100fe200078e0a02 */
[----:B------:R-:W-:Y:S01]  /*31d0*/  ISETP.GE.AND P4, PT, R5, RZ, PT ;  /* 0x000000ff0500720c */ /* 0x000fe20003f86270 */
[----:B------:R-:W-:Y:S01]  /*31e0*/  @!P5 IMAD.IADD R211, R211, 0x1, -R2 ;  /* 0x00000001d3d3d824 */ /* 0x000fe200078e0a02 */
[----:B------:R-:W-:Y:S01]  /*31f0*/  ISETP.GT.U32.AND P5, PT, R2, R212, PT ;  /* 0x000000d40200720c */ /* 0x000fe20003fa4070 */
[----:B------:R-:W-:Y:S01]  /*3200*/  IMAD.HI.U32 R5, R3, R210, RZ ;  /* 0x000000d203057227 */ /* 0x000fe200078e00ff */
[----:B------:R-:W-:-:S03]  /*3210*/  LOP3.LUT R6, R4, 0x60, RZ, 0xfc, !PT ;  /* 0x0000006004067812 */ /* 0x000fc600078efcff */
[----:B------:R-:W-:Y:S01]  /*3220*/  IMAD.MOV R5, RZ, RZ, -R5 ;  /* 0x000000ffff057224 */ /* 0x000fe200078e0a05 */
[----:B------:R-:W-:Y:S01]  /*3230*/  IABS R209, R6 ;  /* 0x0000000600d17213 */ /* 0x000fe20000000000 */
[----:B------:R-:W-:Y:S01]  /*3240*/  @!P0 IMAD.IADD R214, R214, 0x1, -R2 ;  /* 0x00000001d6d68824 */ /* 0x000fe200078e0a02 */
[----:B------:R-:W-:Y:S01]  /*3250*/  ISETP.GE.AND P6, PT, R7, RZ, PT ;  /* 0x000000ff0700720c */ /* 0x000fe20003fc6270 */
[----:B------:R-:W-:Y:S01]  /*3260*/  IMAD R210, R2, R5, R210 ;  /* 0x0000000502d27224 */ /* 0x000fe200078e02d2 */
[----:B------:R-:W-:Y:S01]  /*3270*/  ISETP.GE.AND P2, PT, R6, RZ, PT ;  /* 0x000000ff0600720c */ /* 0x000fe20003f46270 */
[----:B------:R-:W-:-:S04]  /*3280*/  IMAD.HI.U32 R6, R3, R209, RZ ;  /* 0x000000d103067227 */ /* 0x000fc800078e00ff */
[----:B------:R-:W-:Y:S01]  /*3290*/  @!P3 IMAD.MOV R214, RZ, RZ, -R214 ;  /* 0x000000ffffd6b224 */ /* 0x000fe200078e0ad6 */
[----:B------:R-:W-:Y:S01]  /*32a0*/  ISETP.GT.U32.AND P3, PT, R2, R211, PT ;  /* 0x000000d30200720c */ /* 0x000fe20003f64070 */
[----:B------:R-:W-:Y:S01]  /*32b0*/  @!P5 IMAD.IADD R212, R212, 0x1, -R2 ;  /* 0x00000001d4d4d824 */ /* 0x000fe200078e0a02 */
[----:B------:R-:W-:Y:S01]  /*32c0*/  ISETP.GT.U32.AND P5, PT, R2, R210, PT ;  /* 0x000000d20200720c */ /* 0x000fe20003fa4070 */
[----:B------:R-:W-:Y:S01]  /*32d0*/  IMAD.MOV R6, RZ, RZ, -R6 ;  /* 0x000000ffff067224 */ /* 0x000fe200078e0a06 */
[----:B------:R-:W-:Y:S02]  /*32e0*/  ISETP.GE.AND P1, PT, R13, RZ, PT ;  /* 0x000000ff0d00720c */ /* 0x000fe40003f26270 */
[----:B------:R-:W-:Y:S01]  /*32f0*/  LOP3.LUT R7, R4, 0x62, RZ, 0xfc, !PT ;  /* 0x0000006204077812 */ /* 0x000fe200078efcff */
[----:B------:R-:W-:Y:S01]  /*3300*/  IMAD R209, R2, R6, R209 ;  /* 0x0000000602d17224 */ /* 0x000fe200078e02d1 */
[----:B------:R-:W-:Y:S01]  /*3310*/  LOP3.LUT R5, R4, 0x64, RZ, 0xfc, !PT ;  /* 0x0000006404057812 */ /* 0x000fe200078efcff */
[----:B------:R-:W-:Y:S01]  /*3320*/  @!P6 IMAD.MOV R212, RZ, RZ, -R212 ;  /* 0x000000ffffd4e224 */ /* 0x000fe200078e0ad4 */
[----:B------:R-:W-:-:S02]  /*3330*/  IABS R208, R7 ;  /* 0x0000000700d07213 */ /* 0x000fc40000000000 */
[----:B------:R-:W-:Y:S01]  /*3340*/  ISETP.GT.U32.AND P6, PT, R2, R209, PT ;  /* 0x000000d10200720c */ /* 0x000fe20003fc4070 */
[--C-:B------:R-:W-:Y:S01]  /*3350*/  @!P3 IMAD.IADD R211, R211, 0x1, -R2.reuse ;  /* 0x00000001d3d3b824 */ /* 0x100fe200078e0a02 */
[----:B------:R-:W-:Y:S01]  /*3360*/  ISETP.GE.AND P3, PT, R5, RZ, PT ;  /* 0x000000ff0500720c */ /* 0x000fe20003f66270 */
[----:B------:R-:W-:Y:S01]  /*3370*/  @!P5 IMAD.IADD R210, R210, 0x1, -R2 ;  /* 0x00000001d2d2d824 */ /* 0x000fe200078e0a02 */
[----:B------:R-:W-:Y:S01]  /*3380*/  IABS R207, R5 ;  /* 0x0000000500cf7213 */ /* 0x000fe20000000000 */
[----:B------:R-:W-:Y:S01]  /*3390*/  IMAD.HI.U32 R5, R3, R208, RZ ;  /* 0x000000d003057227 */ /* 0x000fe200078e00ff */
[----:B------:R-:W-:Y:S02]  /*33a0*/  ISETP.GE.AND P0, PT, R10, RZ, PT ;  /* 0x000000ff0a00720c */ /* 0x000fe40003f06270 */
[----:B------:R-:W-:Y:S01]  /*33b0*/  ISETP.GT.U32.AND P5, PT, R2, R210, PT ;  /* 0x000000d20200720c */ /* 0x000fe20003fa4070 */
[----:B------:R-:W-:Y:S01]  /*33c0*/  @!P1 IMAD.MOV R213, RZ, RZ, -R213 ;  /* 0x000000ffffd59224 */ /* 0x000fe200078e0ad5 */
[----:B------:R-:W-:Y:S01]  /*33d0*/  ISETP.GE.AND P1, PT, R7, RZ, PT ;  /* 0x000000ff0700720c */ /* 0x000fe20003f26270 */
[----:B------:R-:W-:Y:S01]  /*33e0*/  IMAD.MOV R7, RZ, RZ, -R5 ;  /* 0x000000ffff077224 */ /* 0x000fe200078e0a05 */
[C---:B------:R-:W-:Y:S01]  /*33f0*/  LOP3.LUT R6, R4.reuse, 0x66, RZ, 0xfc, !PT ;  /* 0x0000006604067812 */ /* 0x040fe200078efcff */
[----:B------:R-:W-:Y:S01]  /*3400*/  IMAD.HI.U32 R5, R3, R207, RZ ;  /* 0x000000cf03057227 */ /* 0x000fe200078e00ff */
[----:B------:R-:W-:-:S02]  /*3410*/  LOP3.LUT R8, R4, 0x68, RZ, 0xfc, !PT ;  /* 0x0000006804087812 */ /* 0x000fc400078efcff */
[----:B------:R-:W-:Y:S01]  /*3420*/  IABS R206, R6 ;  /* 0x0000000600ce7213 */ /* 0x000fe20000000000 */
[----:B------:R-:W-:Y:S02]  /*3430*/  @!P6 IMAD.IADD R209, R209, 0x1, -R2 ;  /* 0x00000001d1d1e824 */ /* 0x000fe400078e0a02 */
[----:B------:R-:W-:Y:S01]  /*3440*/  IMAD.MOV R5, RZ, RZ, -R5 ;  /* 0x000000ffff057224 */ /* 0x000fe200078e0a05 */
[----:B------:R-:W-:Y:S01]  /*3450*/  IABS R205, R8 ;  /* 0x0000000800cd7213 */ /* 0x000fe20000000000 */
[C---:B------:R-:W-:Y:S01]  /*3460*/  IMAD R208, R2.reuse, R7, R208 ;  /* 0x0000000702d07224 */ /* 0x040fe200078e02d0 */
[C---:B------:R-:W-:Y:S01]  /*3470*/  ISETP.GT.U32.AND P6, PT, R2.reuse, R209, PT ;  /* 0x000000d10200720c */ /* 0x040fe20003fc4070 */
[----:B------:R-:W-:Y:S02]  /*3480*/  IMAD R207, R2, R5, R207 ;  /* 0x0000000502cf7224 */ /* 0x000fe400078e02cf */
[----:B------:R-:W-:-:S04]  /*3490*/  IMAD.HI.U32 R5, R3, R206, RZ ;  /* 0x000000ce03057227 */ /* 0x000fc800078e00ff */
[----:B------:R-:W-:Y:S01]  /*34a0*/  @!P0 IMAD.MOV R211, RZ, RZ, -R211 ;  /* 0x000000ffffd38224 */ /* 0x000fe200078e0ad3 */
[----:B------:R-:W-:Y:S01]  /*34b0*/  ISETP.GE.AND P0, PT, R6, RZ, PT ;  /* 0x000000ff0600720c */ /* 0x000fe20003f06270 */
[----:B------:R-:W-:Y:S01]  /*34c0*/  @!P5 IMAD.IADD R210, R210, 0x1, -R2 ;  /* 0x00000001d2d2d824 */ /* 0x000fe200078e0a02 */
[----:B------:R-:W-:Y:S01]  /*34d0*/  ISETP.GT.U32.AND P5, PT, R2, R208, PT ;  /* 0x000000d00200720c */ /* 0x000fe20003fa4070 */
[----:B------:R-:W-:-:S04]  /*34e0*/  IMAD.HI.U32 R6, R3, R205, RZ ;  /* 0x000000cd03067227 */ /* 0x000fc800078e00ff */
[----:B------:R-:W-:Y:S02]  /*34f0*/  IMAD.MOV R5, RZ, RZ, -R5 ;  /* 0x000000ffff057224 */ /* 0x000fe400078e0a05 */
[----:B------:R-:W-:Y:S02]  /*3500*/  IMAD.MOV R6, RZ, RZ, -R6 ;  /* 0x000000ffff067224 */ /* 0x000fe400078e0a06 */
[C---:B------:R-:W-:Y:S02]  /*3510*/  IMAD R206, R2.reuse, R5, R206 ;  /* 0x0000000502ce7224 */ /* 0x040fe400078e02ce */
[C---:B------:R-:W-:Y:S02]  /*3520*/  IMAD R205, R2.reuse, R6, R205 ;  /* 0x0000000602cd7224 */ /* 0x040fe400078e02cd */
[--C-:B------:R-:W-:Y:S01]  /*3530*/  @!P6 IMAD.IADD R209, R209, 0x1, -R2.reuse ;  /* 0x00000001d1d1e824 */ /* 0x100fe200078e0a02 */
[----:B------:R-:W-:Y:S02]  /*3540*/  ISETP.GT.U32.AND P6, PT, R2, R206, PT ;  /* 0x000000ce0200720c */ /* 0x000fe40003fc4070 */
[----:B------:R-:W-:Y:S01]  /*3550*/  LOP3.LUT R7, R4, 0x6a, RZ, 0xfc, !PT ;  /* 0x0000006a04077812 */ /* 0x000fe200078efcff */
[----:B------:R-:W-:Y:S01]  /*3560*/  @!P5 IMAD.IADD R208, R208, 0x1, -R2 ;  /* 0x00000001d0d0d824 */ /* 0x000fe200078e0a02 */
[----:B------:R-:W-:-:S02]  /*3570*/  ISETP.GT.U32.AND P5, PT, R2, R205, PT ;  /* 0x000000cd0200720c */ /* 0x000fc40003fa4070 */
[----:B------:R-:W-:Y:S01]  /*3580*/  IABS R204, R7 ;  /* 0x0000000700cc7213 */ /* 0x000fe20000000000 */
[----:B------:R-:W-:Y:S01]  /*3590*/  @!P4 IMAD.MOV R210, RZ, RZ, -R210 ;  /* 0x000000ffffd2c224 */ /* 0x000fe200078e0ad2 */
[----:B------:R-:W-:Y:S02]  /*35a0*/  ISETP.GT.U32.AND P4, PT, R2, R207, PT ;  /* 0x000000cf0200720c */ /* 0x000fe40003f84070 */
[----:B------:R-:W-:Y:S01]  /*35b0*/  LOP3.LUT R9, R4, 0x6c, RZ, 0xfc, !PT ;  /* 0x0000006c04097812 */ /* 0x000fe200078efcff */
[----:B------:R-:W-:-:S03]  /*35c0*/  IMAD.HI.U32 R5, R3, R204, RZ ;  /* 0x000000cc03057227 */ /* 0x000fc600078e00ff */
[----:B------:R-:W-:Y:S01]  /*35d0*/  IABS R203, R9 ;  /* 0x0000000900cb7213 */ /* 0x000fe20000000000 */
[--C-:B------:R-:W-:Y:S02]  /*35e0*/  @!P6 IMAD.IADD R206, R206, 0x1, -R2.reuse ;  /* 0x00000001cecee824 */ /* 0x100fe400078e0a02 */
[----:B------:R-:W-:Y:S02]  /*35f0*/  IMAD.MOV R5, RZ, RZ, -R5 ;  /* 0x000000ffff057224 */ /* 0x000fe400078e0a05 */
[----:B------:R-:W-:Y:S01]  /*3600*/  @!P5 IMAD.IADD R205, R205, 0x1, -R2 ;  /* 0x00000001cdcdd824 */ /* 0x000fe200078e0a02 */
[C---:B------:R-:W-:Y:S01]  /*3610*/  ISETP.GT.U32.AND P5, PT, R2.reuse, R206, PT ;  /* 0x000000ce0200720c */ /* 0x040fe20003fa4070 */
[----:B------:R-:W-:Y:S02]  /*3620*/  IMAD R204, R2, R5, R204 ;  /* 0x0000000502cc7224 */ /* 0x000fe400078e02cc */
[----:B------:R-:W-:-:S04]  /*3630*/  IMAD.HI.U32 R5, R3, R203, RZ ;  /* 0x000000cb03057227 */ /* 0x000fc800078e00ff */
[----:B------:R-:W-:Y:S02]  /*3640*/  @!P4 IMAD.IADD R207, R207, 0x1, -R2 ;  /* 0x00000001cfcfc824 */ /* 0x000fe400078e0a02 */
[----:B------:R-:W-:-:S03]  /*3650*/  IMAD.MOV R5, RZ, RZ, -R5 ;  /* 0x000000ffff057224 */ /* 0x000fc600078e0a05 */
[C---:B------:R-:W-:Y:S01]  /*3660*/  ISETP.GT.U32.AND P6, PT, R2.reuse, R207, PT ;  /* 0x000000cf0200720c */ /* 0x040fe20003fc4070 */
[----:B------:R-:W-:Y:S02]  /*3670*/  IMAD R203, R2, R5, R203 ;  /* 0x0000000502cb7224 */ /* 0x000fe400078e02cb */
[----:B------:R-:W-:Y:S01]  /*3680*/  @!P5 IMAD.IADD R206, R206, 0x1, -R2 ;  /* 0x00000001ceced824 */ /* 0x000fe200078e0a02 */
[----:B------:R-:W-:Y:S02]  /*3690*/  LOP3.LUT R10, R4, 0x6e, RZ, 0xfc, !PT ;  /* 0x0000006e040a7812 */ /* 0x000fe400078efcff */
[----:B------:R-:W-:Y:S02]  /*36a0*/  ISETP.GT.U32.AND P5, PT, R2, R203, PT ;  /* 0x000000cb0200720c */ /* 0x000fe40003fa4070 */
[----:B------:R-:W-:-:S05]  /*36b0*/  IABS R202, R10 ;  /* 0x0000000a00ca7213 */ /* 0x000fca0000000000 */
[--C-:B------:R-:W-:Y:S01]  /*36c0*/  @!P6 IMAD.IADD R207, R207, 0x1, -R2.reuse ;  /* 0x00000001cfcfe824 */ /* 0x100fe200078e0a02 */
[----:B------:R-:W-:Y:S01]  /*36d0*/  ISETP.GE.AND P6, PT, R8, RZ, PT ;  /* 0x000000ff0800720c */ /* 0x000fe20003fc6270 */
[----:B------:R-:W-:Y:S01]  /*36e0*/  IMAD.HI.U32 R5, R3, R202, RZ ;  /* 0x000000ca03057227 */ /* 0x000fe200078e00ff */
[----:B------:R-:W-:Y:S02]  /*36f0*/  LOP3.LUT R8, R4, 0x72, RZ, 0xfc, !PT ;  /* 0x0000007204087812 */ /* 0x000fe400078efcff */
[----:B------:R-:W-:Y:S01]  /*3700*/  ISETP.GT.U32.AND P4, PT, R2, R208, PT ;  /* 0x000000d00200720c */ /* 0x000fe20003f84070 */
[----:B------:R-:W-:Y:S01]  /*3710*/  @!P5 IMAD.IADD R203, R203, 0x1, -R2 ;  /* 0x00000001cbcbd824 */ /* 0x000fe200078e0a02 */
[----:B------:R-:W-:Y:S01]  /*3720*/  IABS R200, R8 ;  /* 0x0000000800c87213 */ /* 0x000fe20000000000 */
[----:B------:R-:W-:Y:S01]  /*3730*/  IMAD.MOV R5, RZ, RZ, -R5 ;  /* 0x000000ffff057224 */ /* 0x000fe200078e0a05 */
[----:B------:R-:W-:Y:S02]  /*3740*/  LOP3.LUT R11, R4, 0x70, RZ, 0xfc, !PT ;  /* 0x00000070040b7812 */ /* 0x000fe400078efcff */
[C---:B------:R-:W-:Y:S01]  /*3750*/  ISETP.GT.U32.AND P5, PT, R2.reuse, R203, PT ;  /* 0x000000cb0200720c */ /* 0x040fe20003fa4070 */
[----:B------:R-:W-:-:S02]  /*3760*/  IMAD R202, R2, R5, R202 ;  /* 0x0000000502ca7224 */ /* 0x000fc400078e02ca */
[----:B------:R-:W-:Y:S01]  /*3770*/  IMAD.HI.U32 R5, R3, R200, RZ ;  /* 0x000000c803057227 */ /* 0x000fe200078e00ff */
[----:B------:R-:W-:-:S03]  /*3780*/  IABS R201, R11 ;  /* 0x0000000b00c97213 */ /* 0x000fc60000000000 */
[----:B------:R-:W-:Y:S01]  /*3790*/  @!P2 IMAD.MOV R209, RZ, RZ, -R209 ;  /* 0x000000ffffd1a224 */ /* 0x000fe200078e0ad1 */
[----:B------:R-:W-:Y:S01]  /*37a0*/  ISETP.GT.U32.AND P2, PT, R2, R205, PT ;  /* 0x000000cd0200720c */ /* 0x000fe20003f44070 */
[----:B------:R-:W-:Y:S02]  /*37b0*/  IMAD.MOV R5, RZ, RZ, -R5 ;  /* 0x000000ffff057224 */ /* 0x000fe400078e0a05 */
[----:B------:R-:W-:Y:S01]  /*37c0*/  @!P4 IMAD.IADD R208, R208, 0x1, -R2 ;  /* 0x00000001d0d0c824 */ /* 0x000fe200078e0a02 */
[C---:B------:R-:W-:Y:S01]  /*37d0*/  ISETP.GT.U32.AND P4, PT, R2.reuse, R204, PT ;  /* 0x000000cc0200720c */ /* 0x040fe20003f84070 */
[----:B------:R-:W-:Y:S02]  /*37e0*/  IMAD R200, R2, R5, R200 ;  /* 0x0000000502c87224 */ /* 0x000fe400078e02c8 */
[----:B------:R-:W-:-:S04]  /*37f0*/  IMAD.HI.U32 R6, R3, R201, RZ ;  /* 0x000000c903067227 */ /* 0x000fc800078e00ff */
[----:B------:R-:W-:Y:S01]  /*3800*/  @!P5 IMAD.IADD R203, R203, 0x1, -R2 ;  /* 0x00000001cbcbd824 */ /* 0x000fe200078e0a02 */
[C---:B------:R-:W-:Y:S01]  /*3810*/  ISETP.GT.U32.AND P5, PT, R2.reuse, R200, PT ;  /* 0x000000c80200720c */ /* 0x040fe20003fa4070 */
[----:B------:R-:W-:Y:S02]  /*3820*/  IMAD.MOV R6, RZ, RZ, -R6 ;  /* 0x000000ffff067224 */ /* 0x000fe400078e0a06 */
[--C-:B------:R-:W-:Y:S01]  /*3830*/  @!P2 IMAD.IADD R205, R205, 0x1, -R2.reuse ;  /* 0x00000001cdcda824 */ /* 0x100fe200078e0a02 */
[----:B------:R-:W-:Y:S01]  /*3840*/  ISETP.GE.AND P2, PT, R7, RZ, PT ;  /* 0x000000ff0700720c */ /* 0x000fe20003f46270 */
[----:B------:R-:W-:Y:S01]  /*3850*/  IMAD R201, R2, R6, R201 ;  /* 0x0000000602c97224 */ /* 0x000fe200078e02c9 */
[----:B------:R-:W-:Y:S01]  /*3860*/  LOP3.LUT R7, R4, 0x74, RZ, 0xfc, !PT ;  /* 0x0000007404077812 */ /* 0x000fe200078efcff */
[----:B------:R-:W-:Y:S01]  /*3870*/  @!P3 IMAD.MOV R207, RZ, RZ, -R207 ;  /* 0x000000ffffcfb224 */ /* 0x000fe200078e0acf */
[----:B------:R-:W-:Y:S01]  /*3880*/  ISETP.GT.U32.AND P3, PT, R2, R202, PT ;  /* 0x000000ca0200720c */ /* 0x000fe20003f64070 */
[----:B------:R-:W-:Y:S01]  /*3890*/  @!P4 IMAD.IADD R204, R204, 0x1, -R2 ;  /* 0x00000001ccccc824 */ /* 0x000fe200078e0a02 */
[----:B------:R-:W-:Y:S01]  /*38a0*/  ISETP.GE.AND P4, PT, R9, RZ, PT ;  /* 0x000000ff0900720c */ /* 0x000fe20003f86270 */
[----:B------:R-:W-:Y:S01]  /*38b0*/  @!P6 IMAD.MOV R205, RZ, RZ, -R205 ;  /* 0x000000ffffcde224 */ /* 0x000fe200078e0acd */
[----:B------:R-:W-:-:S02]  /*38c0*/  IABS R199, R7 ;  /* 0x0000000700c77213 */ /* 0x000fc40000000000 */
[----:B------:R-:W-:Y:S02]  /*38d0*/  ISETP.GT.U32.AND P6, PT, R2, R201, PT ;  /* 0x000000c90200720c */ /* 0x000fe40003fc4070 */
[----:B------:R-:W-:Y:S01]  /*38e0*/  LOP3.LUT R9, R4, 0x76, RZ, 0xfc, !PT ;  /* 0x0000007604097812 */ /* 0x000fe200078efcff */
[--C-:B------:R-:W-:Y:S02]  /*38f0*/  @!P5 IMAD.IADD R200, R200, 0x1, -R2.reuse ;  /* 0x00000001c8c8d824 */ /* 0x100fe400078e0a02 */
[----:B------:R-:W-:Y:S01]  /*3900*/  IMAD.HI.U32 R5, R3, R199, RZ ;  /* 0x000000c703057227 */ /* 0x000fe200078e00ff */
[----:B------:R-:W-:Y:S02]  /*3910*/  IABS R198, R9 ;  /* 0x0000000900c67213 */ /* 0x000fe40000000000 */
[----:B------:R-:W-:Y:S01]  /*3920*/  ISETP.GT.U32.AND P5, PT, R2, R200, PT ;  /* 0x000000c80200720c */ /* 0x000fe20003fa4070 */
[----:B------:R-:W-:Y:S02]  /*3930*/  IMAD.MOV R6, RZ, RZ, -R5 ;  /* 0x000000ffff067224 */ /* 0x000fe400078e0a05 */
[----:B------:R-:W-:-:S02]  /*3940*/  @!P3 IMAD.IADD R202, R202, 0x1, -R2 ;  /* 0x00000001cacab824 */ /* 0x000fc400078e0a02 */
[----:B------:R-:W-:-:S04]  /*3950*/  IMAD.HI.U32 R5, R3, R198, RZ ;  /* 0x000000c603057227 */ /* 0x000fc800078e00ff */
[----:B------:R-:W-:Y:S01]  /*3960*/  @!P6 IMAD.IADD R201, R201, 0x1, -R2 ;  /* 0x00000001c9c9e824 */ /* 0x000fe200078e0a02 */
[C---:B------:R-:W-:Y:S01]  /*3970*/  ISETP.GT.U32.AND P6, PT, R2.reuse, R202, PT ;  /* 0x000000ca0200720c */ /* 0x040fe20003fc4070 */
[----:B------:R-:W-:Y:S02]  /*3980*/  IMAD.MOV R5, RZ, RZ, -R5 ;  /* 0x000000ffff057224 */ /* 0x000fe400078e0a05 */
[----:B------:R-:W-:Y:S01]  /*3990*/  @!P1 IMAD.MOV R208, RZ, RZ, -R208 ;  /* 0x000000ffffd09224 */ /* 0x000fe200078e0ad0 */
[C---:B------:R-:W-:Y:S01]  /*39a0*/  ISETP.GT.U32.AND P1, PT, R2.reuse, R204, PT ;  /* 0x000000cc0200720c */ /* 0x040fe20003f24070 */
[----:B------:R-:W-:Y:S01]  /*39b0*/  IMAD R198, R2, R5, R198 ;  /* 0x0000000502c67224 */ /* 0x000fe200078e02c6 */
[----:B------:R-:W-:Y:S01]  /*39c0*/  ISETP.GE.AND P3, PT, R8, RZ, PT ;  /* 0x000000ff0800720c */ /* 0x000fe20003f66270 */
[----:B------:R-:W-:Y:S01]  /*39d0*/  @!P5 IMAD.IADD R200, R200, 0x1, -R2 ;  /* 0x00000001c8c8d824 */ /* 0x000fe200078e0a02 */
[----:B------:R-:W-:Y:S01]  /*39e0*/  LOP3.LUT R8, R4, 0x78, RZ, 0xfc, !PT ;  /* 0x0000007804087812 */ /* 0x000fe200078efcff */
[C---:B------:R-:W-:Y:S01]  /*39f0*/  IMAD R199, R2.reuse, R6, R199 ;  /* 0x0000000602c77224 */ /* 0x040fe200078e02c7 */
[----:B------:R-:W-:-:S02]  /*3a00*/  ISETP.GT.U32.AND P5, PT, R2, R198, PT ;  /* 0x000000c60200720c */ /* 0x000fc40003fa4070 */
[----:B------:R-:W-:Y:S01]  /*3a10*/  IABS R197, R8 ;  /* 0x0000000800c57213 */ /* 0x000fe20000000000 */
[----:B------:R-:W-:Y:S01]  /*3a20*/  @!P6 IMAD.IADD R202, R202, 0x1, -R2 ;  /* 0x00000001cacae824 */ /* 0x000fe200078e0a02 */
[----:B------:R-:W-:Y:S01]  /*3a30*/  ISETP.GT.U32.AND P6, PT, R2, R199, PT ;  /* 0x000000c70200720c */ /* 0x000fe20003fc4070 */
[----:B------:R-:W-:Y:S02]  /*3a40*/  @!P0 IMAD.MOV R206, RZ, RZ, -R206 ;  /* 0x000000ffffce8224 */ /* 0x000fe400078e0ace */
[----:B------:R-:W-:Y:S01]  /*3a50*/  @!P1 IMAD.IADD R204, R204, 0x1, -R2 ;  /* 0x00000001cccc9824 */ /* 0x000fe200078e0a02 */
[----:B------:R-:W-:Y:S01]  /*3a60*/  ISETP.GE.AND P1, PT, R11, RZ, PT ;  /* 0x000000ff0b00720c */ /* 0x000fe20003f26270 */
[----:B------:R-:W-:Y:S01]  /*3a70*/  IMAD.HI.U32 R5, R3, R197, RZ ;  /* 0x000000c503057227 */ /* 0x000fe200078e00ff */
[----:B------:R-:W-:Y:S02]  /*3a80*/  ISETP.GE.AND P0, PT, R10, RZ, PT ;  /* 0x000000ff0a00720c */ /* 0x000fe40003f06270 */
[----:B------:R-:W-:Y:S01]  /*3a90*/  LOP3.LUT R11, R4, 0x7c, RZ, 0xfc, !PT ;  /* 0x0000007c040b7812 */ /* 0x000fe200078efcff */
[----:B------:R-:W-:Y:S01]  /*3aa0*/  @!P2 IMAD.MOV R204, RZ, RZ, -R204 ;  /* 0x000000ffffcca224 */ /* 0x000fe200078e0acc */
[----:B------:R-:W-:Y:S01]  /*3ab0*/  ISETP.GT.U32.AND P2, PT, R2, R201, PT ;  /* 0x000000c90200720c */ /* 0x000fe20003f44070 */
[--C-:B------:R-:W-:Y:S01]  /*3ac0*/  @!P5 IMAD.IADD R198, R198, 0x1, -R2.reuse ;  /* 0x00000001c6c6d824 */ /* 0x100fe200078e0a02 */
[----:B------:R-:W-:Y:S01]  /*3ad0*/  IABS R195, R11 ;  /* 0x0000000b00c37213 */ /* 0x000fe20000000000 */
[----:B------:R-:W-:Y:S01]  /*3ae0*/  IMAD.MOV R5, RZ, RZ, -R5 ;  /* 0x000000ffff057224 */ /* 0x000fe200078e0a05 */
[----:B------:R-:W-:Y:S01]  /*3af0*/  LOP3.LUT R10, R4, 0x7a, RZ, 0xfc, !PT ;  /* 0x0000007a040a7812 */ /* 0x000fe200078efcff */
[----:B------:R-:W-:Y:S01]  /*3b00*/  @!P6 IMAD.IADD R199, R199, 0x1, -R2 ;  /* 0x00000001c7c7e824 */ /* 0x000fe200078e0a02 */
[C---:B------:R-:W-:Y:S01]  /*3b10*/  ISETP.GT.U32.AND P5, PT, R2.reuse, R198, PT ;  /* 0x000000c60200720c */ /* 0x040fe20003fa4070 */
[----:B------:R-:W-:-:S02]  /*3b20*/  IMAD R197, R2, R5, R197 ;  /* 0x0000000502c57224 */ /* 0x000fc400078e02c5 */
[----:B------:R-:W-:Y:S01]  /*3b30*/  IMAD.HI.U32 R5, R3, R195, RZ ;  /* 0x000000c303057227 */ /* 0x000fe200078e00ff */
[----:B------:R-:W-:-:S03]  /*3b40*/  IABS R196, R10 ;  /* 0x0000000a00c47213 */ /* 0x000fc60000000000 */
[----:B------:R-:W-:Y:S01]  /*3b50*/  @!P4 IMAD.MOV R203, RZ, RZ, -R203 ;  /* 0x000000ffffcbc224 */ /* 0x000fe200078e0acb */
[C---:B------:R-:W-:Y:S01]  /*3b60*/  ISETP.GT.U32.AND P4, PT, R2.reuse, R199, PT ;  /* 0x000000c70200720c */ /* 0x040fe20003f84070 */
[----:B------:R-:W-:Y:S02]  /*3b70*/  IMAD.MOV R5, RZ, RZ, -R5 ;  /* 0x000000ffff057224 */ /* 0x000fe400078e0a05 */
[----:B------:R-:W-:Y:S01]  /*3b80*/  @!P0 IMAD.MOV R202, RZ, RZ, -R202 ;  /* 0x000000ffffca8224 */ /* 0x000fe200078e0aca */
[C---:B------:R-:W-:Y:S01]  /*3b90*/  ISETP.GT.U32.AND P0, PT, R2.reuse, R197, PT ;  /* 0x000000c50200720c */ /* 0x040fe20003f04070 */
[----:B------:R-:W-:Y:S01]  /*3ba0*/  @!P2 IMAD.IADD R201, R201, 0x1, -R2 ;  /* 0x00000001c9c9a824 */ /* 0x000fe200078e0a02 */
[----:B------:R-:W-:Y:S01]  /*3bb0*/  ISETP.GE.AND P2, PT, R7, RZ, PT ;  /* 0x000000ff0700720c */ /* 0x000fe20003f46270 */
[----:B------:R-:W-:Y:S02]  /*3bc0*/  IMAD R195, R2, R5, R195 ;  /* 0x0000000502c37224 */ /* 0x000fe400078e02c3 */
[----:B------:R-:W-:-:S04]  /*3bd0*/  IMAD.HI.U32 R6, R3, R196, RZ ;  /* 0x000000c403067227 */ /* 0x000fc800078e00ff */
[----:B------:R-:W-:Y:S01]  /*3be0*/  @!P5 IMAD.IADD R198, R198, 0x1, -R2 ;  /* 0x00000001c6c6d824 */ /* 0x000fe200078e0a02 */
[----:B------:R-:W-:Y:S01]  /*3bf0*/  ISETP.GT.U32.AND P5, PT, R2, R195, PT ;  /* 0x000000c30200720c */ /* 0x000fe20003fa4070 */
[----:B------:R-:W-:Y:S01]  /*3c00*/  IMAD.MOV R7, RZ, RZ, -R6 ;  /* 0x000000ffff077224 */ /* 0x000fe200078e0a06 */
[----:B------:R-:W-:Y:S01]  /*3c10*/  LOP3.LUT R6, R4, 0x7e, RZ, 0xfc, !PT ;  /* 0x0000007e04067812 */ /* 0x000fe200078efcff */
[----:B------:R-:W-:Y:S02]  /*3c20*/  @!P4 IMAD.IADD R199, R199, 0x1, -R2 ;  /* 0x00000001c7c7c824 */ /* 0x000fe400078e0a02 */
[C---:B------:R-:W-:Y:S01]  /*3c30*/  IMAD R196, R2.reuse, R7, R196 ;  /* 0x0000000702c47224 */ /* 0x040fe200078e02c4 */
[----:B------:R-:W-:Y:S01]  /*3c40*/  IABS R194, R6 ;  /* 0x0000000600c27213 */ /* 0x000fe20000000000 */
[----:B------:R-:W-:Y:S02]  /*3c50*/  @!P0 IMAD.IADD R197, R197, 0x1, -R2 ;  /* 0x00000001c5c58824 */ /* 0x000fe400078e0a02 */
[----:B------:R-:W-:Y:S01]  /*3c60*/  @!P3 IMAD.MOV R200, RZ, RZ, -R200 ;  /* 0x000000ffffc8b224 */ /* 0x000fe200078e0ac8 */
[----:B------:R-:W-:Y:S01]  /*3c70*/  ISETP.GT.U32.AND P3, PT, R2, R196, PT ;  /* 0x000000c40200720c */ /* 0x000fe20003f64070 */
[----:B------:R-:W-:Y:S01]  /*3c80*/  @!P2 IMAD.MOV R199, RZ, RZ, -R199 ;  /* 0x000000ffffc7a224 */ /* 0x000fe200078e0ac7 */
[----:B------:R-:W-:Y:S01]  /*3c90*/  LOP3.LUT R7, R4, 0x80, RZ, 0xfc, !PT ;  /* 0x0000008004077812 */ /* 0x000fe200078efcff */
[----:B------:R-:W-:Y:S01]  /*3ca0*/  IMAD.HI.U32 R5, R3, R194, RZ ;  /* 0x000000c203057227 */ /* 0x000fe200078e00ff */
[----:B------:R-:W-:-:S02]  /*3cb0*/  ISETP.GT.U32.AND P2, PT, R2, R197, PT ;  /* 0x000000c50200720c */ /* 0x000fc40003f44070 */
[----:B------:R-:W-:Y:S01]  /*3cc0*/  IABS R193, R7 ;  /* 0x0000000700c17213 */ /* 0x000fe20000000000 */
[----:B------:R-:W-:Y:S02]  /*3cd0*/  @!P5 IMAD.IADD R195, R195, 0x1, -R2 ;  /* 0x00000001c3c3d824 */ /* 0x000fe400078e0a02 */
[----:B------:R-:W-:-:S03]  /*3ce0*/  IMAD.MOV R5, RZ, RZ, -R5 ;  /* 0x000000ffff057224 */ /* 0x000fc600078e0a05 */
[C---:B------:R-:W-:Y:S01]  /*3cf0*/  ISETP.GT.U32.AND P5, PT, R2.reuse, R195, PT ;  /* 0x000000c30200720c */ /* 0x040fe20003fa4070 */
[----:B------:R-:W-:Y:S02]  /*3d00*/  IMAD R194, R2, R5, R194 ;  /* 0x0000000502c27224 */ /* 0x000fe400078e02c2 */
[----:B------:R-:W-:-:S04]  /*3d10*/  IMAD.HI.U32 R5, R3, R193, RZ ;  /* 0x000000c103057227 */ /* 0x000fc800078e00ff */
[--C-:B------:R-:W-:Y:S02]  /*3d20*/  @!P3 IMAD.IADD R196, R196, 0x1, -R2.reuse ;  /* 0x00000001c4c4b824 */ /* 0x100fe400078e0a02 */
[----:B------:R-:W-:Y:S02]  /*3d30*/  IMAD.MOV R5, RZ, RZ, -R5 ;  /* 0x000000ffff057224 */ /* 0x000fe400078e0a05 */
[--C-:B------:R-:W-:Y:S01]  /*3d40*/  @!P2 IMAD.IADD R197, R197, 0x1, -R2.reuse ;  /* 0x00000001c5c5a824 */ /* 0x100fe200078e0a02 */
[C---:B------:R-:W-:Y:S01]  /*3d50*/  ISETP.GT.U32.AND P2, PT, R2.reuse, R194, PT ;  /* 0x000000c20200720c */ /* 0x040fe20003f44070 */
[----:B------:R-:W-:Y:S01]  /*3d60*/  @!P1 IMAD.MOV R201, RZ, RZ, -R201 ;  /* 0x000000ffffc99224 */ /* 0x000fe200078e0ac9 */
[C---:B------:R-:W-:Y:S01]  /*3d70*/  ISETP.GT.U32.AND P3, PT, R2.reuse, R196, PT ;  /* 0x000000c40200720c */ /* 0x040fe20003f64070 */
[----:B------:R-:W-:Y:S01]  /*3d80*/  IMAD R193, R2, R5, R193 ;  /* 0x0000000502c17224 */ /* 0x000fe200078e02c1 */
[----:B------:R-:W-:Y:S01]  /*3d90*/  ISETP.GE.AND P1, PT, R8, RZ, PT ;  /* 0x000000ff0800720c */ /* 0x000fe20003f26270 */
[----:B------:R-:W-:Y:S01]  /*3da0*/  @!P5 IMAD.IADD R195, R195, 0x1, -R2 ;  /* 0x00000001c3c3d824 */ /* 0x000fe200078e0a02 */
[----:B------:R-:W-:-:S02]  /*3db0*/  ISETP.GE.AND P6, PT, R9, RZ, PT ;  /* 0x000000ff0900720c */ /* 0x000fc40003fc6270 */
[----:B------:R-:W-:Y:S02]  /*3dc0*/  ISETP.GT.U32.AND P5, PT, R2, R193, PT ;  /* 0x000000c10200720c */ /* 0x000fe40003fa4070 */
[----:B------:R-:W-:Y:S02]  /*3dd0*/  LOP3.LUT R8, R4, 0x82, RZ, 0xfc, !PT ;  /* 0x0000008204087812 */ /* 0x000fe400078efcff */
[----:B------:R-:W-:Y:S01]  /*3de0*/  ISETP.GE.AND P0, PT, R11, RZ, PT ;  /* 0x000000ff0b00720c */ /* 0x000fe20003f06270 */
[--C-:B------:R-:W-:Y:S01]  /*3df0*/  @!P2 IMAD.IADD R194, R194, 0x1, -R2.reuse ;  /* 0x00000001c2c2a824 */ /* 0x100fe200078e0a02 */
[----:B------:R-:W-:Y:S02]  /*3e00*/  IABS R192, R8 ;  /* 0x0000000800c07213 */ /* 0x000fe40000000000 */
[----:B------:R-:W-:Y:S01]  /*3e10*/  LOP3.LUT R9, R4, 0x86, RZ, 0xfc, !PT ;  /* 0x0000008604097812 */ /* 0x000fe200078efcff */
[----:B------:R-:W-:Y:S01]  /*3e20*/  @!P3 IMAD.IADD R196, R196, 0x1, -R2 ;  /* 0x00000001c4c4b824 */ /* 0x000fe200078e0a02 */
[----:B------:R-:W-:Y:S01]  /*3e30*/  ISETP.GE.AND P3, PT, R7, RZ, PT ;  /* 0x000000ff0700720c */ /* 0x000fe20003f66270 */
[----:B------:R-:W-:Y:S01]  /*3e40*/  @!P1 IMAD.MOV R197, RZ, RZ, -R197 ;  /* 0x000000ffffc59224 */ /* 0x000fe200078e0ac5 */
[----:B------:R-:W-:Y:S01]  /*3e50*/  LOP3.LUT R7, R4, 0x84, RZ, 0xfc, !PT ;  /* 0x0000008404077812 */ /* 0x000fe200078efcff */
[----:B------:R-:W-:Y:S01]  /*3e60*/  IMAD.HI.U32 R5, R3, R192, RZ ;  /* 0x000000c003057227 */ /* 0x000fe200078e00ff */
[----:B------:R-:W-:-:S02]  /*3e70*/  IABS R190, R9 ;  /* 0x0000000900be7213 */ /* 0x000fc40000000000 */
[----:B------:R-:W-:Y:S01]  /*3e80*/  ISETP.GT.U32.AND P1, PT, R2, R194, PT ;  /* 0x000000c20200720c */ /* 0x000fe20003f24070 */
[----:B------:R-:W-:Y:S01]  /*3e90*/  @!P6 IMAD.MOV R198, RZ, RZ, -R198 ;  /* 0x000000ffffc6e224 */ /* 0x000fe200078e0ac6 */
[----:B------:R-:W-:Y:S01]  /*3ea0*/  ISETP.GE.AND P6, PT, R6, RZ, PT ;  /* 0x000000ff0600720c */ /* 0x000fe20003fc6270 */
[----:B------:R-:W-:Y:S01]  /*3eb0*/  @!P5 IMAD.IADD R193, R193, 0x1, -R2 ;  /* 0x00000001c1c1d824 */ /* 0x000fe200078e0a02 */
[----:B------:R-:W-:Y:S01]  /*3ec0*/  IABS R191, R7 ;  /* 0x0000000700bf7213 */ /* 0x000fe20000000000 */
[----:B------:R-:W-:Y:S02]  /*3ed0*/  IMAD.MOV R5, RZ, RZ, -R5 ;  /* 0x000000ffff057224 */ /* 0x000fe400078e0a05 */
[----:B------:R-:W-:Y:S01]  /*3ee0*/  IMAD.HI.U32 R6, R3, R190, RZ ;  /* 0x000000be03067227 */ /* 0x000fe200078e00ff */
[----:B------:R-:W-:-:S03]  /*3ef0*/  ISETP.GT.U32.AND P5, PT, R2, R193, PT ;  /* 0x000000c10200720c */ /* 0x000fc60003fa4070 */
[----:B------:R-:W-:Y:S01]  /*3f00*/  @!P0 IMAD.MOV R195, RZ, RZ, -R195 ;  /* 0x000000ffffc38224 */ /* 0x000fe200078e0ac3 */
[----:B------:R-:W-:Y:S01]  /*3f10*/  ISETP.GE.AND P0, PT, R7, RZ, PT ;  /* 0x000000ff0700720c */ /* 0x000fe20003f06270 */
[----:B------:R-:W-:Y:S02]  /*3f20*/  IMAD R192, R2, R5, R192 ;  /* 0x0000000502c07224 */ /* 0x000fe400078e02c0 */
[----:B------:R-:W-:Y:S01]  /*3f30*/  IMAD.HI.U32 R5, R3, R191, RZ ;  /* 0x000000bf03057227 */ /* 0x000fe200078e00ff */
[----:B------:R-:W-:-:S03]  /*3f40*/  ISETP.GE.AND P4, PT, R10, RZ, PT ;  /* 0x000000ff0a00720c */ /* 0x000fc60003f86270 */
[----:B------:R-:W-:Y:S02]  /*3f50*/  IMAD.MOV R7, RZ, RZ, -R6 ;  /* 0x000000ffff077224 */ /* 0x000fe400078e0a06 */
[----:B------:R-:W-:Y:S02]  /*3f60*/  IMAD.MOV R5, RZ, RZ, -R5 ;  /* 0x000000ffff057224 */ /* 0x000fe400078e0a05 */
[----:B------:R-:W-:Y:S02]  /*3f70*/  @!P1 IMAD.IADD R194, R194, 0x1, -R2 ;  /* 0x00000001c2c29824 */ /* 0x000fe400078e0a02 */
[C---:B------:R-:W-:Y:S02]  /*3f80*/  IMAD R190, R2.reuse, R7, R190 ;  /* 0x0000000702be7224 */ /* 0x040fe400078e02be */
[C---:B------:R-:W-:Y:S02]  /*3f90*/  IMAD R191, R2.reuse, R5, R191 ;  /* 0x0000000502bf7224 */ /* 0x040fe400078e02bf */
[----:B------:R-:W-:Y:S01]  /*3fa0*/  @!P6 IMAD.MOV R194, RZ, RZ, -R194 ;  /* 0x000000ffffc2e224 */ /* 0x000fe200078e0ac2 */
[C---:B------:R-:W-:Y:S01]  /*3fb0*/  ISETP.GT.U32.AND P6, PT, R2.reuse, R190, PT ;  /* 0x000000be0200720c */ /* 0x040fe20003fc4070 */
[----:B------:R-:W-:Y:S01]  /*3fc0*/  @!P5 IMAD.IADD R193, R193, 0x1, -R2 ;  /* 0x00000001c1c1d824 */ /* 0x000fe200078e0a02 */
[C---:B------:R-:W-:Y:S01]  /*3fd0*/  ISETP.GT.U32.AND P5, PT, R2.reuse, R191, PT ;  /* 0x000000bf0200720c */ /* 0x040fe20003fa4070 */
[----:B------:R-:W-:Y:S01]  /*3fe0*/  @!P4 IMAD.MOV R196, RZ, RZ, -R196 ;  /* 0x000000ffffc4c224 */ /* 0x000fe200078e0ac4 */
[----:B------:R-:W-:-:S02]  /*3ff0*/  ISETP.GT.U32.AND P4, PT, R2, R192, PT ;  /* 0x000000c00200720c */ /* 0x000fc40003f84070 */
[----:B------:R-:W-:Y:S02]  /*4000*/  ISETP.GE.AND P1, PT, R9, RZ, PT ;  /* 0x000000ff0900720c */ /* 0x000fe40003f26270 */
[C---:B------:R-:W-:Y:S02]  /*4010*/  LOP3.LUT R6, R4.reuse, 0x88, RZ, 0xfc, !PT ;  /* 0x0000008804067812 */ /* 0x040fe400078efcff */
[----:B------:R-:W-:-:S03]  /*4020*/  LOP3.LUT R9, R4, 0x8c, RZ, 0xfc, !PT ;  /* 0x0000008c04097812 */ /* 0x000fc600078efcff */
[--C-:B------:R-:W-:Y:S01]  /*4030*/  @!P6 IMAD.IADD R190, R190, 0x1, -R2.reuse ;  /* 0x00000001bebee824 */ /* 0x100fe200078e0a02 */
[----:B------:R-:W-:Y:S01]  /*4040*/  IABS R189, R6 ;  /* 0x0000000600bd7213 */ /* 0x000fe20000000000 */
[--C-:B------:R-:W-:Y:S01]  /*4050*/  @!P5 IMAD.IADD R191, R191, 0x1, -R2.reuse ;  /* 0x00000001bfbfd824 */ /* 0x100fe200078e0a02 */
[----:B------:R-:W-:Y:S02]  /*4060*/  IABS R187, R9 ;  /* 0x0000000900bb7213 */ /* 0x000fe40000000000 */
[----:B------:R-:W-:Y:S01]  /*4070*/  ISETP.GT.U32.AND P6, PT, R2, R190, PT ;  /* 0x000000be0200720c */ /* 0x000fe20003fc4070 */
[----:B------:R-:W-:Y:S01]  /*4080*/  @!P4 IMAD.IADD R192, R192, 0x1, -R2 ;  /* 0x00000001c0c0c824 */ /* 0x000fe200078e0a02 */
[----:B------:R-:W-:Y:S01]  /*4090*/  ISETP.GT.U32.AND P5, PT, R2, R191, PT ;  /* 0x000000bf0200720c */ /* 0x000fe20003fa4070 */
[----:B------:R-:W-:Y:S01]  /*40a0*/  @!P3 IMAD.MOV R193, RZ, RZ, -R193 ;  /* 0x000000ffffc1b224 */ /* 0x000fe200078e0ac1 */
[----:B------:R-:W-:Y:S01]  /*40b0*/  ISETP.GE.AND P3, PT, R6, RZ, PT ;  /* 0x000000ff0600720c */ /* 0x000fe20003f66270 */
[----:B------:R-:W-:Y:S01]  /*40c0*/  IMAD.HI.U32 R5, R3, R189, RZ ;  /* 0x000000bd03057227 */ /* 0x000fe200078e00ff */
[----:B------:R-:W-:-:S03]  /*40d0*/  ISETP.GE.AND P2, PT, R8, RZ, PT ;  /* 0x000000ff0800720c */ /* 0x000fc60003f46270 */
[----:B------:R-:W-:Y:S01]  /*40e0*/  IMAD.HI.U32 R6, R3, R187, RZ ;  /* 0x000000bb03067227 */ /* 0x000fe200078e00ff */
[----:B------:R-:W-:Y:S02]  /*40f0*/  LOP3.LUT R8, R4, 0x8a, RZ, 0xfc, !PT ;  /* 0x0000008a04087812 */ /* 0x000fe400078efcff */
[C---:B------:R-:W-:Y:S01]  /*4100*/  ISETP.GT.U32.AND P4, PT, R2.reuse, R192, PT ;  /* 0x000000c00200720c */ /* 0x040fe20003f84070 */
[----:B------:R-:W-:Y:S02]  /*4110*/  IMAD.MOV R7, RZ, RZ, -R5 ;  /* 0x000000ffff077224 */ /* 0x000fe400078e0a05 */
[----:B------:R-:W-:Y:S01]  /*4120*/  IMAD.MOV R6, RZ, RZ, -R6 ;  /* 0x000000ffff067224 */ /* 0x000fe200078e0a06 */
[----:B------:R-:W-:Y:S01]  /*4130*/  IABS R188, R8 ;  /* 0x0000000800bc7213 */ /* 0x000fe20000000000 */
[C---:B------:R-:W-:Y:S02]  /*4140*/  IMAD R189, R2.reuse, R7, R189 ;  /* 0x0000000702bd7224 */ /* 0x040fe400078e02bd */
[----:B------:R-:W-:-:S02]  /*4150*/  IMAD R187, R2, R6, R187 ;  /* 0x0000000602bb7224 */ /* 0x000fc400078e02bb */
[----:B------:R-:W-:Y:S02]  /*4160*/  @!P6 IMAD.IADD R190, R190, 0x1, -R2 ;  /* 0x00000001bebee824 */ /* 0x000fe400078e0a02 */
[----:B------:R-:W-:-:S04]  /*4170*/  IMAD.HI.U32 R5, R3, R188, RZ ;  /* 0x000000bc03057227 */ /* 0x000fc800078e00ff */
[----:B------:R-:W-:Y:S01]  /*4180*/  @!P5 IMAD.IADD R191, R191, 0x1, -R2 ;  /* 0x00000001bfbfd824 */ /* 0x000fe200078e0a02 */
[C---:B------:R-:W-:Y:S01]  /*4190*/  ISETP.GT.U32.AND P5, PT, R2.reuse, R189, PT ;  /* 0x000000bd0200720c */ /* 0x040fe20003fa4070 */
[----:B------:R-:W-:Y:S01]  /*41a0*/  @!P1 IMAD.MOV R190, RZ, RZ, -R190 ;  /* 0x000000ffffbe9224 */ /* 0x000fe200078e0abe */
[----:B------:R-:W-:Y:S01]  /*41b0*/  ISETP.GT.U32.AND P1, PT, R2, R187, PT ;  /* 0x000000bb0200720c */ /* 0x000fe20003f24070 */
[----:B------:R-:W-:Y:S01]  /*41c0*/  @!P4 IMAD.IADD R192, R192, 0x1, -R2 ;  /* 0x00000001c0c0c824 */ /* 0x000fe200078e0a02 */
[----:B------:R-:W-:Y:S01]  /*41d0*/  ISETP.GE.AND P4, PT, R8, RZ, PT ;  /* 0x000000ff0800720c */ /* 0x000fe20003f86270 */
[----:B------:R-:W-:Y:S01]  /*41e0*/  IMAD.MOV R5, RZ, RZ, -R5 ;  /* 0x000000ffff057224 */ /* 0x000fe200078e0a05 */
[----:B------:R-:W-:-:S03]  /*41f0*/  LOP3.LUT R8, R4, 0x90, RZ, 0xfc, !PT ;  /* 0x0000009004087812 */ /* 0x000fc600078efcff */
[----:B------:R-:W-:Y:S01]  /*4200*/  IMAD R188, R2, R5, R188 ;  /* 0x0000000502bc7224 */ /* 0x000fe200078e02bc */
[----:B------:R-:W-:Y:S01]  /*4210*/  IABS R185, R8 ;  /* 0x0000000800b97213 */ /* 0x000fe20000000000 */
[----:B------:R-:W-:Y:S01]  /*4220*/  @!P0 IMAD.MOV R191, RZ, RZ, -R191 ;  /* 0x000000ffffbf8224 */ /* 0x000fe200078e0abf */
[----:B------:R-:W-:Y:S01]  /*4230*/  LOP3.LUT R10, R4, 0x94, RZ, 0xfc, !PT ;  /* 0x00000094040a7812 */ /* 0x000fe200078efcff */
[--C-:B------:R-:W-:Y:S01]  /*4240*/  @!P5 IMAD.IADD R189, R189, 0x1, -R2.reuse ;  /* 0x00000001bdbdd824 */ /* 0x100fe200078e0a02 */
[C---:B------:R-:W-:Y:S01]  /*4250*/  ISETP.GT.U32.AND P0, PT, R2.reuse, R188, PT ;  /* 0x000000bc0200720c */ /* 0x040fe20003f04070 */
[----:B------:R-:W-:Y:S02]  /*4260*/  @!P1 IMAD.IADD R187, R187, 0x1, -R2 ;  /* 0x00000001bbbb9824 */ /* 0x000fe400078e0a02 */
[----:B------:R-:W-:Y:S01]  /*4270*/  IMAD.HI.U32 R6, R3, R185, RZ ;  /* 0x000000b903067227 */ /* 0x000fe200078e00ff */
[----:B------:R-:W-:Y:S02]  /*4280*/  IABS R183, R10 ;  /* 0x0000000a00b77213 */ /* 0x000fe40000000000 */
[C---:B------:R-:W-:Y:S01]  /*4290*/  ISETP.GT.U32.AND P5, PT, R2.reuse, R189, PT ;  /* 0x000000bd0200720c */ /* 0x040fe20003fa4070 */
[----:B------:R-:W-:Y:S01]  /*42a0*/  IMAD.MOV R6, RZ, RZ, -R6 ;  /* 0x000000ffff067224 */ /* 0x000fe200078e0a06 */
[----:B------:R-:W-:-:S02]  /*42b0*/  ISETP.GT.U32.AND P1, PT, R2, R187, PT ;  /* 0x000000bb0200720c */ /* 0x000fc40003f24070 */
[----:B------:R-:W-:Y:S01]  /*42c0*/  LOP3.LUT R5, R4, 0x8e, RZ, 0xfc, !PT ;  /* 0x0000008e04057812 */ /* 0x000fe200078efcff */
[----:B------:R-:W-:Y:S01]  /*42d0*/  @!P2 IMAD.MOV R192, RZ, RZ, -R192 ;  /* 0x000000ffffc0a224 */ /* 0x000fe200078e0ac0 */
[----:B------:R-:W-:Y:S01]  /*42e0*/  ISETP.GE.AND P2, PT, R9, RZ, PT ;  /* 0x000000ff0900720c */ /* 0x000fe20003f46270 */
[----:B------:R-:W-:Y:S01]  /*42f0*/  IMAD R185, R2, R6, R185 ;  /* 0x0000000602b97224 */ /* 0x000fe200078e02b9 */
[----:B------:R-:W-:Y:S01]  /*4300*/  IABS R186, R5 ;  /* 0x0000000500ba7213 */ /* 0x000fe20000000000 */
[----:B------:R-:W-:Y:S01]  /*4310*/  IMAD.HI.U32 R6, R3, R183, RZ ;  /* 0x000000b703067227 */ /* 0x000fe200078e00ff */
[----:B------:R-:W-:-:S03]  /*4320*/  ISETP.GE.AND P6, PT, R5, RZ, PT ;  /* 0x000000ff0500720c */ /* 0x000fc60003fc6270 */
[----:B------:R-:W-:Y:S01]  /*4330*/  @!P0 IMAD.IADD R188, R188, 0x1, -R2 ;  /* 0x00000001bcbc8824 */ /* 0x000fe200078e0a02 */
[----:B------:R-:W-:Y:S01]  /*4340*/  LOP3.LUT R9, R4, 0x92, RZ, 0xfc, !PT ;  /* 0x0000009204097812 */ /* 0x000fe200078efcff */
[----:B------:R-:W-:Y:S02]  /*4350*/  IMAD.MOV R6, RZ, RZ, -R6 ;  /* 0x000000ffff067224 */ /* 0x000fe400078e0a06 */
[----:B------:R-:W-:Y:S01]  /*4360*/  IMAD.HI.U32 R5, R3, R186, RZ ;  /* 0x000000ba03057227 */ /* 0x000fe200078e00ff */
[C---:B------:R-:W-:Y:S02]  /*4370*/  ISETP.GT.U32.AND P0, PT, R2.reuse, R188, PT ;  /* 0x000000bc0200720c */ /* 0x040fe40003f04070 */
[----:B------:R-:W-:Y:S01]  /*4380*/  IABS R184, R9 ;  /* 0x0000000900b87213 */ /* 0x000fe20000000000 */
[----:B------:R-:W-:Y:S02]  /*4390*/  @!P5 IMAD.IADD R189, R189, 0x1, -R2 ;  /* 0x00000001bdbdd824 */ /* 0x000fe400078e0a02 */
[----:B------:R-:W-:-:S02]  /*43a0*/  IMAD R183, R2, R6, R183 ;  /* 0x0000000602b77224 */ /* 0x000fc400078e02b7 */
[----:B------:R-:W-:Y:S02]  /*43b0*/  @!P1 IMAD.IADD R187, R187, 0x1, -R2 ;  /* 0x00000001bbbb9824 */ /* 0x000fe400078e0a02 */
[----:B------:R-:W-:Y:S02]  /*43c0*/  IMAD.MOV R7, RZ, RZ, -R5 ;  /* 0x000000ffff077224 */ /* 0x000fe400078e0a05 */
[----:B------:R-:W-:Y:S01]  /*43d0*/  @!P3 IMAD.MOV R189, RZ, RZ, -R189 ;  /* 0x000000ffffbdb224 */ /* 0x000fe200078e0abd */
[C---:B------:R-:W-:Y:S01]  /*43e0*/  ISETP.GT.U32.AND P3, PT, R2.reuse, R185, PT ;  /* 0x000000b90200720c */ /* 0x040fe20003f64070 */
[----:B------:R-:W-:Y:S01]  /*43f0*/  @!P2 IMAD.MOV R187, RZ, RZ, -R187 ;  /* 0x000000ffffbba224 */ /* 0x000fe200078e0abb */
[C---:B------:R-:W-:Y:S01]  /*4400*/  ISETP.GT.U32.AND P2, PT, R2.reuse, R183, PT ;  /* 0x000000b70200720c */ /* 0x040fe20003f44070 */
[----:B------:R-:W-:Y:S01]  /*4410*/  IMAD R186, R2, R7, R186 ;  /* 0x0000000702ba7224 */ /* 0x000fe200078e02ba */
[----:B------:R-:W-:Y:S01]  /*4420*/  LOP3.LUT R7, R4, 0x96, RZ, 0xfc, !PT ;  /* 0x0000009604077812 */ /* 0x000fe200078efcff */
[----:B------:R-:W-:-:S03]  /*4430*/  IMAD.HI.U32 R5, R3, R184, RZ ;  /* 0x000000b803057227 */ /* 0x000fc600078e00ff */
[----:B------:R-:W-:Y:S01]  /*4440*/  IABS R182, R7 ;  /* 0x0000000700b67213 */ /* 0x000fe20000000000 */
[----:B------:R-:W-:Y:S02]  /*4450*/  IMAD.MOV R5, RZ, RZ, -R5 ;  /* 0x000000ffff057224 */ /* 0x000fe400078e0a05 */
[----:B------:R-:W-:Y:S01]  /*4460*/  @!P0 IMAD.IADD R188, R188, 0x1, -R2 ;  /* 0x00000001bcbc8824 */ /* 0x000fe200078e0a02 */
[C---:B------:R-:W-:Y:S01]  /*4470*/  ISETP.GT.U32.AND P0, PT, R2.reuse, R186, PT ;  /* 0x000000ba0200720c */ /* 0x040fe20003f04070 */
[----:B------:R-:W-:Y:S01]  /*4480*/  IMAD R184, R2, R5, R184 ;  /* 0x0000000502b87224 */ /* 0x000fe200078e02b8 */
[----:B------:R-:W-:Y:S01]  /*4490*/  ISETP.GE.AND P5, PT, R8, RZ, PT ;  /* 0x000000ff0800720c */ /* 0x000fe20003fa6270 */
[----:B------:R-:W-:Y:S01]  /*44a0*/  IMAD.HI.U32 R5, R3, R182, RZ ;  /* 0x000000b603057227 */ /* 0x000fe200078e00ff */
[----:B------:R-:W-:Y:S02]  /*44b0*/  LOP3.LUT R8, R4, 0x98, RZ, 0xfc, !PT ;  /* 0x0000009804087812 */ /* 0x000fe400078efcff */
[----:B------:R-:W-:Y:S01]  /*44c0*/  ISETP.GT.U32.AND P1, PT, R2, R184, PT ;  /* 0x000000b80200720c */ /* 0x000fe20003f24070 */
[--C-:B------:R-:W-:Y:S01]  /*44d0*/  @!P3 IMAD.IADD R185, R185, 0x1, -R2.reuse ;  /* 0x00000001b9b9b824 */ /* 0x100fe200078e0a02 */
[----:B------:R-:W-:Y:S01]  /*44e0*/  IABS R181, R8 ;  /* 0x0000000800b57213 */ /* 0x000fe20000000000 */
[----:B------:R-:W-:-:S02]  /*44f0*/  @!P2 IMAD.IADD R183, R183, 0x1, -R2 ;  /* 0x00000001b7b7a824 */ /* 0x000fc400078e0a02 */
[----:B------:R-:W-:Y:S01]  /*4500*/  IMAD.MOV R5, RZ, RZ, -R5 ;  /* 0x000000ffff057224 */ /* 0x000fe200078e0a05 */
[C---:B------:R-:W-:Y:S02]  /*4510*/  ISETP.GT.U32.AND P3, PT, R2.reuse, R185, PT ;  /* 0x000000b90200720c */ /* 0x040fe40003f64070 */
[C---:B------:R-:W-:Y:S01]  /*4520*/  ISETP.GT.U32.AND P2, PT, R2.reuse, R183, PT ;  /* 0x000000b70200720c */ /* 0x040fe20003f44070 */
[----:B------:R-:W-:Y:S02]  /*4530*/  IMAD R182, R2, R5, R182 ;  /* 0x0000000502b67224 */ /* 0x000fe400078e02b6 */
[----:B------:R-:W-:-:S04]  /*4540*/  IMAD.HI.U32 R5, R3, R181, RZ ;  /* 0x000000b503057227 */ /* 0x000fc800078e00ff */
[--C-:B------:R-:W-:Y:S02]  /*4550*/  @!P0 IMAD.IADD R186, R186, 0x1, -R2.reuse ;  /* 0x00000001baba8824 */ /* 0x100fe400078e0a02 */
[----:B------:R-:W-:Y:S02]  /*4560*/  IMAD.MOV R5, RZ, RZ, -R5 ;  /* 0x000000ffff057224 */ /* 0x000fe400078e0a05 */
[----:B------:R-:W-:Y:S01]  /*4570*/  @!P1 IMAD.IADD R184, R184, 0x1, -R2 ;  /* 0x00000001b8b89824 */ /* 0x000fe200078e0a02 */
[C---:B------:R-:W-:Y:S01]  /*4580*/  ISETP.GT.U32.AND P0, PT, R2.reuse, R186, PT ;  /* 0x000000ba0200720c */ /* 0x040fe20003f04070 */
[----:B------:R-:W-:Y:S02]  /*4590*/  IMAD R181, R2, R5, R181 ;  /* 0x0000000502b57224 */ /* 0x000fe400078e02b5 */
[----:B------:R-:W-:Y:S01]  /*45a0*/  @!P4 IMAD.MOV R188, RZ, RZ, -R188 ;  /* 0x000000ffffbcc224 */ /* 0x000fe200078e0abc */
[----:B------:R-:W-:Y:S01]  /*45b0*/  ISETP.GE.AND P4, PT, R9, RZ, PT ;  /* 0x000000ff0900720c */ /* 0x000fe20003f86270 */
[--C-:B------:R-:W-:Y:S01]  /*45c0*/  @!P3 IMAD.IADD R185, R185, 0x1, -R2.reuse ;  /* 0x00000001b9b9b824 */ /* 0x100fe200078e0a02 */
[----:B------:R-:W-:Y:S01]  /*45d0*/  LOP3.LUT R9, R4, 0x9a, RZ, 0xfc, !PT ;  /* 0x0000009a04097812 */ /* 0x000fe200078efcff */
[----:B------:R-:W-:Y:S01]  /*45e0*/  @!P2 IMAD.IADD R183, R183, 0x1, -R2 ;  /* 0x00000001b7b7a824 */ /* 0x000fe200078e0a02 */
[----:B------:R-:W-:-:S02]  /*45f0*/  ISETP.GT.U32.AND P1, PT, R2, R184, PT ;  /* 0x000000b80200720c */ /* 0x000fc40003f24070 */
[C---:B------:R-:W-:Y:S02]  /*4600*/  ISETP.GT.U32.AND P3, PT, R2.reuse, R182, PT ;  /* 0x000000b60200720c */ /* 0x040fe40003f64070 */
[----:B------:R-:W-:Y:S02]  /*4610*/  ISETP.GT.U32.AND P2, PT, R2, R181, PT ;  /* 0x000000b50200720c */ /* 0x000fe40003f44070 */
[----:B------:R-:W-:Y:S01]  /*4620*/  IABS R180, R9 ;  /* 0x0000000900b47213 */ /* 0x000fe20000000000 */
[----:B------:R-:W-:Y:S01]  /*4630*/  @!P0 IMAD.IADD R186, R186, 0x1, -R2 ;  /* 0x00000001baba8824 */ /* 0x000fe200078e0a02 */
[----:B------:R-:W-:Y:S02]  /*4640*/  ISETP.GE.AND P0, PT, R10, RZ, PT ;  /* 0x000000ff0a00720c */ /* 0x000fe40003f06270 */
[----:B------:R-:W-:Y:S01]  /*4650*/  LOP3.LUT R5, R4, 0x9c, RZ, 0xfc, !PT ;  /* 0x0000009c04057812 */ /* 0x000fe200078efcff */
[----:B------:R-:W-:-:S04]  /*4660*/  IMAD.HI.U32 R6, R3, R180, RZ ;  /* 0x000000b403067227 */ /* 0x000fc800078e00ff */
[----:B------:R-:W-:Y:S01]  /*4670*/  @!P6 IMAD.MOV R186, RZ, RZ, -R186 ;  /* 0x000000ffffbae224 */ /* 0x000fe200078e0aba */
[----:B------:R-:W-:Y:S01]  /*4680*/  ISETP.GE.AND P6, PT, R7, RZ, PT ;  /* 0x000000ff0700720c */ /* 0x000fe20003fc6270 */
[----:B------:R-:W-:Y:S01]  /*4690*/  IMAD.MOV R7, RZ, RZ, -R6 ;  /* 0x000000ffff077224 */ /* 0x000fe200078e0a06 */
[----:B------:R-:W-:Y:S01]  /*46a0*/  LOP3.LUT R6, R4, 0x9e, RZ, 0xfc, !PT ;  /* 0x0000009e04067812 */ /* 0x000fe200078efcff */
[--C-:B------:R-:W-:Y:S01]  /*46b0*/  @!P1 IMAD.IADD R184, R184, 0x1, -R2.reuse ;  /* 0x00000001b8b89824 */ /* 0x100fe200078e0a02 */
[----:B------:R-:W-:Y:S01]  /*46c0*/  IABS R179, R5 ;  /* 0x0000000500b37213 */ /* 0x000fe20000000000 */
[--C-:B------:R-:W-:Y:S02]  /*46d0*/  @!P3 IMAD.IADD R182, R182, 0x1, -R2.reuse ;  /* 0x00000001b6b6b824 */ /* 0x100fe400078e0a02 */
[----:B------:R-:W-:Y:S01]  /*46e0*/  @!P2 IMAD.IADD R181, R181, 0x1, -R2 ;  /* 0x00000001b5b5a824 */ /* 0x000fe200078e0a02 */
[----:B------:R-:W-:Y:S01]  /*46f0*/  IABS R178, R6 ;  /* 0x0000000600b27213 */ /* 0x000fe20000000000 */
[----:B------:R-:W-:Y:S01]  /*4700*/  @!P4 IMAD.MOV R184, RZ, RZ, -R184 ;  /* 0x000000ffffb8c224 */ /* 0x000fe200078e0ab8 */
[----:B------:R-:W-:-:S02]  /*4710*/  ISETP.GT.U32.AND P3, PT, R2, R182, PT ;  /* 0x000000b60200720c */ /* 0x000fc40003f64070 */
[----:B------:R-:W-:Y:S01]  /*4720*/  ISETP.GE.AND P4, PT, R5, RZ, PT ;  /* 0x000000ff0500720c */ /* 0x000fe20003f86270 */
[----:B------:R-:W-:Y:S01]  /*4730*/  IMAD.HI.U32 R5, R3, R179, RZ ;  /* 0x000000b303057227 */ /* 0x000fe200078e00ff */
[----:B------:R-:W-:-:S03]  /*4740*/  ISETP.GT.U32.AND P2, PT, R2, R181, PT ;  /* 0x000000b50200720c */ /* 0x000fc60003f44070 */
[----:B------:R-:W-:Y:S01]  /*4750*/  @!P0 IMAD.MOV R183, RZ, RZ, -R183 ;  /* 0x000000ffffb78224 */ /* 0x000fe200078e0ab7 */
[----:B------:R-:W-:Y:S01]  /*4760*/  ISETP.GE.AND P0, PT, R6, RZ, PT ;  /* 0x000000ff0600720c */ /* 0x000fe20003f06270 */
[----:B------:R-:W-:-:S04]  /*4770*/  IMAD.HI.U32 R6, R3, R178, RZ ;  /* 0x000000b203067227 */ /* 0x000fc800078e00ff */
[----:B------:R-:W-:Y:S02]  /*4780*/  IMAD.MOV R5, RZ, RZ, -R5 ;  /* 0x000000ffff057224 */ /* 0x000fe400078e0a05 */
[C---:B------:R-:W-:Y:S02]  /*4790*/  IMAD R180, R2.reuse, R7, R180 ;  /* 0x0000000702b47224 */ /* 0x040fe400078e02b4 */
[----:B------:R-:W-:Y:S02]  /*47a0*/  IMAD.MOV R7, RZ, RZ, -R6 ;  /* 0x000000ffff077224 */ /* 0x000fe400078e0a06 */
[----:B------:R-:W-:Y:S02]  /*47b0*/  IMAD R179, R2, R5, R179 ;  /* 0x0000000502b37224 */ /* 0x000fe400078e02b3 */
[----:B------:R-:W-:Y:S02]  /*47c0*/  @!P3 IMAD.IADD R182, R182, 0x1, -R2 ;  /* 0x00000001b6b6b824 */ /* 0x000fe400078e0a02 */
[----:B------:R-:W-:-:S02]  /*47d0*/  IMAD R178, R2, R7, R178 ;  /* 0x0000000702b27224 */ /* 0x000fc400078e02b2 */
[----:B------:R-:W-:Y:S01]  /*47e0*/  @!P2 IMAD.IADD R181, R181, 0x1, -R2 ;  /* 0x00000001b5b5a824 */ /* 0x000fe200078e0a02 */
[C---:B------:R-:W-:Y:S01]  /*47f0*/  ISETP.GT.U32.AND P2, PT, R2.reuse, R179, PT ;  /* 0x000000b30200720c */ /* 0x040fe20003f44070 */
[----:B------:R-:W-:Y:S01]  /*4800*/  @!P6 IMAD.MOV R182, RZ, RZ, -R182 ;  /* 0x000000ffffb6e224 */ /* 0x000fe200078e0ab6 */
[----:B------:R-:W-:Y:S01]  /*4810*/  ISETP.GT.U32.AND P6, PT, R2, R178, PT ;  /* 0x000000b20200720c */ /* 0x000fe20003fc4070 */
[----:B------:R-:W-:Y:S01]  /*4820*/  @!P5 IMAD.MOV R185, RZ, RZ, -R185 ;  /* 0x000000ffffb9d224 */ /* 0x000fe200078e0ab9 */
[----:B------:R-:W-:Y:S02]  /*4830*/  ISETP.GE.AND P5, PT, R8, RZ, PT ;  /* 0x000000ff0800720c */ /* 0x000fe40003fa6270 */
[----:B------:R-:W-:Y:S02]  /*4840*/  ISETP.GT.U32.AND P3, PT, R2, R180, PT ;  /* 0x000000b40200720c */ /* 0x000fe40003f64070 */
[----:B------:R-:W-:Y:S02]  /*4850*/  LOP3.LUT R8, R4, 0xa0, RZ, 0xfc, !PT ;  /* 0x000000a004087812 */ /* 0x000fe400078efcff */
[----:B------:R-:W-:-:S02]  /*4860*/  ISETP.GE.AND P1, PT, R9, RZ, PT ;  /* 0x000000ff0900720c */ /* 0x000fc40003f26270 */
[----:B------:R-:W-:Y:S01]  /*4870*/  LOP3.LUT R9, R4, 0xa2, RZ, 0xfc, !PT ;  /* 0x000000a204097812 */ /* 0x000fe200078efcff */
[--C-:B------:R-:W-:Y:S01]  /*4880*/  @!P2 IMAD.IADD R179, R179, 0x1, -R2.reuse ;  /* 0x00000001b3b3a824 */ /* 0x100fe200078e0a02 */
[----:B------:R-:W-:Y:S01]  /*4890*/  IABS R177, R8 ;  /* 0x0000000800b17213 */ /* 0x000fe20000000000 */
[----:B------:R-:W-:Y:S01]  /*48a0*/  @!P6 IMAD.IADD R178, R178, 0x1, -R2 ;  /* 0x00000001b2b2e824 */ /* 0x000fe200078e0a02 */
[----:B------:R-:W-:Y:S02]  /*48b0*/  IABS R176, R9 ;  /* 0x0000000900b07213 */ /* 0x000fe40000000000 */
[C---:B------:R-:W-:Y:S01]  /*48c0*/  ISETP.GT.U32.AND P2, PT, R2.reuse, R179, PT ;  /* 0x000000b30200720c */ /* 0x040fe20003f44070 */
[----:B------:R-:W-:Y:S01]  /*48d0*/  IMAD.HI.U32 R5, R3, R177, RZ ;  /* 0x000000b103057227 */ /* 0x000fe200078e00ff */
[----:B------:R-:W-:-:S03]  /*48e0*/  ISETP.GT.U32.AND P6, PT, R2, R178, PT ;  /* 0x000000b20200720c */ /* 0x000fc60003fc4070 */
[----:B------:R-:W-:Y:S02]  /*48f0*/  @!P3 IMAD.IADD R180, R180, 0x1, -R2 ;  /* 0x00000001b4b4b824 */ /* 0x000fe400078e0a02 */
[----:B------:R-:W-:Y:S01]  /*4900*/  @!P5 IMAD.MOV R181, RZ, RZ, -R181 ;  /* 0x000000ffffb5d224 */ /* 0x000fe200078e0ab5 */
[----:B------:R-:W-:Y:S01]  /*4910*/  ISETP.GE.AND P5, PT, R8, RZ, PT ;  /* 0x000000ff0800720c */ /* 0x000fe20003fa6270 */
[----:B------:R-:W-:Y:S01]  /*4920*/  IMAD.HI.U32 R6, R3, R176, RZ ;  /* 0x000000b003067227 */ /* 0x000fe200078e00ff */
[----:B------:R-:W-:-:S03]  /*4930*/  LOP3.LUT R8, R4, 0xa4, RZ, 0xfc, !PT ;  /* 0x000000a404087812 */ /* 0x000fc600078efcff */
[----:B------:R-:W-:Y:S01]  /*4940*/  IMAD.MOV R5, RZ, RZ, -R5 ;  /* 0x000000ffff057224 */ /* 0x000fe200078e0a05 */
[C---:B------:R-:W-:Y:S01]  /*4950*/  ISETP.GT.U32.AND P3, PT, R2.reuse, R180, PT ;  /* 0x000000b40200720c */ /* 0x040fe20003f64070 */
[----:B------:R-:W-:Y:S01]  /*4960*/  IMAD.MOV R7, RZ, RZ, -R6 ;  /* 0x000000ffff077224 */ /* 0x000fe200078e0a06 */
[----:B------:R-:W-:Y:S01]  /*4970*/  IABS R175, R8 ;  /* 0x0000000800af7213 */ /* 0x000fe20000000000 */
[----:B------:R-:W-:Y:S01]  /*4980*/  IMAD R177, R2, R5, R177 ;  /* 0x0000000502b17224 */ /* 0x000fe200078e02b1 */
[----:B------:R-:W-:Y:S01]  /*4990*/  LOP3.LUT R10, R4, 0xa6, RZ, 0xfc, !PT ;  /* 0x000000a6040a7812 */ /* 0x000fe200078efcff */
[C---:B------:R-:W-:Y:S02]  /*49a0*/  IMAD R176, R2.reuse, R7, R176 ;  /* 0x0000000702b07224 */ /* 0x040fe400078e02b0 */
[----:B------:R-:W-:Y:S01]  /*49b0*/  @!P2 IMAD.IADD R179, R179, 0x1, -R2 ;  /* 0x00000001b3b3a824 */ /* 0x000fe200078e0a02 */
[----:B------:R-:W-:Y:S01]  /*49c0*/  IABS R174, R10 ;  /* 0x0000000a00ae7213 */ /* 0x000fe20000000000 */
[----:B------:R-:W-:Y:S01]  /*49d0*/  IMAD.HI.U32 R5, R3, R175, RZ ;  /* 0x000000af03057227 */ /* 0x000fe200078e00ff */
[----:B------:R-:W-:-:S03]  /*49e0*/  ISETP.GT.U32.AND P2, PT, R2, R177, PT ;  /* 0x000000b10200720c */ /* 0x000fc60003f44070 */
[----:B------:R-:W-:Y:S01]  /*49f0*/  @!P6 IMAD.IADD R178, R178, 0x1, -R2 ;  /* 0x00000001b2b2e824 */ /* 0x000fe200078e0a02 */
[----:B------:R-:W-:Y:S01]  /*4a00*/  ISETP.GT.U32.AND P6, PT, R2, R176, PT ;  /* 0x000000b00200720c */ /* 0x000fe20003fc4070 */
[----:B------:R-:W-:Y:S02]  /*4a10*/  IMAD.MOV R7, RZ, RZ, -R5 ;  /* 0x000000ffff077224 */ /* 0x000fe400078e0a05 */
[----:B------:R-:W-:-:S04]  /*4a20*/  IMAD.HI.U32 R5, R3, R174, RZ ;  /* 0x000000ae03057227 */ /* 0x000fc800078e00ff */
[--C-:B------:R-:W-:Y:S01]  /*4a30*/  @!P3 IMAD.IADD R180, R180, 0x1, -R2.reuse ;  /* 0x00000001b4b4b824 */ /* 0x100fe200078e0a02 */
[----:B------:R-:W-:Y:S01]  /*4a40*/  ISETP.GE.AND P3, PT, R9, RZ, PT ;  /* 0x000000ff0900720c */ /* 0x000fe20003f66270 */
[----:B------:R-:W-:Y:S02]  /*4a50*/  IMAD R175, R2, R7, R175 ;  /* 0x0000000702af7224 */ /* 0x000fe400078e02af */
[----:B------:R-:W-:Y:S01]  /*4a60*/  IMAD.MOV R9, RZ, RZ, -R5 ;  /* 0x000000ffff097224 */ /* 0x000fe200078e0a05 */
[----:B------:R-:W-:Y:S01]  /*4a70*/  LOP3.LUT R11, R4, 0xa8, RZ, 0xfc, !PT ;  /* 0x000000a8040b7812 */ /* 0x000fe200078efcff */
[----:B------:R-:W-:Y:S01]  /*4a80*/  @!P2 IMAD.IADD R177, R177, 0x1, -R2 ;  /* 0x00000001b1b1a824 */ /* 0x000fe200078e0a02 */
[C---:B------:R-:W-:Y:S01]  /*4a90*/  ISETP.GT.U32.AND P2, PT, R2.reuse, R175, PT ;  /* 0x000000af0200720c */ /* 0x040fe20003f44070 */
[----:B------:R-:W-:Y:S01]  /*4aa0*/  IMAD R174, R2, R9, R174 ;  /* 0x0000000902ae7224 */ /* 0x000fe200078e02ae */
[----:B------:R-:W-:Y:S01]  /*4ab0*/  IABS R173, R11 ;  /* 0x0000000b00ad7213 */ /* 0x000fe20000000000 */
[----:B------:R-:W-:-:S03]  /*4ac0*/  @!P6 IMAD.IADD R176, R176, 0x1, -R2 ;  /* 0x00000001b0b0e824 */ /* 0x000fc600078e0a02 */
[----:B------:R-:W-:Y:S01]  /*4ad0*/  ISETP.GT.U32.AND P6, PT, R2, R174, PT ;  /* 0x000000ae0200720c */ /* 0x000fe20003fc4070 */
[----:B------:R-:W-:Y:S01]  /*4ae0*/  IMAD.HI.U32 R6, R3, R173, RZ ;  /* 0x000000ad03067227 */ /* 0x000fe200078e00ff */
[C---:B------:R-:W-:Y:S02]  /*4af0*/  LOP3.LUT R12, R4.reuse, 0xaa, RZ, 0xfc, !PT ;  /* 0x000000aa040c7812 */ /* 0x040fe400078efcff */
[----:B------:R-:W-:Y:S01]  /*4b00*/  LOP3.LUT R13, R4, 0xac, RZ, 0xfc, !PT ;  /* 0x000000ac040d7812 */ /* 0x000fe200078efcff */
[----:B------:R-:W-:Y:S01]  /*4b10*/  IMAD.MOV R6, RZ, RZ, -R6 ;  /* 0x000000ffff067224 */ /* 0x000fe200078e0a06 */
[----:B------:R-:W-:Y:S01]  /*4b20*/  IABS R172, R12 ;  /* 0x0000000c00ac7213 */ /* 0x000fe20000000000 */
[----:B------:R-:W-:Y:S01]  /*4b30*/  @!P2 IMAD.IADD R175, R175, 0x1, -R2 ;  /* 0x00000001afafa824 */ /* 0x000fe200078e0a02 */
[----:B------:R-:W-:Y:S01]  /*4b40*/  IABS R171, R13 ;  /* 0x0000000d00ab7213 */ /* 0x000fe20000000000 */
[----:B------:R-:W-:Y:S02]  /*4b50*/  IMAD R173, R2, R6, R173 ;  /* 0x0000000602ad7224 */ /* 0x000fe400078e02ad */
[----:B------:R-:W-:-:S04]  /*4b60*/  IMAD.HI.U32 R7, R3, R172, RZ ;  /* 0x000000ac03077227 */ /* 0x000fc800078e00ff */
[----:B------:R-:W-:Y:S01]  /*4b70*/  @!P6 IMAD.IADD R174, R174, 0x1, -R2 ;  /* 0x00000001aeaee824 */ /* 0x000fe200078e0a02 */
[C---:B------:R-:W-:Y:S01]  /*4b80*/  ISETP.GT.U32.AND P6, PT, R2.reuse, R175, PT ;  /* 0x000000af0200720c */ /* 0x040fe20003fc4070 */
[----:B------:R-:W-:Y:S01]  /*4b90*/  IMAD.HI.U32 R5, R3, R171, RZ ;  /* 0x000000ab03057227 */ /* 0x000fe200078e00ff */
[----:B------:R-:W-:-:S03]  /*4ba0*/  ISETP.GT.U32.AND P2, PT, R2, R177, PT ;  /* 0x000000b10200720c */ /* 0x000fc60003f44070 */
[----:B------:R-:W-:Y:S01]  /*4bb0*/  @!P1 IMAD.MOV R180, RZ, RZ, -R180 ;  /* 0x000000ffffb49224 */ /* 0x000fe200078e0ab4 */
[C---:B------:R-:W-:Y:S01]  /*4bc0*/  ISETP.GT.U32.AND P1, PT, R2.reuse, R176, PT ;  /* 0x000000b00200720c */ /* 0x040fe20003f24070 */
[----:B------:R-:W-:Y:S01]  /*4bd0*/  @!P0 IMAD.MOV R178, RZ, RZ, -R178 ;  /* 0x000000ffffb28224 */ /* 0x000fe200078e0ab2 */
[C---:B------:R-:W-:Y:S01]  /*4be0*/  ISETP.GT.U32.AND P0, PT, R2.reuse, R173, PT ;  /* 0x000000ad0200720c */ /* 0x040fe20003f04070 */
[----:B------:R-:W-:Y:S02]  /*4bf0*/  IMAD.MOV R7, RZ, RZ, -R7 ;  /* 0x000000ffff077224 */ /* 0x000fe400078e0a07 */
[----:B------:R-:W-:Y:S02]  /*4c00*/  IMAD.MOV R5, RZ, RZ, -R5 ;  /* 0x000000ffff057224 */ /* 0x000fe400078e0a05 */
[----:B------:R-:W-:Y:S01]  /*4c10*/  @!P4 IMAD.MOV R179, RZ, RZ, -R179 ;  /* 0x000000ffffb3c224 */ /* 0x000fe200078e0ab3 */
[C---:B------:R-:W-:Y:S01]  /*4c20*/  ISETP.GT.U32.AND P4, PT, R2.reuse, R174, PT ;  /* 0x000000ae0200720c */ /* 0x040fe20003f84070 */
[----:B------:R-:W-:Y:S01]  /*4c30*/  IMAD R172, R2, R7, R172 ;  /* 0x0000000702ac7224 */ /* 0x000fe200078e02ac */
[----:B------:R-:W-:Y:S01]  /*4c40*/  LOP3.LUT R7, R4, 0xae, RZ, 0xfc, !PT ;  /* 0x000000ae04077812 */ /* 0x000fe200078efcff */
[----:B------:R-:W-:Y:S01]  /*4c50*/  IMAD R171, R2, R5, R171 ;  /* 0x0000000502ab7224 */ /* 0x000fe200078e02ab */
[----:B------:R-:W-:Y:S01]  /*4c60*/  LOP3.LUT R9, R4, 0xb0, RZ, 0xfc, !PT ;  /* 0x000000b004097812 */ /* 0x000fe200078efcff */
[----:B------:R-:W-:Y:S01]  /*4c70*/  @!P6 IMAD.IADD R175, R175, 0x1, -R2 ;  /* 0x00000001afafe824 */ /* 0x000fe200078e0a02 */
[----:B------:R-:W-:-:S02]  /*4c80*/  IABS R170, R7 ;  /* 0x0000000700aa7213 */ /* 0x000fc40000000000 */
[----:B------:R-:W-:Y:S02]  /*4c90*/  IABS R169, R9 ;  /* 0x0000000900a97213 */ /* 0x000fe40000000000 */
[----:B------:R-:W-:Y:S01]  /*4ca0*/  ISETP.GT.U32.AND P6, PT, R2, R171, PT ;  /* 0x000000ab0200720c */ /* 0x000fe20003fc4070 */
[--C-:B------:R-:W-:Y:S02]  /*4cb0*/  @!P2 IMAD.IADD R177, R177, 0x1, -R2.reuse ;  /* 0x00000001b1b1a824 */ /* 0x100fe400078e0a02 */
[--C-:B------:R-:W-:Y:S01]  /*4cc0*/  @!P1 IMAD.IADD R176, R176, 0x1, -R2.reuse ;  /* 0x00000001b0b09824 */ /* 0x100fe200078e0a02 */
[----:B------:R-:W-:Y:S01]  /*4cd0*/  ISETP.GE.AND P1, PT, R8, RZ, PT ;  /* 0x000000ff0800720c */ /* 0x000fe20003f26270 */
[----:B------:R-:W-:Y:S02]  /*4ce0*/  @!P0 IMAD.IADD R173, R173, 0x1, -R2 ;  /* 0x00000001adad8824 */ /* 0x000fe400078e0a02 */
[----:B------:R-:W-:Y:S01]  /*4cf0*/  IMAD.HI.U32 R5, R3, R170, RZ ;  /* 0x000000aa03057227 */ /* 0x000fe200078e00ff */
[----:B------:R-:W-:-:S03]  /*4d00*/  ISETP.GT.U32.AND P2, PT, R2, R172, PT ;  /* 0x000000ac0200720c */ /* 0x000fc60003f44070 */
[----:B------:R-:W-:-:S04]  /*4d10*/  IMAD.HI.U32 R6, R3, R169, RZ ;  /* 0x000000a903067227 */ /* 0x000fc800078e00ff */
[----:B------:R-:W-:Y:S01]  /*4d20*/  @!P4 IMAD.IADD R174, R174, 0x1, -R2 ;  /* 0x00000001aeaec824 */ /* 0x000fe200078e0a02 */
[----:B------:R-:W-:Y:S01]  /*4d30*/  ISETP.GE.AND P4, PT, R10, RZ, PT ;  /* 0x000000ff0a00720c */ /* 0x000fe20003f86270 */
[----:B------:R-:W-:Y:S01]  /*4d40*/  @!P5 IMAD.MOV R177, RZ, RZ, -R177 ;  /* 0x000000ffffb1d224 */ /* 0x000fe200078e0ab1 */
[C---:B------:R-:W-:Y:S01]  /*4d50*/  ISETP.GT.U32.AND P5, PT, R2.reuse, R173, PT ;  /* 0x000000ad0200720c */ /* 0x040fe20003fa4070 */
[----:B------:R-:W-:Y:S02]  /*4d60*/  IMAD.MOV R5, RZ, RZ, -R5 ;  /* 0x000000ffff057224 */ /* 0x000fe400078e0a05 */
[----:B------:R-:W-:Y:S02]  /*4d70*/  IMAD.MOV R6, RZ, RZ, -R6 ;  /* 0x000000ffff067224 */ /* 0x000fe400078e0a06 */
[C---:B------:R-:W-:Y:S02]  /*4d80*/  IMAD R170, R2.reuse, R5, R170 ;  /* 0x0000000502aa7224 */ /* 0x040fe400078e02aa */
[----:B------:R-:W-:Y:S01]  /*4d90*/  IMAD R169, R2, R6, R169 ;  /* 0x0000000602a97224 */ /* 0x000fe200078e02a9 */
[----:B------:R-:W-:Y:S01]  /*4da0*/  LOP3.LUT R6, R4, 0xb2, RZ, 0xfc, !PT ;  /* 0x000000b204067812 */ /* 0x000fe200078efcff */
[----:B------:R-:W-:-:S02]  /*4db0*/  @!P6 IMAD.IADD R171, R171, 0x1, -R2 ;  /* 0x00000001ababe824 */ /* 0x000fc400078e0a02 */
[----:B------:R-:W-:Y:S01]  /*4dc0*/  @!P1 IMAD.MOV R175, RZ, RZ, -R175 ;  /* 0x000000ffffaf9224 */ /* 0x000fe200078e0aaf */
[C---:B------:R-:W-:Y:S02]  /*4dd0*/  ISETP.GT.U32.AND P1, PT, R2.reuse, R170, PT ;  /* 0x000000aa0200720c */ /* 0x040fe40003f24070 */
[----:B------:R-:W-:Y:S02]  /*4de0*/  ISETP.GT.U32.AND P6, PT, R2, R171, PT ;  /* 0x000000ab0200720c */ /* 0x000fe40003fc4070 */
[----:B------:R-:W-:Y:S01]  /*4df0*/  IABS R168, R6 ;  /* 0x0000000600a87213 */ /* 0x000fe20000000000 */
[----:B------:R-:W-:Y:S01]  /*4e00*/  @!P2 IMAD.IADD R172, R172, 0x1, -R2 ;  /* 0x00000001acaca824 */ /* 0x000fe200078e0a02 */
[----:B------:R-:W-:Y:S01]  /*4e10*/  ISETP.GE.AND P0, PT, R11, RZ, PT ;  /* 0x000000ff0b00720c */ /* 0x000fe20003f06270 */
[----:B------:R-:W-:Y:S01]  /*4e20*/  @!P4 IMAD.MOV R174, RZ, RZ, -R174 ;  /* 0x000000ffffaec224 */ /* 0x000fe200078e0aae */
[----:B------:R-:W-:Y:S01]  /*4e30*/  ISETP.GE.AND P4, PT, R13, RZ, PT ;  /* 0x000000ff0d00720c */ /* 0x000fe20003f86270 */
[----:B------:R-:W-:Y:S01]  /*4e40*/  @!P5 IMAD.IADD R173, R173, 0x1, -R2 ;  /* 0x00000001adadd824 */ /* 0x000fe200078e0a02 */
[----:B------:R-:W-:Y:S01]  /*4e50*/  ISETP.GT.U32.AND P5, PT, R2, R169, PT ;  /* 0x000000a90200720c */ /* 0x000fe20003fa4070 */
[----:B------:R-:W-:-:S04]  /*4e60*/  IMAD.HI.U32 R5, R3, R168, RZ ;  /* 0x000000a803057227 */ /* 0x000fc800078e00ff */
[----:B------:R-:W-:Y:S01]  /*4e70*/  @!P3 IMAD.MOV R176, RZ, RZ, -R176 ;  /* 0x000000ffffb0b224 */ /* 0x000fe200078e0ab0 */
[----:B------:R-:W-:Y:S01]  /*4e80*/  ISETP.GT.U32.AND P3, PT, R2, R172, PT ;  /* 0x000000ac0200720c */ /* 0x000fe20003f64070 */
[----:B------:R-:W-:Y:S01]  /*4e90*/  IMAD.MOV R5, RZ, RZ, -R5 ;  /* 0x000000ffff057224 */ /* 0x000fe200078e0a05 */
[----:B------:R-:W-:Y:S01]  /*4ea0*/  LOP3.LUT R8, R4, 0xb4, RZ, 0xfc, !PT ;  /* 0x000000b404087812 */ /* 0x000fe200078efcff */
[--C-:B------:R-:W-:Y:S02]  /*4eb0*/  @!P6 IMAD.IADD R171, R171, 0x1, -R2.reuse ;  /* 0x00000001ababe824 */ /* 0x100fe400078e0a02 */
[----:B------:R-:W-:Y:S02]  /*4ec0*/  @!P1 IMAD.IADD R170, R170, 0x1, -R2 ;  /* 0x00000001aaaa9824 */ /* 0x000fe400078e0a02 */
[----:B------:R-:W-:Y:S01]  /*4ed0*/  IMAD R168, R2, R5, R168 ;  /* 0x0000000502a87224 */ /* 0x000fe200078e02a8 */
[----:B------:R-:W-:Y:S01]  /*4ee0*/  ISETP.GE.AND P2, PT, R12, RZ, PT ;  /* 0x000000ff0c00720c */ /* 0x000fe20003f46270 */
[--C-:B------:R-:W-:Y:S01]  /*4ef0*/  @!P5 IMAD.IADD R169, R169, 0x1, -R2.reuse ;  /* 0x00000001a9a9d824 */ /* 0x100fe200078e0a02 */
[----:B------:R-:W-:Y:S01]  /*4f00*/  IABS R167, R8 ;  /* 0x0000000800a77213 */ /* 0x000fe20000000000 */
[----:B------:R-:W-:Y:S01]  /*4f10*/  @!P0 IMAD.MOV R173, RZ, RZ, -R173 ;  /* 0x000000ffffad8224 */ /* 0x000fe200078e0aad */
[C---:B------:R-:W-:Y:S01]  /*4f20*/  ISETP.GT.U32.AND P0, PT, R2.reuse, R170, PT ;  /* 0x000000aa0200720c */ /* 0x040fe20003f04070 */
[----:B------:R-:W-:Y:S01]  /*4f30*/  @!P4 IMAD.MOV R171, RZ, RZ, -R171 ;  /* 0x000000ffffabc224 */ /* 0x000fe200078e0aab */
[----:B------:R-:W-:Y:S01]  /*4f40*/  ISETP.GT.U32.AND P4, PT, R2, R168, PT ;  /* 0x000000a80200720c */ /* 0x000fe20003f84070 */
[----:B------:R-:W-:Y:S01]  /*4f50*/  @!P3 IMAD.IADD R172, R172, 0x1, -R2 ;  /* 0x00000001acacb824 */ /* 0x000fe200078e0a02 */
[----:B------:R-:W-:-:S02]  /*4f60*/  ISETP.GE.AND P3, PT, R7, RZ, PT ;  /* 0x000000ff0700720c */ /* 0x000fc40003f66270 */
[----:B------:R-:W-:Y:S01]  /*4f70*/  ISETP.GE.AND P1, PT, R6, RZ, PT ;  /* 0x000000ff0600720c */ /* 0x000fe20003f26270 */
[----:B------:R-:W-:Y:S01]  /*4f80*/  IMAD.HI.U32 R6, R3, R167, RZ ;  /* 0x000000a703067227 */ /* 0x000fe200078e00ff */
[----:B------:R-:W-:-:S03]  /*4f90*/  ISETP.GT.U32.AND P5, PT, R2, R169, PT ;  /* 0x000000a90200720c */ /* 0x000fc60003fa4070 */
[----:B------:R-:W-:Y:S02]  /*4fa0*/  IMAD.MOV R6, RZ, RZ, -R6 ;  /* 0x000000ffff067224 */ /* 0x000fe400078e0a06 */
[----:B------:R-:W-:Y:S01]  /*4fb0*/  @!P2 IMAD.MOV R172, RZ, RZ, -R172 ;  /* 0x000000ffffaca224 */ /* 0x000fe200078e0aac */
[----:B------:R-:W-:Y:S01]  /*4fc0*/  ISETP.GE.AND P2, PT, R8, RZ, PT ;  /* 0x000000ff0800720c */ /* 0x000fe20003f46270 */
[----:B------:R-:W-:Y:S01]  /*4fd0*/  IMAD R167, R2, R6, R167 ;  /* 0x0000000602a77224 */ /* 0x000fe200078e02a7 */
[----:B------:R-:W-:Y:S01]  /*4fe0*/  LOP3.LUT R5, R4, 0xb6, RZ, 0xfc, !PT ;  /* 0x000000b604057812 */ /* 0x000fe200078efcff */
[--C-:B------:R-:W-:Y:S01]  /*4ff0*/  @!P0 IMAD.IADD R170, R170, 0x1, -R2.reuse ;  /* 0x00000001aaaa8824 */ /* 0x100fe200078e0a02 */
[----:B------:R-:W-:Y:S01]  /*5000*/  LOP3.LUT R8, R4, 0xba, RZ, 0xfc, !PT ;  /* 0x000000ba04087812 */ /* 0x000fe200078efcff */
[--C-:B------:R-:W-:Y:S01]  /*5010*/  @!P4 IMAD.IADD R168, R168, 0x1, -R2.reuse ;  /* 0x00000001a8a8c824 */ /* 0x100fe200078e0a02 */
[----:B------:R-:W-:Y:S01]  /*5020*/  IABS R166, R5 ;  /* 0x0000000500a67213 */ /* 0x000fe20000000000 */
[----:B------:R-:W-:Y:S01]  /*5030*/  @!P5 IMAD.IADD R169, R169, 0x1, -R2 ;  /* 0x00000001a9a9d824 */ /* 0x000fe200078e0a02 */
[----:B------:R-:W-:Y:S01]  /*5040*/  ISETP.GT.U32.AND P5, PT, R2, R167, PT ;  /* 0x000000a70200720c */ /* 0x000fe20003fa4070 */
[----:B------:R-:W-:Y:S01]  /*5050*/  @!P3 IMAD.MOV R170, RZ, RZ, -R170 ;  /* 0x000000ffffaab224 */ /* 0x000fe200078e0aaa */
[----:B------:R-:W-:-:S02]  /*5060*/  IABS R164, R8 ;  /* 0x0000000800a47213 */ /* 0x000fc40000000000 */
[----:B------:R-:W-:Y:S02]  /*5070*/  ISETP.GT.U32.AND P3, PT, R2, R168, PT ;  /* 0x000000a80200720c */ /* 0x000fe40003f64070 */
[----:B------:R-:W-:Y:S01]  /*5080*/  ISETP.GE.AND P0, PT, R5, RZ, PT ;  /* 0x000000ff0500720c */ /* 0x000fe20003f06270 */
[----:B------:R-:W-:-:S04]  /*5090*/  IMAD.HI.U32 R5, R3, R166, RZ ;  /* 0x000000a603057227 */ /* 0x000fc800078e00ff */
[----:B------:R-:W-:Y:S01]  /*50a0*/  IMAD.HI.U32 R7, R3, R164, RZ ;  /* 0x000000a403077227 */ /* 0x000fe200078e00ff */
[----:B------:R-:W-:-:S03]  /*50b0*/  LOP3.LUT R6, R4, 0xb8, RZ, 0xfc, !PT ;  /* 0x000000b804067812 */ /* 0x000fc600078efcff */
[----:B------:R-:W-:Y:S02]  /*50c0*/  IMAD.MOV R5, RZ, RZ, -R5 ;  /* 0x000000ffff057224 */ /* 0x000fe400078e0a05 */
[----:B------:R-:W-:Y:S01]  /*50d0*/  IMAD.MOV R7, RZ, RZ, -R7 ;  /* 0x000000ffff077224 */ /* 0x000fe200078e0a07 */
[----:B------:R-:W-:Y:S01]  /*50e0*/  IABS R165, R6 ;  /* 0x0000000600a57213 */ /* 0x000fe20000000000 */
[----:B------:R-:W-:Y:S02]  /*50f0*/  @!P5 IMAD.IADD R167, R167, 0x1, -R2 ;  /* 0x00000001a7a7d824 */ /* 0x000fe400078e0a02 */
[----:B------:R-:W-:Y:S02]  /*5100*/  IMAD R166, R2, R5, R166 ;  /* 0x0000000502a67224 */ /* 0x000fe400078e02a6 */
[----:B------:R-:W-:Y:S02]  /*5110*/  @!P3 IMAD.IADD R168, R168, 0x1, -R2 ;  /* 0x00000001a8a8b824 */ /* 0x000fe400078e0a02 */
[----:B------:R-:W-:Y:S01]  /*5120*/  IMAD R164, R2, R7, R164 ;  /* 0x0000000702a47224 */ /* 0x000fe200078e02a4 */
[----:B------:R-:W-:Y:S01]  /*5130*/  ISETP.GE.AND P4, PT, R6, RZ, PT ;  /* 0x000000ff0600720c */ /* 0x000fe20003f86270 */
[----:B------:R-:W-:Y:S01]  /*5140*/  @!P1 IMAD.MOV R168, RZ, RZ, -R168 ;  /* 0x000000ffffa89224 */ /* 0x000fe200078e0aa8 */
[C---:B------:R-:W-:Y:S01]  /*5150*/  ISETP.GT.U32.AND P5, PT, R2.reuse, R167, PT ;  /* 0x000000a70200720c */ /* 0x040fe20003fa4070 */
[----:B------:R-:W-:Y:S01]  /*5160*/  IMAD.HI.U32 R6, R3, R165, RZ ;  /* 0x000000a503067227 */ /* 0x000fe200078e00ff */
[----:B------:R-:W-:-:S02]  /*5170*/  ISETP.GT.U32.AND P3, PT, R2, R166, PT ;  /* 0x000000a60200720c */ /* 0x000fc40003f64070 */
[----:B------:R-:W-:Y:S01]  /*5180*/  ISETP.GT.U32.AND P1, PT, R2, R164, PT ;  /* 0x000000a40200720c */ /* 0x000fe20003f24070 */
[----:B------:R-:W-:Y:S01]  /*5190*/  IMAD.MOV R6, RZ, RZ, -R6 ;  /* 0x000000ffff067224 */ /* 0x000fe200078e0a06 */
[----:B------:R-:W-:Y:S02]  /*51a0*/  ISETP.GE.AND P6, PT, R9, RZ, PT ;  /* 0x000000ff0900720c */ /* 0x000fe40003fc6270 */
[----:B------:R-:W-:Y:S01]  /*51b0*/  LOP3.LUT R9, R4, 0xc0, RZ, 0xfc, !PT ;  /* 0x000000c004097812 */ /* 0x000fe200078efcff */
[----:B------:R-:W-:Y:S01]  /*51c0*/  IMAD R165, R2, R6, R165 ;  /* 0x0000000602a57224 */ /* 0x000fe200078e02a5 */
[C---:B------:R-:W-:Y:S02]  /*51d0*/  LOP3.LUT R6, R4.reuse, 0xbc, RZ, 0xfc, !PT ;  /* 0x000000bc04067812 */ /* 0x040fe400078efcff */
[----:B------:R-:W-:Y:S01]  /*51e0*/  LOP3.LUT R10, R4, 0xc2, RZ, 0xfc, !PT ;  /* 0x000000c2040a7812 */ /* 0x000fe200078efcff */
[--C-:B------:R-:W-:Y:S01]  /*51f0*/  @!P5 IMAD.IADD R167, R167, 0x1, -R2.reuse ;  /* 0x00000001a7a7d824 */ /* 0x100fe200078e0a02 */
[----:B------:R-:W-:Y:S01]  /*5200*/  IABS R163, R6 ;  /* 0x0000000600a37213 */ /* 0x000fe20000000000 */
[--C-:B------:R-:W-:Y:S01]  /*5210*/  @!P3 IMAD.IADD R166, R166, 0x1, -R2.reuse ;  /* 0x00000001a6a6b824 */ /* 0x100fe200078e0a02 */
[----:B------:R-:W-:Y:S01]  /*5220*/  IABS R161, R9 ;  /* 0x0000000900a17213 */ /* 0x000fe20000000000 */
[----:B------:R-:W-:Y:S01]  /*5230*/  @!P1 IMAD.IADD R164, R164, 0x1, -R2 ;  /* 0x00000001a4a49824 */ /* 0x000fe200078e0a02 */
[----:B------:R-:W-:Y:S01]  /*5240*/  IABS R160, R10 ;  /* 0x0000000a00a07213 */ /* 0x000fe20000000000 */
[----:B------:R-:W-:Y:S01]  /*5250*/  @!P2 IMAD.MOV R167, RZ, RZ, -R167 ;  /* 0x000000ffffa7a224 */ /* 0x000fe200078e0aa7 */
[----:B------:R-:W-:Y:S01]  /*5260*/  ISETP.GT.U32.AND P3, PT, R2, R166, PT ;  /* 0x000000a60200720c */ /* 0x000fe20003f64070 */
[----:B------:R-:W-:Y:S01]  /*5270*/  IMAD.HI.U32 R5, R3, R163, RZ ;  /* 0x000000a303057227 */ /* 0x000fe200078e00ff */
[----:B------:R-:W-:-:S02]  /*5280*/  ISETP.GE.AND P2, PT, R6, RZ, PT ;  /* 0x000000ff0600720c */ /* 0x000fc40003f46270 */
[----:B------:R-:W-:Y:S01]  /*5290*/  ISETP.GT.U32.AND P1, PT, R2, R164, PT ;  /* 0x000000a40200720c */ /* 0x000fe20003f24070 */
[----:B------:R-:W-:-:S04]  /*52a0*/  IMAD.HI.U32 R6, R3, R161, RZ ;  /* 0x000000a103067227 */ /* 0x000fc800078e00ff */
[----:B------:R-:W-:Y:S01]  /*52b0*/  @!P6 IMAD.MOV R169, RZ, RZ, -R169 ;  /* 0x000000ffffa9e224 */ /* 0x000fe200078e0aa9 */
[----:B------:R-:W-:Y:S01]  /*52c0*/  ISETP.GE.AND P6, PT, R8, RZ, PT ;  /* 0x000000ff0800720c */ /* 0x000fe20003fc6270 */
[----:B------:R-:W-:Y:S01]  /*52d0*/  IMAD.MOV R5, RZ, RZ, -R5 ;  /* 0x000000ffff057224 */ /* 0x000fe200078e0a05 */
[----:B------:R-:W-:Y:S01]  /*52e0*/  LOP3.LUT R8, R4, 0xbe, RZ, 0xfc, !PT ;  /* 0x000000be04087812 */ /* 0x000fe200078efcff */
[----:B------:R-:W-:-:S04]  /*52f0*/  IMAD.HI.U32 R7, R3, R160, RZ ;  /* 0x000000a003077227 */ /* 0x000fc800078e00ff */
[----:B------:R-:W-:Y:S01]  /*5300*/  IMAD.MOV R6, RZ, RZ, -R6 ;  /* 0x000000ffff067224 */ /* 0x000fe200078e0a06 */
[----:B------:R-:W-:Y:S01]  /*5310*/  IABS R162, R8 ;  /* 0x0000000800a27213 */ /* 0x000fe20000000000 */
[C---:B------:R-:W-:Y:S02]  /*5320*/  IMAD R163, R2.reuse, R5, R163 ;  /* 0x0000000502a37224 */ /* 0x040fe400078e02a3 */
[----:B------:R-:W-:Y:S02]  /*5330*/  IMAD.MOV R7, RZ, RZ, -R7 ;  /* 0x000000ffff077224 */ /* 0x000fe400078e0a07 */
[----:B------:R-:W-:Y:S02]  /*5340*/  IMAD R161, R2, R6, R161 ;  /* 0x0000000602a17224 */ /* 0x000fe400078e02a1 */
[----:B------:R-:W-:Y:S01]  /*5350*/  @!P3 IMAD.IADD R166, R166, 0x1, -R2 ;  /* 0x00000001a6a6b824 */ /* 0x000fe200078e0a02 */
[C---:B------:R-:W-:Y:S01]  /*5360*/  ISETP.GT.U32.AND P3, PT, R2.reuse, R163, PT ;  /* 0x000000a30200720c */ /* 0x040fe20003f64070 */
[----:B------:R-:W-:-:S02]  /*5370*/  IMAD R160, R2, R7, R160 ;  /* 0x0000000702a07224 */ /* 0x000fc400078e02a0 */
[----:B------:R-:W-:Y:S01]  /*5380*/  @!P1 IMAD.IADD R164, R164, 0x1, -R2 ;  /* 0x00000001a4a49824 */ /* 0x000fe200078e0a02 */
[C---:B------:R-:W-:Y:S01]  /*5390*/  ISETP.GT.U32.AND P1, PT, R2.reuse, R161, PT ;  /* 0x000000a10200720c */ /* 0x040fe20003f24070 */
[----:B------:R-:W-:Y:S01]  /*53a0*/  IMAD.HI.U32 R5, R3, R162, RZ ;  /* 0x000000a203057227 */ /* 0x000fe200078e00ff */
[----:B------:R-:W-:Y:S02]  /*53b0*/  ISETP.GT.U32.AND P5, PT, R2, R165, PT ;  /* 0x000000a50200720c */ /* 0x000fe40003fa4070 */
[----:B------:R-:W-:Y:S01]  /*53c0*/  LOP3.LUT R6, R4, 0xc4, RZ, 0xfc, !PT ;  /* 0x000000c404067812 */ /* 0x000fe200078efcff */
[----:B------:R-:W-:Y:S01]  /*53d0*/  @!P6 IMAD.MOV R164, RZ, RZ, -R164 ;  /* 0x000000ffffa4e224 */ /* 0x000fe200078e0aa4 */
[----:B------:R-:W-:Y:S01]  /*53e0*/  ISETP.GT.U32.AND P6, PT, R2, R160, PT ;  /* 0x000000a00200720c */ /* 0x000fe20003fc4070 */
[----:B------:R-:W-:Y:S01]  /*53f0*/  IMAD.MOV R5, RZ, RZ, -R5 ;  /* 0x000000ffff057224 */ /* 0x000fe200078e0a05 */
[----:B------:R-:W-:Y:S02]  /*5400*/  IABS R159, R6 ;  /* 0x00000006009f7213 */ /* 0x000fe40000000000 */
[----:B------:R-:W-:Y:S01]  /*5410*/  LOP3.LUT R7, R4, 0xc6, RZ, 0xfc, !PT ;  /* 0x000000c604077812 */ /* 0x000fe200078efcff */
[----:B------:R-:W-:-:S02]  /*5420*/  IMAD R162, R2, R5, R162 ;  /* 0x0000000502a27224 */ /* 0x000fc400078e02a2 */
[----:B------:R-:W-:Y:S01]  /*5430*/  IMAD.HI.U32 R5, R3, R159, RZ ;  /* 0x0000009f03057227 */ /* 0x000fe200078e00ff */
[----:B------:R-:W-:-:S03]  /*5440*/  IABS R158, R7 ;  /* 0x00000007009e7213 */ /* 0x000fc60000000000 */
[--C-:B------:R-:W-:Y:S02]  /*5450*/  @!P3 IMAD.IADD R163, R163, 0x1, -R2.reuse ;  /* 0x00000001a3a3b824 */ /* 0x100fe400078e0a02 */
[--C-:B------:R-:W-:Y:S02]  /*5460*/  @!P1 IMAD.IADD R161, R161, 0x1, -R2.reuse ;  /* 0x00000001a1a19824 */ /* 0x100fe400078e0a02 */
[--C-:B------:R-:W-:Y:S02]  /*5470*/  @!P5 IMAD.IADD R165, R165, 0x1, -R2.reuse ;  /* 0x00000001a5a5d824 */ /* 0x100fe400078e0a02 */
[----:B------:R-:W-:Y:S01]  /*5480*/  IMAD.MOV R5, RZ, RZ, -R5 ;  /* 0x000000ffff057224 */ /* 0x000fe200078e0a05 */
[----:B------:R-:W-:Y:S01]  /*5490*/  ISETP.GT.U32.AND P3, PT, R2, R163, PT ;  /* 0x000000a30200720c */ /* 0x000fe20003f64070 */
[----:B------:R-:W-:Y:S01]  /*54a0*/  @!P6 IMAD.IADD R160, R160, 0x1, -R2 ;  /* 0x00000001a0a0e824 */ /* 0x000fe200078e0a02 */
[C---:B------:R-:W-:Y:S01]  /*54b0*/  ISETP.GT.U32.AND P6, PT, R2.reuse, R161, PT ;  /* 0x000000a10200720c */ /* 0x040fe20003fc4070 */
[C---:B------:R-:W-:Y:S01]  /*54c0*/  IMAD R159, R2.reuse, R5, R159 ;  /* 0x00000005029f7224 */ /* 0x040fe200078e029f */
[----:B------:R-:W-:Y:S01]  /*54d0*/  ISETP.GT.U32.AND P5, PT, R2, R165, PT ;  /* 0x000000a50200720c */ /* 0x000fe20003fa4070 */
[----:B------:R-:W-:-:S04]  /*54e0*/  IMAD.HI.U32 R5, R3, R158, RZ ;  /* 0x0000009e03057227 */ /* 0x000fc800078e00ff */
[----:B------:R-:W-:Y:S01]  /*54f0*/  @!P0 IMAD.MOV R166, RZ, RZ, -R166 ;  /* 0x000000ffffa68224 */ /* 0x000fe200078e0aa6 */
[----:B------:R-:W-:Y:S01]  /*5500*/  ISETP.GT.U32.AND P0, PT, R2, R162, PT ;  /* 0x000000a20200720c */ /* 0x000fe20003f04070 */
[----:B------:R-:W-:-:S04]  /*5510*/  IMAD.MOV R5, RZ, RZ, -R5 ;  /* 0x000000ffff057224 */ /* 0x000fc800078e0a05 */
[C---:B------:R-:W-:Y:S02]  /*5520*/  IMAD R158, R2.reuse, R5, R158 ;  /* 0x00000005029e7224 */ /* 0x040fe400078e029e */
[--C-:B------:R-:W-:Y:S02]  /*5530*/  @!P3 IMAD.IADD R163, R163, 0x1, -R2.reuse ;  /* 0x00000001a3a3b824 */ /* 0x100fe400078e0a02 */
[--C-:B------:R-:W-:Y:S01]  /*5540*/  @!P6 IMAD.IADD R161, R161, 0x1, -R2.reuse ;  /* 0x00000001a1a1e824 */ /* 0x100fe200078e0a02 */
[----:B------:R-:W-:Y:S01]  /*5550*/  ISETP.GT.U32.AND P6, PT, R2, R158, PT ;  /* 0x0000009e0200720c */ /* 0x000fe20003fc4070 */
[--C-:B------:R-:W-:Y:S01]  /*5560*/  @!P5 IMAD.IADD R165, R165, 0x1, -R2.reuse ;  /* 0x00000001a5a5d824 */ /* 0x100fe200078e0a02 */
[----:B------:R-:W-:Y:S01]  /*5570*/  ISETP.GE.AND P5, PT, R8, RZ, PT ;  /* 0x000000ff0800720c */ /* 0x000fe20003fa6270 */
[----:B------:R-:W-:Y:S01]  /*5580*/  @!P2 IMAD.MOV R163, RZ, RZ, -R163 ;  /* 0x000000ffffa3a224 */ /* 0x000fe200078e0aa3 */
[----:B------:R-:W-:Y:S01]  /*5590*/  LOP3.LUT R8, R4, 0xc8, RZ, 0xfc, !PT ;  /* 0x000000c804087812 */ /* 0x000fe200078efcff */
[----:B------:R-:W-:Y:S01]  /*55a0*/  @!P0 IMAD.IADD R162, R162, 0x1, -R2 ;  /* 0x00000001a2a28824 */ /* 0x000fe200078e0a02 */
[----:B------:R-:W-:-:S02]  /*55b0*/  ISETP.GT.U32.AND P2, PT, R2, R160, PT ;  /* 0x000000a00200720c */ /* 0x000fc40003f44070 */
[----:B------:R-:W-:Y:S02]  /*55c0*/  ISETP.GE.AND P3, PT, R10, RZ, PT ;  /* 0x000000ff0a00720c */ /* 0x000fe40003f66270 */
[----:B------:R-:W-:Y:S02]  /*55d0*/  LOP3.LUT R10, R4, 0xca, RZ, 0xfc, !PT ;  /* 0x000000ca040a7812 */ /* 0x000fe400078efcff */
[----:B------:R-:W-:Y:S01]  /*55e0*/  IABS R157, R8 ;  /* 0x00000008009d7213 */ /* 0x000fe20000000000 */
[----:B------:R-:W-:Y:S01]  /*55f0*/  @!P4 IMAD.MOV R165, RZ, RZ, -R165 ;  /* 0x000000ffffa5c224 */ /* 0x000fe200078e0aa5 */
[----:B------:R-:W-:Y:S02]  /*5600*/  ISETP.GT.U32.AND P1, PT, R2, R162, PT ;  /* 0x000000a20200720c */ /* 0x000fe40003f24070 */
[----:B------:R-:W-:Y:S01]  /*5610*/  ISETP.GE.AND P4, PT, R9, RZ, PT ;  /* 0x000000ff0900720c */ /* 0x000fe20003f86270 */
[----:B------:R-:W-:Y:S01]  /*5620*/  IMAD.HI.U32 R5, R3, R157, RZ ;  /* 0x0000009d03057227 */ /* 0x000fe200078e00ff */
[----:B------:R-:W-:-:S02]  /*5630*/  LOP3.LUT R11, R4, 0xcc, RZ, 0xfc, !PT ;  /* 0x000000cc040b7812 */ /* 0x000fc400078efcff */
[----:B------:R-:W-:Y:S01]  /*5640*/  IABS R156, R10 ;  /* 0x0000000a009c7213 */ /* 0x000fe20000000000 */
[----:B------:R-:W-:Y:S01]  /*5650*/  @!P6 IMAD.IADD R158, R158, 0x1, -R2 ;  /* 0x000000019e9ee824 */ /* 0x000fe200078e0a02 */
[----:B------:R-:W-:Y:S01]  /*5660*/  ISETP.GE.AND P0, PT, R6, RZ, PT ;  /* 0x000000ff0600720c */ /* 0x000fe20003f06270 */
[----:B------:R-:W-:Y:S01]  /*5670*/  IMAD.MOV R5, RZ, RZ, -R5 ;  /* 0x000000ffff057224 */ /* 0x000fe200078e0a05 */
[----:B------:R-:W-:Y:S01]  /*5680*/  IABS R155, R11 ;  /* 0x0000000b009b7213 */ /* 0x000fe20000000000 */
[----:B------:R-:W-:Y:S01]  /*5690*/  IMAD.HI.U32 R6, R3, R156, RZ ;  /* 0x0000009c03067227 */ /* 0x000fe200078e00ff */
[----:B------:R-:W-:-:S03]  /*56a0*/  ISETP.GT.U32.AND P6, PT, R2, R158, PT ;  /* 0x0000009e0200720c */ /* 0x000fc60003fc4070 */
[----:B------:R-:W-:Y:S01]  /*56b0*/  @!P2 IMAD.IADD R160, R160, 0x1, -R2 ;  /* 0x00000001a0a0a824 */ /* 0x000fe200078e0a02 */
[----:B------:R-:W-:Y:S01]  /*56c0*/  ISETP.GE.AND P2, PT, R7, RZ, PT ;  /* 0x000000ff0700720c */ /* 0x000fe20003f46270 */
[----:B------:R-:W-:-:S04]  /*56d0*/  IMAD.HI.U32 R7, R3, R155, RZ ;  /* 0x0000009b03077227 */ /* 0x000fc800078e00ff */
[----:B------:R-:W-:Y:S02]  /*56e0*/  IMAD.MOV R9, RZ, RZ, -R6 ;  /* 0x000000ffff097224 */ /* 0x000fe400078e0a06 */
[----:B------:R-:W-:Y:S02]  /*56f0*/  IMAD R157, R2, R5, R157 ;  /* 0x00000005029d7224 */ /* 0x000fe400078e029d */
[----:B------:R-:W-:Y:S01]  /*5700*/  @!P1 IMAD.IADD R162, R162, 0x1, -R2 ;  /* 0x00000001a2a29824 */ /* 0x000fe200078e0a02 */
[C---:B------:R-:W-:Y:S01]  /*5710*/  ISETP.GT.U32.AND P1, PT, R2.reuse, R159, PT ;  /* 0x0000009f0200720c */ /* 0x040fe20003f24070 */
[----:B------:R-:W-:Y:S02]  /*5720*/  IMAD.MOV R7, RZ, RZ, -R7 ;  /* 0x000000ffff077224 */ /* 0x000fe400078e0a07 */
[C---:B------:R-:W-:Y:S02]  /*5730*/  IMAD R156, R2.reuse, R9, R156 ;  /* 0x00000009029c7224 */ /* 0x040fe400078e029c */
[----:B------:R-:W-:Y:S01]  /*5740*/  @!P4 IMAD.MOV R161, RZ, RZ, -R161 ;  /* 0x000000ffffa1c224 */ /* 0x000fe200078e0aa1 */
[C---:B------:R-:W-:Y:S01]  /*5750*/  ISETP.GT.U32.AND P4, PT, R2.reuse, R157, PT ;  /* 0x0000009d0200720c */ /* 0x040fe20003f84070 */
[----:B------:R-:W-:-:S02]  /*5760*/  IMAD R155, R2, R7, R155 ;  /* 0x00000007029b7224 */ /* 0x000fc400078e029b */
[----:B------:R-:W-:Y:S01]  /*5770*/  @!P3 IMAD.MOV R160, RZ, RZ, -R160 ;  /* 0x000000ffffa0b224 */ /* 0x000fe200078e0aa0 */
[----:B------:R-:W-:Y:S01]  /*5780*/  ISETP.GT.U32.AND P3, PT, R2, R156, PT ;  /* 0x0000009c0200720c */ /* 0x000fe20003f64070 */
[--C-:B------:R-:W-:Y:S01]  /*5790*/  @!P6 IMAD.IADD R158, R158, 0x1, -R2.reuse ;  /* 0x000000019e9ee824 */ /* 0x100fe200078e0a02 */
[----:B------:R-:W-:Y:S02]  /*57a0*/  ISETP.GT.U32.AND P6, PT, R2, R155, PT ;  /* 0x0000009b0200720c */ /* 0x000fe40003fc4070 */
[----:B------:R-:W-:Y:S01]  /*57b0*/  LOP3.LUT R6, R4, 0xce, RZ, 0xfc, !PT ;  /* 0x000000ce04067812 */ /* 0x000fe200078efcff */
[--C-:B------:R-:W-:Y:S01]  /*57c0*/  @!P1 IMAD.IADD R159, R159, 0x1, -R2.reuse ;  /* 0x000000019f9f9824 */ /* 0x100fe200078e0a02 */
[----:B------:R-:W-:Y:S02]  /*57d0*/  ISETP.GE.AND P1, PT, R8, RZ, PT ;  /* 0x000000ff0800720c */ /* 0x000fe40003f26270 */
[----:B------:R-:W-:Y:S01]  /*57e0*/  IABS R154, R6 ;  /* 0x00000006009a7213 */ /* 0x000fe20000000000 */
[----:B------:R-:W-:Y:S01]  /*57f0*/  @!P4 IMAD.IADD R157, R157, 0x1, -R2 ;  /* 0x000000019d9dc824 */ /* 0x000fe200078e0a02 */
[----:B------:R-:W-:-:S03]  /*5800*/  LOP3.LUT R8, R4, 0xd0, RZ, 0xfc, !PT ;  /* 0x000000d004087812 */ /* 0x000fc600078efcff */
[----:B------:R-:W-:Y:S01]  /*5810*/  @!P3 IMAD.IADD R156, R156, 0x1, -R2 ;  /* 0x000000019c9cb824 */ /* 0x000fe200078e0a02 */
[----:B------:R-:W-:Y:S01]  /*5820*/  IABS R153, R8 ;  /* 0x0000000800997213 */ /* 0x000fe20000000000 */
[----:B------:R-:W-:Y:S01]  /*5830*/  IMAD.HI.U32 R5, R3, R154, RZ ;  /* 0x0000009a03057227 */ /* 0x000fe200078e00ff */
[----:B------:R-:W-:-:S03]  /*5840*/  ISETP.GT.U32.AND P3, PT, R2, R157, PT ;  /* 0x0000009d0200720c */ /* 0x000fc60003f64070 */
[----:B------:R-:W-:Y:S01]  /*5850*/  @!P5 IMAD.MOV R162, RZ, RZ, -R162 ;  /* 0x000000ffffa2d224 */ /* 0x000fe200078e0aa2 */
[C---:B------:R-:W-:Y:S01]  /*5860*/  ISETP.GT.U32.AND P5, PT, R2.reuse, R159, PT ;  /* 0x0000009f0200720c */ /* 0x040fe20003fa4070 */
[----:B------:R-:W-:Y:S01]  /*5870*/  @!P6 IMAD.IADD R155, R155, 0x1, -R2 ;  /* 0x000000019b9be824 */ /* 0x000fe200078e0a02 */
[----:B------:R-:W-:Y:S01]  /*5880*/  ISETP.GT.U32.AND P6, PT, R2, R156, PT ;  /* 0x0000009c0200720c */ /* 0x000fe20003fc4070 */
[----:B------:R-:W-:Y:S02]  /*5890*/  IMAD.MOV R7, RZ, RZ, -R5 ;  /* 0x000000ffff077224 */ /* 0x000fe400078e0a05 */
[----:B------:R-:W-:-:S04]  /*58a0*/  IMAD.HI.U32 R5, R3, R153, RZ ;  /* 0x0000009903057227 */ /* 0x000fc800078e00ff */
[C---:B------:R-:W-:Y:S02]  /*58b0*/  IMAD R154, R2.reuse, R7, R154 ;  /* 0x00000007029a7224 */ /* 0x040fe400078e029a */
[----:B------:R-:W-:Y:S02]  /*58c0*/  IMAD.MOV R5, RZ, RZ, -R5 ;  /* 0x000000ffff057224 */ /* 0x000fe400078e0a05 */
[--C-:B------:R-:W-:Y:S01]  /*58d0*/  @!P3 IMAD.IADD R157, R157, 0x1, -R2.reuse ;  /* 0x000000019d9db824 */ /* 0x100fe200078e0a02 */
[C---:B------:R-:W-:Y:S01]  /*58e0*/  ISETP.GT.U32.AND P3, PT, R2.reuse, R154, PT ;  /* 0x0000009a0200720c */ /* 0x040fe20003f64070 */
[----:B------:R-:W-:Y:S02]  /*58f0*/  IMAD R153, R2, R5, R153 ;  /* 0x0000000502997224 */ /* 0x000fe400078e0299 */
[--C-:B------:R-:W-:Y:S02]  /*5900*/  @!P5 IMAD.IADD R159, R159, 0x1, -R2.reuse ;  /* 0x000000019f9fd824 */ /* 0x100fe400078e0a02 */
[----:B------:R-:W-:Y:S01]  /*5910*/  @!P6 IMAD.IADD R156, R156, 0x1, -R2 ;  /* 0x000000019c9ce824 */ /* 0x000fe200078e0a02 */
[----:B------:R-:W-:-:S02]  /*5920*/  ISETP.GT.U32.AND P6, PT, R2, R153, PT ;  /* 0x000000990200720c */ /* 0x000fc40003fc4070 */
[----:B------:R-:W-:Y:S01]  /*5930*/  LOP3.LUT R9, R4, 0xd2, RZ, 0xfc, !PT ;  /* 0x000000d204097812 */ /* 0x000fe200078efcff */
[----:B------:R-:W-:Y:S01]  /*5940*/  @!P0 IMAD.MOV R159, RZ, RZ, -R159 ;  /* 0x000000ffff9f8224 */ /* 0x000fe200078e0a9f */
[----:B------:R-:W-:Y:S02]  /*5950*/  ISETP.GT.U32.AND P0, PT, R2, R155, PT ;  /* 0x0000009b0200720c */ /* 0x000fe40003f04070 */
[----:B------:R-:W-:Y:S02]  /*5960*/  ISETP.GE.AND P5, PT, R10, RZ, PT ;  /* 0x000000ff0a00720c */ /* 0x000fe40003fa6270 */
[----:B------:R-:W-:Y:S02]  /*5970*/  IABS R152, R9 ;  /* 0x0000000900987213 */ /* 0x000fe40000000000 */
[----:B------:R-:W-:Y:S01]  /*5980*/  LOP3.LUT R10, R4, 0xd4, RZ, 0xfc, !PT ;  /* 0x000000d4040a7812 */ /* 0x000fe200078efcff */
[----:B------:R-:W-:Y:S02]  /*5990*/  @!P3 IMAD.IADD R154, R154, 0x1, -R2 ;  /* 0x000000019a9ab824 */ /* 0x000fe400078e0a02 */
[----:B------:R-:W-:Y:S01]  /*59a0*/  IMAD.HI.U32 R5, R3, R152, RZ ;  /* 0x0000009803057227 */ /* 0x000fe200078e00ff */
[----:B------:R-:W-:-:S03]  /*59b0*/  IABS R151, R10 ;  /* 0x0000000a00977213 */ /* 0x000fc60000000000 */
[----:B------:R-:W-:Y:S01]  /*59c0*/  @!P6 IMAD.IADD R153, R153, 0x1, -R2 ;  /* 0x000000019999e824 */ /* 0x000fe200078e0a02 */
[----:B------:R-:W-:Y:S01]  /*59d0*/  ISETP.GT.U32.AND P6, PT, R2, R154, PT ;  /* 0x0000009a0200720c */ /* 0x000fe20003fc4070 */
[----:B------:R-:W-:Y:S02]  /*59e0*/  IMAD.MOV R7, RZ, RZ, -R5 ;  /* 0x000000ffff077224 */ /* 0x000fe400078e0a05 */
[----:B------:R-:W-:Y:S01]  /*59f0*/  IMAD.HI.U32 R5, R3, R151, RZ ;  /* 0x0000009703057227 */ /* 0x000fe200078e00ff */
[----:B------:R-:W-:-:S03]  /*5a00*/  ISETP.GE.AND P4, PT, R11, RZ, PT ;  /* 0x000000ff0b00720c */ /* 0x000fc60003f86270 */
[----:B------:R-:W-:Y:S01]  /*5a10*/  @!P0 IMAD.IADD R155, R155, 0x1, -R2 ;  /* 0x000000019b9b8824 */ /* 0x000fe200078e0a02 */
[----:B------:R-:W-:Y:S01]  /*5a20*/  ISETP.GE.AND P0, PT, R6, RZ, PT ;  /* 0x000000ff0600720c */ /* 0x000fe20003f06270 */
[----:B------:R-:W-:Y:S01]  /*5a30*/  IMAD R152, R2, R7, R152 ;  /* 0x0000000702987224 */ /* 0x000fe200078e0298 */
[----:B------:R-:W-:Y:S01]  /*5a40*/  LOP3.LUT R11, R4, 0xd6, RZ, 0xfc, !PT ;  /* 0x000000d6040b7812 */ /* 0x000fe200078efcff */
[----:B------:R-:W-:Y:S02]  /*5a50*/  IMAD.MOV R6, RZ, RZ, -R5 ;  /* 0x000000ffff067224 */ /* 0x000fe400078e0a05 */
[----:B------:R-:W-:Y:S01]  /*5a60*/  @!P2 IMAD.MOV R158, RZ, RZ, -R158 ;  /* 0x000000ffff9ea224 */ /* 0x000fe200078e0a9e */
[----:B------:R-:W-:Y:S01]  /*5a70*/  IABS R150, R11 ;  /* 0x0000000b00967213 */ /* 0x000fe20000000000 */
[----:B------:R-:W-:Y:S01]  /*5a80*/  @!P1 IMAD.MOV R157, RZ, RZ, -R157 ;  /* 0x000000ffff9d9224 */ /* 0x000fe200078e0a9d */
[C---:B------:R-:W-:Y:S01]  /*5a90*/  ISETP.GT.U32.AND P1, PT, R2.reuse, R153, PT ;  /* 0x000000990200720c */ /* 0x040fe20003f24070 */
[C---:B------:R-:W-:Y:S01]  /*5aa0*/  IMAD R151, R2.reuse, R6, R151 ;  /* 0x0000000602977224 */ /* 0x040fe200078e0297 */
[----:B------:R-:W-:Y:S01]  /*5ab0*/  ISETP.GT.U32.AND P2, PT, R2, R152, PT ;  /* 0x000000980200720c */ /* 0x000fe20003f44070 */
[----:B------:R-:W-:Y:S01]  /*5ac0*/  @!P6 IMAD.IADD R154, R154, 0x1, -R2 ;  /* 0x000000019a9ae824 */ /* 0x000fe200078e0a02 */
[----:B------:R-:W-:Y:S01]  /*5ad0*/  ISETP.GE.AND P3, PT, R8, RZ, PT ;  /* 0x000000ff0800720c */ /* 0x000fe20003f66270 */
[----:B------:R-:W-:Y:S01]  /*5ae0*/  IMAD.HI.U32 R5, R3, R150, RZ ;  /* 0x0000009603057227 */ /* 0x000fe200078e00ff */
[----:B------:R-:W-:-:S02]  /*5af0*/  ISETP.GT.U32.AND P6, PT, R2, R151, PT ;  /* 0x000000970200720c */ /* 0x000fc40003fc4070 */
[----:B------:R-:W-:Y:S01]  /*5b00*/  LOP3.LUT R6, R4, 0xd8, RZ, 0xfc, !PT ;  /* 0x000000d804067812 */ /* 0x000fe200078efcff */
[----:B------:R-:W-:-:S03]  /*5b10*/  IMAD.MOV R5, RZ, RZ, -R5 ;  /* 0x000000ffff057224 */ /* 0x000fc600078e0a05 */
[----:B------:R-:W-:Y:S01]  /*5b20*/  IABS R149, R6 ;  /* 0x0000000600957213 */ /* 0x000fe20000000000 */
[--C-:B------:R-:W-:Y:S02]  /*5b30*/  @!P1 IMAD.IADD R153, R153, 0x1, -R2.reuse ;  /* 0x0000000199999824 */ /* 0x100fe400078e0a02 */
[----:B------:R-:W-:Y:S02]  /*5b40*/  @!P2 IMAD.IADD R152, R152, 0x1, -R2 ;  /* 0x000000019898a824 */ /* 0x000fe400078e0a02 */
[C---:B------:R-:W-:Y:S02]  /*5b50*/  IMAD R150, R2.reuse, R5, R150 ;  /* 0x0000000502967224 */ /* 0x040fe400078e0296 */
[----:B------:R-:W-:Y:S01]  /*5b60*/  @!P6 IMAD.IADD R151, R151, 0x1, -R2 ;  /* 0x000000019797e824 */ /* 0x000fe200078e0a02 */
[C---:B------:R-:W-:Y:S01]  /*5b70*/  ISETP.GT.U32.AND P6, PT, R2.reuse, R152, PT ;  /* 0x000000980200720c */ /* 0x040fe20003fc4070 */
[----:B------:R-:W-:Y:S01]  /*5b80*/  @!P3 IMAD.MOV R153, RZ, RZ, -R153 ;  /* 0x000000ffff99b224 */ /* 0x000fe200078e0a99 */
[----:B------:R-:W-:Y:S01]  /*5b90*/  ISETP.GT.U32.AND P3, PT, R2, R150, PT ;  /* 0x000000960200720c */ /* 0x000fe20003f64070 */
[----:B------:R-:W-:Y:S01]  /*5ba0*/  IMAD.HI.U32 R5, R3, R149, RZ ;  /* 0x0000009503057227 */ /* 0x000fe200078e00ff */
[----:B------:R-:W-:-:S03]  /*5bb0*/  LOP3.LUT R7, R4, 0xda, RZ, 0xfc, !PT ;  /* 0x000000da04077812 */ /* 0x000fc600078efcff */
[----:B------:R-:W-:Y:S01]  /*5bc0*/  @!P5 IMAD.MOV R156, RZ, RZ, -R156 ;  /* 0x000000ffff9cd224 */ /* 0x000fe200078e0a9c */
[----:B------:R-:W-:Y:S01]  /*5bd0*/  ISETP.GE.AND P5, PT, R9, RZ, PT ;  /* 0x000000ff0900720c */ /* 0x000fe20003fa6270 */
[----:B------:R-:W-:Y:S01]  /*5be0*/  @!P0 IMAD.MOV R154, RZ, RZ, -R154 ;  /* 0x000000ffff9a8224 */ /* 0x000fe200078e0a9a */
[----:B------:R-:W-:Y:S01]  /*5bf0*/  ISETP.GT.U32.AND P0, PT, R2, R151, PT ;  /* 0x000000970200720c */ /* 0x000fe20003f04070 */
[----:B------:R-:W-:Y:S01]  /*5c00*/  IMAD.MOV R5, RZ, RZ, -R5 ;  /* 0x000000ffff057224 */ /* 0x000fe200078e0a05 */
[----:B------:R-:W-:Y:S02]  /*5c10*/  LOP3.LUT R8, R4, 0xdc, RZ, 0xfc, !PT ;  /* 0x000000dc04087812 */ /* 0x000fe400078efcff */
[----:B------:R-:W-:Y:S01]  /*5c20*/  IABS R148, R7 ;  /* 0x0000000700947213 */ /* 0x000fe20000000000 */
[----:B------:R-:W-:Y:S01]  /*5c30*/  IMAD R149, R2, R5, R149 ;  /* 0x0000000502957224 */ /* 0x000fe200078e0295 */
[----:B------:R-:W-:Y:S01]  /*5c40*/  IABS R147, R8 ;  /* 0x0000000800937213 */ /* 0x000fe20000000000 */
[----:B------:R-:W-:Y:S01]  /*5c50*/  @!P4 IMAD.MOV R155, RZ, RZ, -R155 ;  /* 0x000000ffff9bc224 */ /* 0x000fe200078e0a9b */
[----:B------:R-:W-:Y:S01]  /*5c60*/  ISETP.GE.AND P4, PT, R10, RZ, PT ;  /* 0x000000ff0a00720c */ /* 0x000fe20003f86270 */
[--C-:B------:R-:W-:Y:S01]  /*5c70*/  @!P6 IMAD.IADD R152, R152, 0x1, -R2.reuse ;  /* 0x000000019898e824 */ /* 0x100fe200078e0a02 */
[----:B------:R-:W-:Y:S01]  /*5c80*/  ISETP.GT.U32.AND P6, PT, R2, R149, PT ;  /* 0x000000950200720c */ /* 0x000fe20003fc4070 */
[----:B------:R-:W-:-:S02]  /*5c90*/  @!P3 IMAD.IADD R150, R150, 0x1, -R2 ;  /* 0x000000019696b824 */ /* 0x000fc400078e0a02 */
[----:B------:R-:W-:Y:S01]  /*5ca0*/  IMAD.HI.U32 R5, R3, R148, RZ ;  /* 0x0000009403057227 */ /* 0x000fe200078e00ff */
[----:B------:R-:W-:-:S03]  /*5cb0*/  ISETP.GE.AND P2, PT, R6, RZ, PT ;  /* 0x000000ff0600720c */ /* 0x000fc60003f46270 */
[----:B------:R-:W-:Y:S01]  /*5cc0*/  @!P0 IMAD.IADD R151, R151, 0x1, -R2 ;  /* 0x0000000197978824 */ /* 0x000fe200078e0a02 */
[----:B------:R-:W-:Y:S01]  /*5cd0*/  ISETP.GE.AND P0, PT, R7, RZ, PT ;  /* 0x000000ff0700720c */ /* 0x000fe20003f06270 */
[----:B------:R-:W-:Y:S01]  /*5ce0*/  @!P5 IMAD.MOV R152, RZ, RZ, -R152 ;  /* 0x000000ffff98d224 */ /* 0x000fe200078e0a98 */
[----:B------:R-:W-:Y:S01]  /*5cf0*/  ISETP.GT.U32.AND P5, PT, R2, R150, PT ;  /* 0x000000960200720c */ /* 0x000fe20003fa4070 */
[----:B------:R-:W-:-:S04]  /*5d00*/  IMAD.HI.U32 R6, R3, R147, RZ ;  /* 0x0000009303067227 */ /* 0x000fc800078e00ff */
[----:B------:R-:W-:Y:S01]  /*5d10*/  IMAD.MOV R7, RZ, RZ, -R5 ;  /* 0x000000ffff077224 */ /* 0x000fe200078e0a05 */
[----:B------:R-:W-:Y:S01]  /*5d20*/  LOP3.LUT R9, R4, 0xde, RZ, 0xfc, !PT ;  /* 0x000000de04097812 */ /* 0x000fe200078efcff */
[----:B------:R-:W-:Y:S02]  /*5d30*/  IMAD.MOV R6, RZ, RZ, -R6 ;  /* 0x000000ffff067224 */ /* 0x000fe400078e0a06 */
[C---:B------:R-:W-:Y:S01]  /*5d40*/  IMAD R148, R2.reuse, R7, R148 ;  /* 0x0000000702947224 */ /* 0x040fe200078e0294 */
[----:B------:R-:W-:Y:S01]  /*5d50*/  IABS R146, R9 ;  /* 0x0000000900927213 */ /* 0x000fe20000000000 */
[C---:B------:R-:W-:Y:S02]  /*5d60*/  IMAD R147, R2.reuse, R6, R147 ;  /* 0x0000000602937224 */ /* 0x040fe400078e0293 */
[--C-:B------:R-:W-:Y:S02]  /*5d70*/  @!P6 IMAD.IADD R149, R149, 0x1, -R2.reuse ;  /* 0x000000019595e824 */ /* 0x100fe400078e0a02 */
[----:B------:R-:W-:Y:S01]  /*5d80*/  @!P4 IMAD.MOV R151, RZ, RZ, -R151 ;  /* 0x000000ffff97c224 */ /* 0x000fe200078e0a97 */
[----:B------:R-:W-:Y:S01]  /*5d90*/  ISETP.GT.U32.AND P4, PT, R2, R148, PT ;  /* 0x000000940200720c */ /* 0x000fe20003f84070 */
[----:B------:R-:W-:Y:S01]  /*5da0*/  @!P5 IMAD.IADD R150, R150, 0x1, -R2 ;  /* 0x000000019696d824 */ /* 0x000fe200078e0a02 */
[C---:B------:R-:W-:Y:S01]  /*5db0*/  ISETP.GT.U32.AND P6, PT, R2.reuse, R149, PT ;  /* 0x000000950200720c */ /* 0x040fe20003fc4070 */
[----:B------:R-:W-:Y:S01]  /*5dc0*/  IMAD.HI.U32 R5, R3, R146, RZ ;  /* 0x0000009203057227 */ /* 0x000fe200078e00ff */
[----:B------:R-:W-:-:S02]  /*5dd0*/  ISETP.GT.U32.AND P5, PT, R2, R147, PT ;  /* 0x000000930200720c */ /* 0x000fc40003fa4070 */
[----:B------:R-:W-:Y:S01]  /*5de0*/  ISETP.GE.AND P3, PT, R8, RZ, PT ;  /* 0x000000ff0800720c */ /* 0x000fe20003f66270 */
[----:B------:R-:W-:Y:S01]  /*5df0*/  IMAD.MOV R5, RZ, RZ, -R5 ;  /* 0x000000ffff057224 */ /* 0x000fe200078e0a05 */
[----:B------:R-:W-:-:S03]  /*5e00*/  LOP3.LUT R8, R4, 0xe0, RZ, 0xfc, !PT ;  /* 0x000000e004087812 */ /* 0x000fc600078efcff */
[----:B------:R-:W-:Y:S01]  /*5e10*/  IMAD R146, R2, R5, R146 ;  /* 0x0000000502927224 */ /* 0x000fe200078e0292 */
[----:B------:R-:W-:Y:S01]  /*5e20*/  IABS R145, R8 ;  /* 0x0000000800917213 */ /* 0x000fe20000000000 */
[--C-:B------:R-:W-:Y:S02]  /*5e30*/  @!P4 IMAD.IADD R148, R148, 0x1, -R2.reuse ;  /* 0x000000019494c824 */ /* 0x100fe400078e0a02 */
[--C-:B------:R-:W-:Y:S01]  /*5e40*/  @!P6 IMAD.IADD R149, R149, 0x1, -R2.reuse ;  /* 0x000000019595e824 */ /* 0x100fe200078e0a02 */
[C---:B------:R-:W-:Y:S01]  /*5e50*/  ISETP.GT.U32.AND P6, PT, R2.reuse, R146, PT ;  /* 0x000000920200720c */ /* 0x040fe20003fc4070 */
[----:B------:R-:W-:Y:S01]  /*5e60*/  @!P5 IMAD.IADD R147, R147, 0x1, -R2 ;  /* 0x000000019393d824 */ /* 0x000fe200078e0a02 */
[----:B------:R-:W-:Y:S01]  /*5e70*/  ISETP.GT.U32.AND P5, PT, R2, R148, PT ;  /* 0x000000940200720c */ /* 0x000fe20003fa4070 */
[----:B------:R-:W-:Y:S01]  /*5e80*/  IMAD.HI.U32 R5, R3, R145, RZ ;  /* 0x0000009103057227 */ /* 0x000fe200078e00ff */
[----:B------:R-:W-:-:S03]  /*5e90*/  LOP3.LUT R10, R4, 0xe2, RZ, 0xfc, !PT ;  /* 0x000000e2040a7812 */ /* 0x000fc600078efcff */
[----:B------:R-:W-:Y:S01]  /*5ea0*/  IMAD.MOV R5, RZ, RZ, -R5 ;  /* 0x000000ffff057224 */ /* 0x000fe200078e0a05 */
[----:B------:R-:W-:Y:S02]  /*5eb0*/  IABS R144, R10 ;  /* 0x0000000a00907213 */ /* 0x000fe40000000000 */
[----:B------:R-:W-:Y:S01]  /*5ec0*/  LOP3.LUT R12, R4, 0xe6, RZ, 0xfc, !PT ;  /* 0x000000e6040c7812 */ /* 0x000fe200078efcff */
[----:B------:R-:W-:Y:S02]  /*5ed0*/  IMAD R145, R2, R5, R145 ;  /* 0x0000000502917224 */ /* 0x000fe400078e0291 */
[--C-:B------:R-:W-:Y:S01]  /*5ee0*/  @!P6 IMAD.IADD R146, R146, 0x1, -R2.reuse ;  /* 0x000000019292e824 */ /* 0x100fe200078e0a02 */
[----:B------:R-:W-:Y:S01]  /*5ef0*/  IABS R142, R12 ;  /* 0x0000000c008e7213 */ /* 0x000fe20000000000 */
[----:B------:R-:W-:Y:S01]  /*5f00*/  @!P5 IMAD.IADD R148, R148, 0x1, -R2 ;  /* 0x000000019494d824 */ /* 0x000fe200078e0a02 */
[C---:B------:R-:W-:Y:S01]  /*5f10*/  ISETP.GT.U32.AND P6, PT, R2.reuse, R147, PT ;  /* 0x000000930200720c */ /* 0x040fe20003fc4070 */
[----:B------:R-:W-:Y:S01]  /*5f20*/  IMAD.HI.U32 R6, R3, R144, RZ ;  /* 0x0000009003067227 */ /* 0x000fe200078e00ff */
[----:B------:R-:W-:-:S03]  /*5f30*/  ISETP.GT.U32.AND P5, PT, R2, R145, PT ;  /* 0x000000910200720c */ /* 0x000fc60003fa4070 */
[----:B------:R-:W-:Y:S02]  /*5f40*/  IMAD.MOV R7, RZ, RZ, -R6 ;  /* 0x000000ffff077224 */ /* 0x000fe400078e0a06 */
[----:B------:R-:W-:Y:S01]  /*5f50*/  IMAD.HI.U32 R6, R3, R142, RZ ;  /* 0x0000008e03067227 */ /* 0x000fe200078e00ff */
[----:B------:R-:W-:-:S03]  /*5f60*/  ISETP.GE.AND P1, PT, R11, RZ, PT ;  /* 0x000000ff0b00720c */ /* 0x000fc60003f26270 */
[----:B------:R-:W-:Y:S01]  /*5f70*/  IMAD R144, R2, R7, R144 ;  /* 0x0000000702907224 */ /* 0x000fe200078e0290 */
[----:B------:R-:W-:Y:S01]  /*5f80*/  LOP3.LUT R11, R4, 0xe4, RZ, 0xfc, !PT ;  /* 0x000000e4040b7812 */ /* 0x000fe200078efcff */
[----:B------:R-:W-:Y:S02]  /*5f90*/  IMAD.MOV R7, RZ, RZ, -R6 ;  /* 0x000000ffff077224 */ /* 0x000fe400078e0a06 */
[----:B------:R-:W-:Y:S01]  /*5fa0*/  @!P6 IMAD.IADD R147, R147, 0x1, -R2 ;  /* 0x000000019393e824 */ /* 0x000fe200078e0a02 */
[----:B------:R-:W-:Y:S01]  /*5fb0*/  IABS R143, R11 ;  /* 0x0000000b008f7213 */ /* 0x000fe20000000000 */
[C---:B------:R-:W-:Y:S01]  /*5fc0*/  IMAD R142, R2.reuse, R7, R142 ;  /* 0x00000007028e7224 */ /* 0x040fe200078e028e */
[----:B------:R-:W-:Y:S01]  /*5fd0*/  ISETP.GT.U32.AND P6, PT, R2, R144, PT ;  /* 0x000000900200720c */ /* 0x000fe20003fc4070 */
[----:B------:R-:W-:Y:S02]  /*5fe0*/  @!P5 IMAD.IADD R145, R145, 0x1, -R2 ;  /* 0x000000019191d824 */ /* 0x000fe400078e0a02 */
[----:B------:R-:W-:Y:S01]  /*5ff0*/  @!P2 IMAD.MOV R149, RZ, RZ, -R149 ;  /* 0x000000ffff95a224 */ /* 0x000fe200078e0a95 */
[----:B------:R-:W-:Y:S01]  /*6000*/  ISETP.GE.AND P2, PT, R8, RZ, PT ;  /* 0x000000ff0800720c */ /* 0x000fe20003f46270 */
[----:B------:R-:W-:Y:S01]  /*6010*/  @!P0 IMAD.MOV R148, RZ, RZ, -R148 ;  /* 0x000000ffff948224 */ /* 0x000fe200078e0a94 */
[C---:B------:R-:W-:Y:S01]  /*6020*/  ISETP.GT.U32.AND P0, PT, R2.reuse, R145, PT ;  /* 0x000000910200720c */ /* 0x040fe20003f04070 */
[----:B------:R-:W-:Y:S01]  /*6030*/  @!P3 IMAD.MOV R147, RZ, RZ, -R147 ;  /* 0x000000ffff93b224 */ /* 0x000fe200078e0a93 */
[----:B------:R-:W-:Y:S01]  /*6040*/  ISETP.GT.U32.AND P3, PT, R2, R142, PT ;  /* 0x0000008e0200720c */ /* 0x000fe20003f64070 */
[----:B------:R-:W-:Y:S01]  /*6050*/  IMAD.HI.U32 R5, R3, R143, RZ ;  /* 0x0000008f03057227 */ /* 0x000fe200078e00ff */
[----:B------:R-:W-:-:S03]  /*6060*/  LOP3.LUT R8, R4, 0xe8, RZ, 0xfc, !PT ;  /* 0x000000e804087812 */ /* 0x000fc600078efcff */
[----:B------:R-:W-:Y:S01]  /*6070*/  IMAD.MOV R5, RZ, RZ, -R5 ;  /* 0x000000ffff057224 */ /* 0x000fe200078e0a05 */
[----:B------:R-:W-:Y:S01]  /*6080*/  IABS R141, R8 ;  /* 0x00000008008d7213 */ /* 0x000fe20000000000 */
[--C-:B------:R-:W-:Y:S01]  /*6090*/  @!P6 IMAD.IADD R144, R144, 0x1, -R2.reuse ;  /* 0x000000019090e824 */ /* 0x100fe200078e0a02 */
[----:B------:R-:W-:Y:S01]  /*60a0*/  LOP3.LUT R6, R4, 0xea, RZ, 0xfc, !PT ;  /* 0x000000ea04067812 */ /* 0x000fe200078efcff */
[C---:B------:R-:W-:Y:S02]  /*60b0*/  IMAD R143, R2.reuse, R5, R143 ;  /* 0x00000005028f7224 */ /* 0x040fe400078e028f */
[----:B------:R-:W-:Y:S01]  /*60c0*/  IMAD.HI.U32 R5, R3, R141, RZ ;  /* 0x0000008d03057227 */ /* 0x000fe200078e00ff */
[----:B------:R-:W-:Y:S02]  /*60d0*/  IABS R140, R6 ;  /* 0x00000006008c7213 */ /* 0x000fe40000000000 */
[----:B------:R-:W-:Y:S01]  /*60e0*/  ISETP.GT.U32.AND P6, PT, R2, R144, PT ;  /* 0x000000900200720c */ /* 0x000fe20003fc4070 */
[----:B------:R-:W-:-:S02]  /*60f0*/  @!P0 IMAD.IADD R145, R145, 0x1, -R2 ;  /* 0x0000000191918824 */ /* 0x000fc400078e0a02 */
[----:B------:R-:W-:Y:S02]  /*6100*/  @!P3 IMAD.IADD R142, R142, 0x1, -R2 ;  /* 0x000000018e8eb824 */ /* 0x000fe400078e0a02 */
[----:B------:R-:W-:Y:S01]  /*6110*/  IMAD.MOV R5, RZ, RZ, -R5 ;  /* 0x000000ffff057224 */ /* 0x000fe200078e0a05 */
[C---:B------:R-:W-:Y:S01]  /*6120*/  ISETP.GT.U32.AND P5, PT, R2.reuse, R143, PT ;  /* 0x0000008f0200720c */ /* 0x040fe20003fa4070 */
[----:B------:R-:W-:Y:S01]  /*6130*/  @!P2 IMAD.MOV R145, RZ, RZ, -R145 ;  /* 0x000000ffff91a224 */ /* 0x000fe200078e0a91 */
[C---:B------:R-:W-:Y:S01]  /*6140*/  ISETP.GT.U32.AND P2, PT, R2.reuse, R142, PT ;  /* 0x0000008e0200720c */ /* 0x040fe20003f44070 */
[----:B------:R-:W-:Y:S02]  /*6150*/  IMAD R141, R2, R5, R141 ;  /* 0x00000005028d7224 */ /* 0x000fe400078e028d */
[----:B------:R-:W-:-:S04]  /*6160*/  IMAD.HI.U32 R5, R3, R140, RZ ;  /* 0x0000008c03057227 */ /* 0x000fc800078e00ff */
[----:B------:R-:W-:Y:S01]  /*6170*/  @!P1 IMAD.MOV R150, RZ, RZ, -R150 ;  /* 0x000000ffff969224 */ /* 0x000fe200078e0a96 */
[----:B------:R-:W-:Y:S01]  /*6180*/  ISETP.GT.U32.AND P1, PT, R2, R146, PT ;  /* 0x000000920200720c */ /* 0x000fe20003f24070 */
[----:B------:R-:W-:Y:S01]  /*6190*/  IMAD.MOV R5, RZ, RZ, -R5 ;  /* 0x000000ffff057224 */ /* 0x000fe200078e0a05 */
[----:B------:R-:W-:Y:S01]  /*61a0*/  ISETP.GE.AND P4, PT, R9, RZ, PT ;  /* 0x000000ff0900720c */ /* 0x000fe20003f86270 */
[----:B------:R-:W-:Y:S01]  /*61b0*/  @!P6 IMAD.IADD R144, R144, 0x1, -R2 ;  /* 0x000000019090e824 */ /* 0x000fe200078e0a02 */
[C---:B------:R-:W-:Y:S01]  /*61c0*/  ISETP.GT.U32.AND P6, PT, R2.reuse, R141, PT ;  /* 0x0000008d0200720c */ /* 0x040fe20003fc4070 */
[----:B------:R-:W-:Y:S02]  /*61d0*/  IMAD R140, R2, R5, R140 ;  /* 0x00000005028c7224 */ /* 0x000fe400078e028c */
[--C-:B------:R-:W-:Y:S02]  /*61e0*/  @!P5 IMAD.IADD R143, R143, 0x1, -R2.reuse ;  /* 0x000000018f8fd824 */ /* 0x100fe400078e0a02 */
[----:B------:R-:W-:Y:S01]  /*61f0*/  @!P2 IMAD.IADD R142, R142, 0x1, -R2 ;  /* 0x000000018e8ea824 */ /* 0x000fe200078e0a02 */
[----:B------:R-:W-:-:S02]  /*6200*/  ISETP.GT.U32.AND P2, PT, R2, R140, PT ;  /* 0x0000008c0200720c */ /* 0x000fc40003f44070 */
[----:B------:R-:W-:Y:S01]  /*6210*/  ISETP.GT.U32.AND P5, PT, R2, R143, PT ;  /* 0x0000008f0200720c */ /* 0x000fe20003fa4070 */
[----:B------:R-:W-:Y:S01]  /*6220*/  @!P1 IMAD.IADD R146, R146, 0x1, -R2 ;  /* 0x0000000192929824 */ /* 0x000fe200078e0a02 */
[----:B------:R-:W-:Y:S02]  /*6230*/  ISETP.GE.AND P1, PT, R10, RZ, PT ;  /* 0x000000ff0a00720c */ /* 0x000fe40003f26270 */
[----:B------:R-:W-:Y:S01]  /*6240*/  ISETP.GE.AND P0, PT, R12, RZ, PT ;  /* 0x000000ff0c00720c */ /* 0x000fe20003f06270 */
[----:B------:R-:W-:Y:S01]  /*6250*/  @!P4 IMAD.MOV R146, RZ, RZ, -R146 ;  /* 0x000000ffff92c224 */ /* 0x000fe200078e0a92 */
[----:B------:R-:W-:Y:S01]  /*6260*/  ISETP.GE.AND P4, PT, R11, RZ, PT ;  /* 0x000000ff0b00720c */ /* 0x000fe20003f86270 */
[--C-:B------:R-:W-:Y:S01]  /*6270*/  @!P6 IMAD.IADD R141, R141, 0x1, -R2.reuse ;  /* 0x000000018d8de824 */ /* 0x100fe200078e0a02 */
[C---:B------:R-:W-:Y:S02]  /*6280*/  LOP3.LUT R5, R4.reuse, 0xec, RZ, 0xfc, !PT ;  /* 0x000000ec04057812 */ /* 0x040fe400078efcff */
[----:B------:R-:W-:Y:S01]  /*6290*/  LOP3.LUT R7, R4, 0xf0, RZ, 0xfc, !PT ;  /* 0x000000f004077812 */ /* 0x000fe200078efcff */
[----:B------:R-:W-:Y:S01]  /*62a0*/  @!P2 IMAD.IADD R140, R140, 0x1, -R2 ;  /* 0x000000018c8ca824 */ /* 0x000fe200078e0a02 */
[----:B------:R-:W-:-:S02]  /*62b0*/  ISETP.GT.U32.AND P6, PT, R2, R141, PT ;  /* 0x0000008d0200720c */ /* 0x000fc40003fc4070 */
[----:B------:R-:W-:Y:S01]  /*62c0*/  IABS R139, R5 ;  /* 0x00000005008b7213 */ /* 0x000fe20000000000 */
[----:B------:R-:W-:Y:S01]  /*62d0*/  @!P5 IMAD.IADD R143, R143, 0x1, -R2 ;  /* 0x000000018f8fd824 */ /* 0x000fe200078e0a02 */
[----:B------:R-:W-:Y:S01]  /*62e0*/  ISETP.GE.AND P5, PT, R6, RZ, PT ;  /* 0x000000ff0600720c */ /* 0x000fe20003fa6270 */
[----:B------:R-:W-:Y:S01]  /*62f0*/  @!P1 IMAD.MOV R144, RZ, RZ, -R144 ;  /* 0x000000ffff909224 */ /* 0x000fe200078e0a90 */
[----:B------:R-:W-:Y:S02]  /*6300*/  ISETP.GE.AND P3, PT, R8, RZ, PT ;  /* 0x000000ff0800720c */ /* 0x000fe40003f66270 */
[----:B------:R-:W-:Y:S02]  /*6310*/  LOP3.LUT R6, R4, 0xee, RZ, 0xfc, !PT ;  /* 0x000000ee04067812 */ /* 0x000fe400078efcff */
[----:B------:R-:W-:Y:S01]  /*6320*/  ISETP.GE.AND P1, PT, R5, RZ, PT ;  /* 0x000000ff0500720c */ /* 0x000fe20003f26270 */
[----:B------:R-:W-:Y:S01]  /*6330*/  IMAD.HI.U32 R5, R3, R139, RZ ;  /* 0x0000008b03057227 */ /* 0x000fe200078e00ff */
[----:B------:R-:W-:-:S02]  /*6340*/  IABS R137, R7 ;  /* 0x0000000700897213 */ /* 0x000fc40000000000 */
[----:B------:R-:W-:Y:S01]  /*6350*/  ISETP.GT.U32.AND P2, PT, R2, R140, PT ;  /* 0x0000008c0200720c */ /* 0x000fe20003f44070 */
[----:B------:R-:W-:Y:S01]  /*6360*/  @!P4 IMAD.MOV R143, RZ, RZ, -R143 ;  /* 0x000000ffff8fc224 */ /* 0x000fe200078e0a8f */
[----:B------:R-:W-:Y:S01]  /*6370*/  ISETP.GE.AND P4, PT, R6, RZ, PT ;  /* 0x000000ff0600720c */ /* 0x000fe20003f86270 */
[----:B------:R-:W-:Y:S01]  /*6380*/  @!P0 IMAD.MOV R142, RZ, RZ, -R142 ;  /* 0x000000ffff8e8224 */ /* 0x000fe200078e0a8e */
[----:B------:R-:W-:Y:S01]  /*6390*/  IABS R138, R6 ;  /* 0x00000006008a7213 */ /* 0x000fe20000000000 */
[----:B------:R-:W-:Y:S01]  /*63a0*/  IMAD.HI.U32 R6, R3, R137, RZ ;  /* 0x0000008903067227 */ /* 0x000fe200078e00ff */
[----:B------:R-:W-:-:S03]  /*63b0*/  ISETP.GE.AND P0, PT, R7, RZ, PT ;  /* 0x000000ff0700720c */ /* 0x000fc60003f06270 */
[----:B------:R-:W-:Y:S02]  /*63c0*/  IMAD.MOV R7, RZ, RZ, -R5 ;  /* 0x000000ffff077224 */ /* 0x000fe400078e0a05 */
[----:B------:R-:W-:Y:S02]  /*63d0*/  @!P6 IMAD.IADD R141, R141, 0x1, -R2 ;  /* 0x000000018d8de824 */ /* 0x000fe400078e0a02 */
[C---:B------:R-:W-:Y:S02]  /*63e0*/  IMAD R139, R2.reuse, R7, R139 ;  /* 0x00000007028b7224 */ /* 0x040fe400078e028b */
[----:B------:R-:W-:Y:S02]  /*63f0*/  IMAD.MOV R6, RZ, RZ, -R6 ;  /* 0x000000ffff067224 */ /* 0x000fe400078e0a06 */
[----:B------:R-:W-:Y:S01]  /*6400*/  @!P3 IMAD.MOV R141, RZ, RZ, -R141 ;  /* 0x000000ffff8db224 */ /* 0x000fe200078e0a8d */
[----:B------:R-:W-:Y:S01]  /*6410*/  ISETP.GT.U32.AND P3, PT, R2, R139, PT ;  /* 0x0000008b0200720c */ /* 0x000fe20003f64070 */
[----:B------:R-:W-:-:S02]  /*6420*/  @!P2 IMAD.IADD R140, R140, 0x1, -R2 ;  /* 0x000000018c8ca824 */ /* 0x000fc400078e0a02 */
[----:B------:R-:W-:Y:S02]  /*6430*/  IMAD R137, R2, R6, R137 ;  /* 0x0000000602897224 */ /* 0x000fe400078e0289 */
[----:B------:R-:W-:-:S03]  /*6440*/  @!P5 IMAD.MOV R140, RZ, RZ, -R140 ;  /* 0x000000ffff8cd224 */ /* 0x000fc600078e0a8c */
[----:B------:R-:W-:Y:S02]  /*6450*/  ISETP.GT.U32.AND P5, PT, R2, R137, PT ;  /* 0x000000890200720c */ /* 0x000fe40003fa4070 */
[C---:B------:R-:W-:Y:S01]  /*6460*/  LOP3.LUT R8, R4.reuse, 0xf2, RZ, 0xfc, !PT ;  /* 0x000000f204087812 */ /* 0x040fe200078efcff */
[----:B------:R-:W-:Y:S01]  /*6470*/  IMAD.HI.U32 R5, R3, R138, RZ ;  /* 0x0000008a03057227 */ /* 0x000fe200078e00ff */
[----:B------:R-:W-:Y:S02]  /*6480*/  LOP3.LUT R9, R4, 0xf6, RZ, 0xfc, !PT ;  /* 0x000000f604097812 */ /* 0x000fe400078efcff */
[----:B------:R-:W-:Y:S01]  /*6490*/  IABS R136, R8 ;  /* 0x0000000800887213 */ /* 0x000fe20000000000 */
[----:B------:R-:W-:Y:S01]  /*64a0*/  @!P3 IMAD.IADD R139, R139, 0x1, -R2 ;  /* 0x000000018b8bb824 */ /* 0x000fe200078e0a02 */
[----:B------:R-:W-:Y:S01]  /*64b0*/  IABS R134, R9 ;  /* 0x0000000900867213 */ /* 0x000fe20000000000 */
[----:B------:R-:W-:Y:S02]  /*64c0*/  IMAD.MOV R7, RZ, RZ, -R5 ;  /* 0x000000ffff077224 */ /* 0x000fe400078e0a05 */
[----:B------:R-:W-:Y:S01]  /*64d0*/  IMAD.HI.U32 R5, R3, R136, RZ ;  /* 0x0000008803057227 */ /* 0x000fe200078e00ff */
[----:B------:R-:W-:-:S03]  /*64e0*/  ISETP.GT.U32.AND P3, PT, R2, R139, PT ;  /* 0x0000008b0200720c */ /* 0x000fc60003f64070 */
[----:B------:R-:W-:Y:S02]  /*64f0*/  @!P5 IMAD.IADD R137, R137, 0x1, -R2 ;  /* 0x000000018989d824 */ /* 0x000fe400078e0a02 */
[C---:B------:R-:W-:Y:S02]  /*6500*/  IMAD R138, R2.reuse, R7, R138 ;  /* 0x00000007028a7224 */ /* 0x040fe400078e028a */
[----:B------:R-:W-:Y:S01]  /*6510*/  IMAD.MOV R5, RZ, RZ, -R5 ;  /* 0x000000ffff057224 */ /* 0x000fe200078e0a05 */
[C---:B------:R-:W-:Y:S01]  /*6520*/  ISETP.GT.U32.AND P5, PT, R2.reuse, R137, PT ;  /* 0x000000890200720c */ /* 0x040fe20003fa4070 */
[----:B------:R-:W-:Y:S01]  /*6530*/  IMAD.HI.U32 R6, R3, R134, RZ ;  /* 0x0000008603067227 */ /* 0x000fe200078e00ff */
[----:B------:R-:W-:Y:S02]  /*6540*/  ISETP.GT.U32.AND P2, PT, R2, R138, PT ;  /* 0x0000008a0200720c */ /* 0x000fe40003f44070 */
[----:B------:R-:W-:Y:S01]  /*6550*/  ISETP.GE.AND P6, PT, R8, RZ, PT ;  /* 0x000000ff0800720c */ /* 0x000fe20003fc6270 */
[----:B------:R-:W-:Y:S01]  /*6560*/  IMAD R136, R2, R5, R136 ;  /* 0x0000000502887224 */ /* 0x000fe200078e0288 */
[----:B------:R-:W-:Y:S01]  /*6570*/  LOP3.LUT R8, R4, 0xf4, RZ, 0xfc, !PT ;  /* 0x000000f404087812 */ /* 0x000fe200078efcff */
[----:B------:R-:W-:-:S02]  /*6580*/  IMAD.MOV R7, RZ, RZ, -R6 ;  /* 0x000000ffff077224 */ /* 0x000fc400078e0a06 */
[----:B------:R-:W-:Y:S01]  /*6590*/  @!P3 IMAD.IADD R139, R139, 0x1, -R2 ;  /* 0x000000018b8bb824 */ /* 0x000fe200078e0a02 */
[----:B------:R-:W-:Y:S01]  /*65a0*/  IABS R135, R8 ;  /* 0x0000000800877213 */ /* 0x000fe20000000000 */
[C---:B------:R-:W-:Y:S01]  /*65b0*/  IMAD R134, R2.reuse, R7, R134 ;  /* 0x0000000702867224 */ /* 0x040fe200078e0286 */
[----:B------:R-:W-:Y:S01]  /*65c0*/  ISETP.GT.U32.AND P3, PT, R2, R136, PT ;  /* 0x000000880200720c */ /* 0x000fe20003f64070 */
[----:B------:R-:W-:Y:S01]  /*65d0*/  @!P5 IMAD.IADD R137, R137, 0x1, -R2 ;  /* 0x000000018989d824 */ /* 0x000fe200078e0a02 */
[----:B------:R-:W-:Y:S01]  /*65e0*/  LOP3.LUT R10, R4, 0xf8, RZ, 0xfc, !PT ;  /* 0x000000f8040a7812 */ /* 0x000fe200078efcff */
[----:B------:R-:W-:Y:S01]  /*65f0*/  IMAD.HI.U32 R5, R3, R135, RZ ;  /* 0x0000008703057227 */ /* 0x000fe200078e00ff */
[----:B------:R-:W-:-:S03]  /*6600*/  ISETP.GT.U32.AND P5, PT, R2, R134, PT ;  /* 0x000000860200720c */ /* 0x000fc60003fa4070 */
[--C-:B------:R-:W-:Y:S01]  /*6610*/  @!P2 IMAD.IADD R138, R138, 0x1, -R2.reuse ;  /* 0x000000018a8aa824 */ /* 0x100fe200078e0a02 */
[----:B------:R-:W-:Y:S01]  /*6620*/  IABS R133, R10 ;  /* 0x0000000a00857213 */ /* 0x000fe20000000000 */
[----:B------:R-:W-:Y:S01]  /*6630*/  IMAD.MOV R5, RZ, RZ, -R5 ;  /* 0x000000ffff057224 */ /* 0x000fe200078e0a05 */
[----:B------:R-:W-:Y:S02]  /*6640*/  LOP3.LUT R11, R4, 0xfa, RZ, 0xfc, !PT ;  /* 0x000000fa040b7812 */ /* 0x000fe400078efcff */
[C---:B------:R-:W-:Y:S01]  /*6650*/  ISETP.GT.U32.AND P2, PT, R2.reuse, R138, PT ;  /* 0x0000008a0200720c */ /* 0x040fe20003f44070 */
[----:B------:R-:W-:Y:S01]  /*6660*/  IMAD R135, R2, R5, R135 ;  /* 0x0000000502877224 */ /* 0x000fe200078e0287 */
[----:B------:R-:W-:Y:S01]  /*6670*/  LOP3.LUT R12, R4, 0xfc, RZ, 0xfc, !PT ;  /* 0x000000fc040c7812 */ /* 0x000fe200078efcff */
[----:B------:R-:W-:Y:S02]  /*6680*/  @!P3 IMAD.IADD R136, R136, 0x1, -R2 ;  /* 0x000000018888b824 */ /* 0x000fe400078e0a02 */
[----:B------:R-:W-:Y:S01]  /*6690*/  IMAD.HI.U32 R5, R3, R133, RZ ;  /* 0x0000008503057227 */ /* 0x000fe200078e00ff */
[----:B------:R-:W-:-:S02]  /*66a0*/  IABS R132, R11 ;  /* 0x0000000b00847213 */ /* 0x000fc40000000000 */
[----:B------:R-:W-:Y:S01]  /*66b0*/  IABS R131, R12 ;  /* 0x0000000c00837213 */ /* 0x000fe20000000000 */
[----:B------:R-:W-:Y:S01]  /*66c0*/  @!P1 IMAD.MOV R139, RZ, RZ, -R139 ;  /* 0x000000ffff8b9224 */ /* 0x000fe200078e0a8b */
[----:B------:R-:W-:Y:S01]  /*66d0*/  ISETP.GT.U32.AND P1, PT, R2, R136, PT ;  /* 0x000000880200720c */ /* 0x000fe20003f24070 */
[----:B------:R-:W-:Y:S02]  /*66e0*/  @!P5 IMAD.IADD R134, R134, 0x1, -R2 ;  /* 0x000000018686d824 */ /* 0x000fe400078e0a02 */
[----:B------:R-:W-:Y:S02]  /*66f0*/  IMAD.MOV R5, RZ, RZ, -R5 ;  /* 0x000000ffff057224 */ /* 0x000fe400078e0a05 */
[----:B------:R-:W-:Y:S01]  /*6700*/  IMAD.HI.U32 R6, R3, R132, RZ ;  /* 0x0000008403067227 */ /* 0x000fe200078e00ff */
[----:B------:R-:W-:-:S03]  /*6710*/  ISETP.GT.U32.AND P5, PT, R2, R134, PT ;  /* 0x000000860200720c */ /* 0x000fc60003fa4070 */
[----:B------:R-:W-:Y:S02]  /*6720*/  IMAD R133, R2, R5, R133 ;  /* 0x0000000502857224 */ /* 0x000fe400078e0285 */
[----:B------:R-:W-:-:S04]  /*6730*/  IMAD.HI.U32 R5, R3, R131, RZ ;  /* 0x0000008303057227 */ /* 0x000fc800078e00ff */
[----:B------:R-:W-:Y:S01]  /*6740*/  @!P2 IMAD.IADD R138, R138, 0x1, -R2 ;  /* 0x000000018a8aa824 */ /* 0x000fe200078e0a02 */
[C---:B------:R-:W-:Y:S01]  /*6750*/  ISETP.GT.U32.AND P2, PT, R2.reuse, R135, PT ;  /* 0x000000870200720c */ /* 0x040fe20003f44070 */
[----:B------:R-:W-:Y:S02]  /*6760*/  IMAD.MOV R7, RZ, RZ, -R6 ;  /* 0x000000ffff077224 */ /* 0x000fe400078e0a06 */
[----:B------:R-:W-:Y:S02]  /*6770*/  IMAD.MOV R5, RZ, RZ, -R5 ;  /* 0x000000ffff057224 */ /* 0x000fe400078e0a05 */
[----:B------:R-:W-:Y:S02]  /*6780*/  IMAD R132, R2, R7, R132 ;  /* 0x0000000702847224 */ /* 0x000fe400078e0284 */
[----:B------:R-:W-:Y:S01]  /*6790*/  @!P1 IMAD.IADD R136, R136, 0x1, -R2 ;  /* 0x0000000188889824 */ /* 0x000fe200078e0a02 */
[C---:B------:R-:W-:Y:S01]  /*67a0*/  ISETP.GT.U32.AND P1, PT, R2.reuse, R133, PT ;  /* 0x000000850200720c */ /* 0x040fe20003f24070 */
[----:B------:R-:W-:-:S02]  /*67b0*/  IMAD R131, R2, R5, R131 ;  /* 0x0000000502837224 */ /* 0x000fc400078e0283 */
[----:B------:R-:W-:Y:S01]  /*67c0*/  @!P6 IMAD.MOV R136, RZ, RZ, -R136 ;  /* 0x000000ffff88e224 */ /* 0x000fe200078e0a88 */
[----:B------:R-:W-:Y:S01]  /*67d0*/  ISETP.GT.U32.AND P6, PT, R2, R132, PT ;  /* 0x000000840200720c */ /* 0x000fe20003fc4070 */
[--C-:B------:R-:W-:Y:S01]  /*67e0*/  @!P5 IMAD.IADD R134, R134, 0x1, -R2.reuse ;  /* 0x000000018686d824 */ /* 0x100fe200078e0a02 */
[----:B------:R-:W-:Y:S01]  /*67f0*/  ISETP.GT.U32.AND P5, PT, R2, R131, PT ;  /* 0x000000830200720c */ /* 0x000fe20003fa4070 */
[----:B------:R-:W-:Y:S01]  /*6800*/  @!P2 IMAD.IADD R135, R135, 0x1, -R2 ;  /* 0x000000018787a824 */ /* 0x000fe200078e0a02 */
[----:B------:R-:W-:Y:S01]  /*6810*/  LOP3.LUT R6, R4, 0xfe, RZ, 0xfc, !PT ;  /* 0x000000fe04067812 */ /* 0x000fe200078efcff */
[----:B------:R-:W-:Y:S01]  /*6820*/  @!P4 IMAD.MOV R138, RZ, RZ, -R138 ;  /* 0x000000ffff8ac224 */ /* 0x000fe200078e0a8a */
[----:B------:R-:W-:Y:S02]  /*6830*/  ISETP.GE.AND P3, PT, R8, RZ, PT ;  /* 0x000000ff0800720c */ /* 0x000fe40003f66270 */
[----:B------:R-:W-:Y:S01]  /*6840*/  ISETP.GT.U32.AND P4, PT, R2, R135, PT ;  /* 0x000000870200720c */ /* 0x000fe20003f84070 */
[----:B------:R-:W-:Y:S01]  /*6850*/  @!P1 IMAD.IADD R133, R133, 0x1, -R2 ;  /* 0x0000000185859824 */ /* 0x000fe200078e0a02 */
[----:B------:R-:W-:-:S02]  /*6860*/  IABS R130, R6 ;  /* 0x0000000600827213 */ /* 0x000fc40000000000 */
[----:B------:R-:W-:Y:S01]  /*6870*/  LOP3.LUT R8, R4, 0x100, RZ, 0xfc, !PT ;  /* 0x0000010004087812 */ /* 0x000fe200078efcff */
[--C-:B------:R-:W-:Y:S01]  /*6880*/  @!P6 IMAD.IADD R132, R132, 0x1, -R2.reuse ;  /* 0x000000018484e824 */ /* 0x100fe200078e0a02 */
[----:B------:R-:W-:Y:S01]  /*6890*/  ISETP.GT.U32.AND P6, PT, R2, R133, PT ;  /* 0x000000850200720c */ /* 0x000fe20003fc4070 */
[----:B------:R-:W-:Y:S01]  /*68a0*/  @!P5 IMAD.IADD R131, R131, 0x1, -R2 ;  /* 0x000000018383d824 */ /* 0x000fe200078e0a02 */
[----:B------:R-:W-:Y:S01]  /*68b0*/  IABS R129, R8 ;  /* 0x0000000800817213 */ /* 0x000fe20000000000 */
[----:B------:R-:W-:-:S03]  /*68c0*/  IMAD.HI.U32 R5, R3, R130, RZ ;  /* 0x0000008203057227 */ /* 0x000fc600078e00ff */
[----:B------:R-:W-:Y:S01]  /*68d0*/  ISETP.GT.U32.AND P5, PT, R2, R131, PT ;  /* 0x000000830200720c */ /* 0x000fe20003fa4070 */
[----:B------:R-:W-:Y:S02]  /*68e0*/  IMAD.MOV R7, RZ, RZ, -R5 ;  /* 0x000000ffff077224 */ /* 0x000fe400078e0a05 */
[----:B------:R-:W-:-:S04]  /*68f0*/  IMAD.HI.U32 R5, R3, R129, RZ ;  /* 0x0000008103057227 */ /* 0x000fc800078e00ff */
[----:B------:R-:W-:Y:S02]  /*6900*/  @!P4 IMAD.IADD R135, R135, 0x1, -R2 ;  /* 0x000000018787c824 */ /* 0x000fe400078e0a02 */
[C---:B------:R-:W-:Y:S02]  /*6910*/  IMAD R130, R2.reuse, R7, R130 ;  /* 0x0000000702827224 */ /* 0x040fe400078e0282 */
[----:B------:R-:W-:Y:S02]  /*6920*/  IMAD.MOV R5, RZ, RZ, -R5 ;  /* 0x000000ffff057224 */ /* 0x000fe400078e0a05 */
[----:B------:R-:W-:Y:S01]  /*6930*/  @!P3 IMAD.MOV R135, RZ, RZ, -R135 ;  /* 0x000000ffff87b224 */ /* 0x000fe200078e0a87 */
[C---:B------:R-:W-:Y:S01]  /*6940*/  ISETP.GT.U32.AND P3, PT, R2.reuse, R132, PT ;  /* 0x000000840200720c */ /* 0x040fe20003f64070 */
[----:B------:R-:W-:Y:S01]  /*6950*/  @!P6 IMAD.IADD R133, R133, 0x1, -R2 ;  /* 0x000000018585e824 */ /* 0x000fe200078e0a02 */
[C---:B------:R-:W-:Y:S01]  /*6960*/  ISETP.GT.U32.AND P6, PT, R2.reuse, R130, PT ;  /* 0x000000820200720c */ /* 0x040fe20003fc4070 */
[----:B------:R-:W-:-:S02]  /*6970*/  IMAD R129, R2, R5, R129 ;  /* 0x0000000502817224 */ /* 0x000fc400078e0281 */
[----:B------:R-:W-:Y:S01]  /*6980*/  @!P0 IMAD.MOV R137, RZ, RZ, -R137 ;  /* 0x000000ffff898224 */ /* 0x000fe200078e0a89 */
[----:B------:R-:W-:Y:S01]  /*6990*/  ISETP.GE.AND P0, PT, R10, RZ, PT ;  /* 0x000000ff0a00720c */ /* 0x000fe20003f06270 */
[----:B------:R-:W-:Y:S01]  /*69a0*/  @!P5 IMAD.IADD R131, R131, 0x1, -R2 ;  /* 0x000000018383d824 */ /* 0x000fe200078e0a02 */
[----:B------:R-:W-:Y:S02]  /*69b0*/  ISETP.GE.AND P2, PT, R9, RZ, PT ;  /* 0x000000ff0900720c */ /* 0x000fe40003f46270 */
[----:B------:R-:W-:Y:S02]  /*69c0*/  LOP3.LUT R10, R4, 0x104, RZ, 0xfc, !PT ;  /* 0x00000104040a7812 */ /* 0x000fe400078efcff */
[----:B------:R-:W-:Y:S02]  /*69d0*/  ISETP.GT.U32.AND P5, PT, R2, R129, PT ;  /* 0x000000810200720c */ /* 0x000fe40003fa4070 */
[----:B------:R-:W-:Y:S02]  /*69e0*/  LOP3.LUT R9, R4, 0x102, RZ, 0xfc, !PT ;  /* 0x0000010204097812 */ /* 0x000fe400078efcff */
[----:B------:R-:W-:-:S02]  /*69f0*/  IABS R127, R10 ;  /* 0x0000000a007f7213 */ /* 0x000fc40000000000 */
[----:B------:R-:W-:Y:S01]  /*6a00*/  IABS R128, R9 ;  /* 0x0000000900807213 */ /* 0x000fe20000000000 */
[--C-:B------:R-:W-:Y:S01]  /*6a10*/  @!P3 IMAD.IADD R132, R132, 0x1, -R2.reuse ;  /* 0x000000018484b824 */ /* 0x100fe200078e0a02 */
[----:B------:R-:W-:Y:S01]  /*6a20*/  ISETP.GE.AND P4, PT, R11, RZ, PT ;  /* 0x000000ff0b00720c */ /* 0x000fe20003f86270 */
[----:B------:R-:W-:Y:S01]  /*6a30*/  @!P6 IMAD.IADD R130, R130, 0x1, -R2 ;  /* 0x000000018282e824 */ /* 0x000fe200078e0a02 */
[----:B------:R-:W-:Y:S01]  /*6a40*/  ISETP.GE.AND P3, PT, R6, RZ, PT ;  /* 0x000000ff0600720c */ /* 0x000fe20003f66270 */
[----:B------:R-:W-:Y:S01]  /*6a50*/  IMAD.HI.U32 R6, R3, R127, RZ ;  /* 0x0000007f03067227 */ /* 0x000fe200078e00ff */
[----:B------:R-:W-:-:S03]  /*6a60*/  LOP3.LUT R7, R4, 0x106, RZ, 0xfc, !PT ;  /* 0x0000010604077812 */ /* 0x000fc600078efcff */
[----:B------:R-:W-:Y:S01]  /*6a70*/  IMAD.HI.U32 R5, R3, R128, RZ ;  /* 0x0000008003057227 */ /* 0x000fe200078e00ff */
[----:B------:R-:W-:Y:S02]  /*6a80*/  ISETP.GE.AND P6, PT, R8, RZ, PT ;  /* 0x000000ff0800720c */ /* 0x000fe40003fc6270 */
[----:B------:R-:W-:Y:S01]  /*6a90*/  LOP3.LUT R8, R4, 0x108, RZ, 0xfc, !PT ;  /* 0x0000010804087812 */ /* 0x000fe200078efcff */
[----:B------:R-:W-:Y:S01]  /*6aa0*/  IMAD.MOV R6, RZ, RZ, -R6 ;  /* 0x000000ffff067224 */ /* 0x000fe200078e0a06 */
[----:B------:R-:W-:Y:S01]  /*6ab0*/  IABS R126, R7 ;  /* 0x00000007007e7213 */ /* 0x000fe20000000000 */
[----:B------:R-:W-:Y:S01]  /*6ac0*/  @!P5 IMAD.IADD R129, R129, 0x1, -R2 ;  /* 0x000000018181d824 */ /* 0x000fe200078e0a02 */
[C---:B------:R-:W-:Y:S01]  /*6ad0*/  ISETP.GT.U32.AND P5, PT, R2.reuse, R130, PT ;  /* 0x000000820200720c */ /* 0x040fe20003fa4070 */
[----:B------:R-:W-:Y:S01]  /*6ae0*/  IMAD.MOV R5, RZ, RZ, -R5 ;  /* 0x000000ffff057224 */ /* 0x000fe200078e0a05 */
[----:B------:R-:W-:Y:S01]  /*6af0*/  IABS R125, R8 ;  /* 0x00000008007d7213 */ /* 0x000fe20000000000 */
[----:B------:R-:W-:-:S02]  /*6b00*/  IMAD R127, R2, R6, R127 ;  /* 0x00000006027f7224 */ /* 0x000fc400078e027f */
[----:B------:R-:W-:Y:S01]  /*6b10*/  @!P0 IMAD.MOV R133, RZ, RZ, -R133 ;  /* 0x000000ffff858224 */ /* 0x000fe200078e0a85 */
[C---:B------:R-:W-:Y:S01]  /*6b20*/  ISETP.GT.U32.AND P0, PT, R2.reuse, R129, PT ;  /* 0x000000810200720c */ /* 0x040fe20003f04070 */
[----:B------:R-:W-:Y:S02]  /*6b30*/  IMAD R128, R2, R5, R128 ;  /* 0x0000000502807224 */ /* 0x000fe400078e0280 */
[----:B------:R-:W-:-:S04]  /*6b40*/  IMAD.HI.U32 R5, R3, R126, RZ ;  /* 0x0000007e03057227 */ /* 0x000fc800078e00ff */
[----:B------:R-:W-:Y:S01]  /*6b50*/  @!P4 IMAD.MOV R132, RZ, RZ, -R132 ;  /* 0x000000ffff84c224 */ /* 0x000fe200078e0a84 */
[----:B------:R-:W-:Y:S01]  /*6b60*/  ISETP.GT.U32.AND P4, PT, R2, R127, PT ;  /* 0x0000007f0200720c */ /* 0x000fe20003f84070 */
[----:B------:R-:W-:-:S04]  /*6b70*/  IMAD.HI.U32 R6, R3, R125, RZ ;  /* 0x0000007d03067227 */ /* 0x000fc800078e00ff */
[----:B------:R-:W-:Y:S02]  /*6b80*/  IMAD.MOV R5, RZ, RZ, -R5 ;  /* 0x000000ffff057224 */ /* 0x000fe400078e0a05 */
[----:B------:R-:W-:Y:S01]  /*6b90*/  @!P2 IMAD.MOV R134, RZ, RZ, -R134 ;  /* 0x000000ffff86a224 */ /* 0x000fe200078e0a86 */
[----:B------:R-:W-:Y:S01]  /*6ba0*/  ISETP.GT.U32.AND P2, PT, R2, R128, PT ;  /* 0x000000800200720c */ /* 0x000fe20003f44070 */
[----:B------:R-:W-:Y:S02]  /*6bb0*/  @!P5 IMAD.IADD R130, R130, 0x1, -R2 ;  /* 0x000000018282d824 */ /* 0x000fe400078e0a02 */
[----:B------:R-:W-:Y:S02]  /*6bc0*/  IMAD.MOV R6, RZ, RZ, -R6 ;  /* 0x000000ffff067224 */ /* 0x000fe400078e0a06 */
[----:B------:R-:W-:Y:S02]  /*6bd0*/  IMAD R126, R2, R5, R126 ;  /* 0x00000005027e7224 */ /* 0x000fe400078e027e */
[----:B------:R-:W-:-:S02]  /*6be0*/  @!P0 IMAD.IADD R129, R129, 0x1, -R2 ;  /* 0x0000000181818824 */ /* 0x000fc400078e0a02 */
[C---:B------:R-:W-:Y:S02]  /*6bf0*/  IMAD R125, R2.reuse, R6, R125 ;  /* 0x00000006027d7224 */ /* 0x040fe400078e027d */
[----:B------:R-:W-:Y:S01]  /*6c00*/  @!P3 IMAD.MOV R130, RZ, RZ, -R130 ;  /* 0x000000ffff82b224 */ /* 0x000fe200078e0a82 */
[C---:B------:R-:W-:Y:S01]  /*6c10*/  ISETP.GT.U32.AND P3, PT, R2.reuse, R126, PT ;  /* 0x0000007e0200720c */ /* 0x040fe20003f64070 */
[--C-:B------:R-:W-:Y:S02]  /*6c20*/  @!P4 IMAD.IADD R127, R127, 0x1, -R2.reuse ;  /* 0x000000017f7fc824 */ /* 0x100fe400078e0a02 */
[----:B------:R-:W-:Y:S01]  /*6c30*/  @!P6 IMAD.MOV R129, RZ, RZ, -R129 ;  /* 0x000000ffff81e224 */ /* 0x000fe200078e0a81 */
[----:B------:R-:W-:Y:S01]  /*6c40*/  ISETP.GT.U32.AND P6, PT, R2, R125, PT ;  /* 0x0000007d0200720c */ /* 0x000fe20003fc4070 */
[----:B------:R-:W-:Y:S01]  /*6c50*/  @!P2 IMAD.IADD R128, R128, 0x1, -R2 ;  /* 0x000000018080a824 */ /* 0x000fe200078e0a02 */
[----:B------:R-:W-:Y:S02]  /*6c60*/  ISETP.GT.U32.AND P4, PT, R2, R127, PT ;  /* 0x0000007f0200720c */ /* 0x000fe40003f84070 */
[----:B------:R-:W-:-:S02]  /*6c70*/  LOP3.LUT R6, R4, 0x10a, RZ, 0xfc, !PT ;  /* 0x0000010a04067812 */ /* 0x000fc400078efcff */
[----:B------:R-:W-:Y:S02]  /*6c80*/  ISETP.GE.AND P0, PT, R7, RZ, PT ;  /* 0x000000ff0700720c */ /* 0x000fe40003f06270 */
[----:B------:R-:W-:Y:S01]  /*6c90*/  ISETP.GT.U32.AND P2, PT, R2, R128, PT ;  /* 0x000000800200720c */ /* 0x000fe20003f44070 */
[--C-:B------:R-:W-:Y:S01]  /*6ca0*/  @!P3 IMAD.IADD R126, R126, 0x1, -R2.reuse ;  /* 0x000000017e7eb824 */ /* 0x100fe200078e0a02 */
[----:B------:R-:W-:Y:S02]  /*6cb0*/  LOP3.LUT R7, R4, 0x10c, RZ, 0xfc, !PT ;  /* 0x0000010c04077812 */ /* 0x000fe400078efcff */
[----:B------:R-:W-:Y:S01]  /*6cc0*/  IABS R124, R6 ;  /* 0x00000006007c7213 */ /* 0x000fe20000000000 */
[----:B------:R-:W-:Y:S01]  /*6cd0*/  @!P6 IMAD.IADD R125, R125, 0x1, -R2 ;  /* 0x000000017d7de824 */ /* 0x000fe200078e0a02 */
[----:B------:R-:W-:Y:S02]  /*6ce0*/  IABS R123, R7 ;  /* 0x00000007007b7213 */ /* 0x000fe40000000000 */
[C---:B------:R-:W-:Y:S01]  /*6cf0*/  ISETP.GT.U32.AND P3, PT, R2.reuse, R126, PT ;  /* 0x0000007e0200720c */ /* 0x040fe20003f64070 */
[----:B------:R-:W-:Y:S01]  /*6d00*/  IMAD.HI.U32 R5, R3, R124, RZ ;  /* 0x0000007c03057227 */ /* 0x000fe200078e00ff */
[----:B------:R-:W-:-:S03]  /*6d10*/  ISETP.GT.U32.AND P6, PT, R2, R125, PT ;  /* 0x0000007d0200720c */ /* 0x000fc60003fc4070 */
[----:B------:R-:W-:Y:S01]  /*6d20*/  @!P4 IMAD.IADD R127, R127, 0x1, -R2 ;  /* 0x000000017f7fc824 */ /* 0x000fe200078e0a02 */
[----:B------:R-:W-:Y:S01]  /*6d30*/  ISETP.GE.AND P4, PT, R6, RZ, PT ;  /* 0x000000ff0600720c */ /* 0x000fe20003f86270 */
[----:B------:R-:W-:-:S04]  /*6d40*/  IMAD.HI.U32 R6, R3, R123, RZ ;  /* 0x0000007b03067227 */ /* 0x000fc800078e00ff */
[----:B------:R-:W-:Y:S01]  /*6d50*/  IMAD.MOV R5, RZ, RZ, -R5 ;  /* 0x000000ffff057224 */ /* 0x000fe200078e0a05 */
[----:B------:R-:W-:Y:S01]  /*6d60*/  ISETP.GE.AND P1, PT, R12, RZ, PT ;  /* 0x000000ff0c00720c */ /* 0x000fe20003f26270 */
[----:B------:R-:W-:Y:S01]  /*6d70*/  @!P2 IMAD.IADD R128, R128, 0x1, -R2 ;  /* 0x000000018080a824 */ /* 0x000fe200078e0a02 */
[----:B------:R-:W-:Y:S01]  /*6d80*/  ISETP.GE.AND P2, PT, R8, RZ, PT ;  /* 0x000000ff0800720c */ /* 0x000fe20003f46270 */
[----:B------:R-:W-:Y:S01]  /*6d90*/  IMAD.MOV R6, RZ, RZ, -R6 ;  /* 0x000000ffff067224 */ /* 0x000fe200078e0a06 */
[----:B------:R-:W-:Y:S01]  /*6da0*/  LOP3.LUT R8, R4, 0x10e, RZ, 0xfc, !PT ;  /* 0x0000010e04087812 */ /* 0x000fe200078efcff */
[C---:B------:R-:W-:Y:S02]  /*6db0*/  IMAD R124, R2.reuse, R5, R124 ;  /* 0x00000005027c7224 */ /* 0x040fe400078e027c */
[----:B------:R-:W-:Y:S01]  /*6dc0*/  IMAD R123, R2, R6, R123 ;  /* 0x00000006027b7224 */ /* 0x000fe200078e027b */
[----:B------:R-:W-:Y:S01]  /*6dd0*/  IABS R122, R8 ;  /* 0x00000008007a7213 */ /* 0x000fe20000000000 */
[--C-:B------:R-:W-:Y:S01]  /*6de0*/  @!P3 IMAD.IADD R126, R126, 0x1, -R2.reuse ;  /* 0x000000017e7eb824 */ /* 0x100fe200078e0a02 */
[C---:B------:R-:W-:Y:S01]  /*6df0*/  ISETP.GT.U32.AND P3, PT, R2.reuse, R124, PT ;  /* 0x0000007c0200720c */ /* 0x040fe20003f64070 */
[----:B------:R-:W-:Y:S01]  /*6e00*/  @!P6 IMAD.IADD R125, R125, 0x1, -R2 ;  /* 0x000000017d7de824 */ /* 0x000fe200078e0a02 */
[----:B------:R-:W-:Y:S01]  /*6e10*/  ISETP.GT.U32.AND P6, PT, R2, R123, PT ;  /* 0x0000007b0200720c */ /* 0x000fe20003fc4070 */
[----:B------:R-:W-:-:S04]  /*6e20*/  IMAD.HI.U32 R5, R3, R122, RZ ;  /* 0x0000007a03057227 */ /* 0x000fc800078e00ff */
[----:B------:R-:W-:Y:S01]  /*6e30*/  @!P1 IMAD.MOV R131, RZ, RZ, -R131 ;  /* 0x000000ffff839224 */ /* 0x000fe200078e0a83 */
[----:B------:R-:W-:Y:S01]  /*6e40*/  ISETP.GE.AND P1, PT, R9, RZ, PT ;  /* 0x000000ff0900720c */ /* 0x000fe20003f26270 */
[----:B------:R-:W-:Y:S01]  /*6e50*/  IMAD.MOV R5, RZ, RZ, -R5 ;  /* 0x000000ffff057224 */ /* 0x000fe200078e0a05 */
[----:B------:R-:W-:-:S03]  /*6e60*/  LOP3.LUT R9, R4, 0x110, RZ, 0xfc, !PT ;  /* 0x0000011004097812 */ /* 0x000fc600078efcff */
[----:B------:R-:W-:Y:S01]  /*6e70*/  IMAD R122, R2, R5, R122 ;  /* 0x00000005027a7224 */ /* 0x000fe200078e027a */
[----:B------:R-:W-:Y:S01]  /*6e80*/  IABS R121, R9 ;  /* 0x0000000900797213 */ /* 0x000fe20000000000 */
[--C-:B------:R-:W-:Y:S02]  /*6e90*/  @!P3 IMAD.IADD R124, R124, 0x1, -R2.reuse ;  /* 0x000000017c7cb824 */ /* 0x100fe400078e0a02 */
[----:B------:R-:W-:Y:S01]  /*6ea0*/  @!P6 IMAD.IADD R123, R123, 0x1, -R2 ;  /* 0x000000017b7be824 */ /* 0x000fe200078e0a02 */
[C---:B------:R-:W-:Y:S01]  /*6eb0*/  ISETP.GT.U32.AND P3, PT, R2.reuse, R122, PT ;  /* 0x0000007a0200720c */ /* 0x040fe20003f64070 */
[----:B------:R-:W-:Y:S01]  /*6ec0*/  IMAD.HI.U32 R5, R3, R121, RZ ;  /* 0x0000007903057227 */ /* 0x000fe200078e00ff */
[----:B------:R-:W-:-:S03]  /*6ed0*/  ISETP.GT.U32.AND P6, PT, R2, R124, PT ;  /* 0x0000007c0200720c */ /* 0x000fc60003fc4070 */
[----:B------:R-:W-:Y:S01]  /*6ee0*/  IMAD.MOV R5, RZ, RZ, -R5 ;  /* 0x000000ffff057224 */ /* 0x000fe200078e0a05 */
[----:B------:R-:W-:-:S03]  /*6ef0*/  LOP3.LUT R11, R4, 0x114, RZ, 0xfc, !PT ;  /* 0x00000114040b7812 */ /* 0x000fc600078efcff */
[----:B------:R-:W-:Y:S01]  /*6f00*/  IMAD R121, R2, R5, R121 ;  /* 0x0000000502797224 */ /* 0x000fe200078e0279 */
[----:B------:R-:W-:-:S03]  /*6f10*/  ISETP.GE.AND P5, PT, R10, RZ, PT ;  /* 0x000000ff0a00720c */ /* 0x000fc60003fa6270 */
[--C-:B------:R-:W-:Y:S01]  /*6f20*/  @!P3 IMAD.IADD R122, R122, 0x1, -R2.reuse ;  /* 0x000000017a7ab824 */ /* 0x100fe200078e0a02 */
[----:B------:R-:W-:Y:S01]  /*6f30*/  ISETP.GT.U32.AND P3, PT, R2, R123, PT ;  /* 0x0000007b0200720c */ /* 0x000fe20003f64070 */
[----:B------:R-:W-:Y:S01]  /*6f40*/  @!P6 IMAD.IADD R124, R124, 0x1, -R2 ;  /* 0x000000017c7ce824 */ /* 0x000fe200078e0a02 */
[----:B------:R-:W-:Y:S01]  /*6f50*/  ISETP.GT.U32.AND P6, PT, R2, R121, PT ;  /* 0x000000790200720c */ /* 0x000fe20003fc4070 */
[----:B------:R-:W-:Y:S01]  /*6f60*/  @!P1 IMAD.MOV R128, RZ, RZ, -R128 ;  /* 0x000000ffff809224 */ /* 0x000fe200078e0a80 */
[C---:B------:R-:W-:Y:S02]  /*6f70*/  LOP3.LUT R10, R4.reuse, 0x112, RZ, 0xfc, !PT ;  /* 0x00000112040a7812 */ /* 0x040fe400078efcff */
[----:B------:R-:W-:Y:S02]  /*6f80*/  IABS R119, R11 ;  /* 0x0000000b00777213 */ /* 0x000fe40000000000 */
[----:B------:R-:W-:Y:S02]  /*6f90*/  ISETP.GE.AND P1, PT, R7, RZ, PT ;  /* 0x000000ff0700720c */ /* 0x000fe40003f26270 */
[----:B------:R-:W-:Y:S01]  /*6fa0*/  IABS R120, R10 ;  /* 0x0000000a00787213 */ /* 0x000fe20000000000 */
[----:B------:R-:W-:Y:S01]  /*6fb0*/  IMAD.HI.U32 R5, R3, R119, RZ ;  /* 0x0000007703057227 */ /* 0x000fe200078e00ff */
[----:B------:R-:W-:-:S03]  /*6fc0*/  LOP3.LUT R12, R4, 0x116, RZ, 0xfc, !PT ;  /* 0x00000116040c7812 */ /* 0x000fc600078efcff */
[----:B------:R-:W-:Y:S01]  /*6fd0*/  IMAD.HI.U32 R6, R3, R120, RZ ;  /* 0x0000007803067227 */ /* 0x000fe200078e00ff */
[----:B------:R-:W-:-:S03]  /*6fe0*/  IABS R118, R12 ;  /* 0x0000000c00767213 */ /* 0x000fc60000000000 */
[----:B------:R-:W-:Y:S02]  /*6ff0*/  IMAD.MOV R5, RZ, RZ, -R5 ;  /* 0x000000ffff057224 */ /* 0x000fe400078e0a05 */
[--C-:B------:R-:W-:Y:S02]  /*7000*/  @!P3 IMAD.IADD R123, R123, 0x1, -R2.reuse ;  /* 0x000000017b7bb824 */ /* 0x100fe400078e0a02 */
[----:B------:R-:W-:Y:S02]  /*7010*/  @!P6 IMAD.IADD R121, R121, 0x1, -R2 ;  /* 0x000000017979e824 */ /* 0x000fe400078e0a02 */
[----:B------:R-:W-:Y:S02]  /*7020*/  IMAD.MOV R7, RZ, RZ, -R6 ;  /* 0x000000ffff077224 */ /* 0x000fe400078e0a06 */
[C---:B------:R-:W-:Y:S02]  /*7030*/  IMAD R119, R2.reuse, R5, R119 ;  /* 0x0000000502777224 */ /* 0x040fe400078e0277 */
[----:B------:R-:W-:Y:S01]  /*7040*/  @!P1 IMAD.MOV R123, RZ, RZ, -R123 ;  /* 0x000000ffff7b9224 */ /* 0x000fe200078e0a7b */
[C---:B------:R-:W-:Y:S01]  /*7050*/  ISETP.GT.U32.AND P1, PT, R2.reuse, R121, PT ;  /* 0x000000790200720c */ /* 0x040fe20003f24070 */
[C---:B------:R-:W-:Y:S01]  /*7060*/  IMAD R120, R2.reuse, R7, R120 ;  /* 0x0000000702787224 */ /* 0x040fe200078e0278 */
[----:B------:R-:W-:Y:S01]  /*7070*/  ISETP.GT.U32.AND P6, PT, R2, R119, PT ;  /* 0x000000770200720c */ /* 0x000fe20003fc4070 */
[----:B------:R-:W-:-:S04]  /*7080*/  IMAD.HI.U32 R6, R3, R118, RZ ;  /* 0x0000007603067227 */ /* 0x000fc800078e00ff */
[----:B------:R-:W-:Y:S02]  /*7090*/  IMAD.MOV R7, RZ, RZ, -R6 ;  /* 0x000000ffff077224 */ /* 0x000fe400078e0a06 */
[----:B------:R-:W-:Y:S01]  /*70a0*/  @!P4 IMAD.MOV R124, RZ, RZ, -R124 ;  /* 0x000000ffff7cc224 */ /* 0x000fe200078e0a7c */
[C---:B------:R-:W-:Y:S01]  /*70b0*/  ISETP.GT.U32.AND P4, PT, R2.reuse, R120, PT ;  /* 0x000000780200720c */ /* 0x040fe20003f84070 */
[----:B------:R-:W-:Y:S01]  /*70c0*/  @!P0 IMAD.MOV R126, RZ, RZ, -R126 ;  /* 0x000000ffff7e8224 */ /* 0x000fe200078e0a7e */
        /* <DEDUP_REMOVED lines=8> */
[----:B------:R-:W-:Y:S01]  /*7150*/  IABS R117, R8 ;  /* 0x0000000800757213 */ /* 0x000fe20000000000 */
[----:B------:R-:W-:Y:S01]  /*7160*/  @!P4 IMAD.IADD R120, R120, 0x1, -R2 ;  /* 0x000000017878c824 */ /* 0x000fe200078e0a02 */
[----:B------:R-:W-:Y:S02]  /*7170*/  ISETP.GE.AND P3, PT, R10, RZ, PT ;  /* 0x000000ff0a00720c */ /* 0x000fe40003f66270 */
[----:B------:R-:W-:Y:S01]  /*7180*/  LOP3.LUT R10, R4, 0x11c, RZ, 0xfc, !PT ;  /* 0x0000011c040a7812 */ /* 0x000fe200078efcff */
[----:B------:R-:W-:Y:S01]  /*7190*/  IMAD.HI.U32 R5, R3, R117, RZ ;  /* 0x0000007503057227 */ /* 0x000fe200078e00ff */
[----:B------:R-:W-:-:S03]  /*71a0*/  ISETP.GT.U32.AND P6, PT, R2, R119, PT ;  /* 0x000000770200720c */ /* 0x000fc60003fc4070 */
[--C-:B------:R-:W-:Y:S01]  /*71b0*/  @!P0 IMAD.IADD R122, R122, 0x1, -R2.reuse ;  /* 0x000000017a7a8824 */ /* 0x100fe200078e0a02 */
[----:B------:R-:W-:Y:S01]  /*71c0*/  ISETP.GE.AND P0, PT, R11, RZ, PT ;  /* 0x000000ff0b00720c */ /* 0x000fe20003f06270 */
[----:B------:R-:W-:Y:S01]  /*71d0*/  IMAD.MOV R5, RZ, RZ, -R5 ;  /* 0x000000ffff057224 */ /* 0x000fe200078e0a05 */
[----:B------:R-:W-:Y:S02]  /*71e0*/  LOP3.LUT R11, R4, 0x11e, RZ, 0xfc, !PT ;  /* 0x0000011e040b7812 */ /* 0x000fe400078efcff */
[----:B------:R-:W-:Y:S02]  /*71f0*/  ISETP.GT.U32.AND P4, PT, R2, R120, PT ;  /* 0x000000780200720c */ /* 0x000fe40003f84070 */
[----:B------:R-:W-:Y:S01]  /*7200*/  IABS R115, R10 ;  /* 0x0000000a00737213 */ /* 0x000fe20000000000 */
[----:B------:R-:W-:Y:S01]  /*7210*/  @!P2 IMAD.MOV R125, RZ, RZ, -R125 ;  /* 0x000000ffff7da224 */ /* 0x000fe200078e0a7d */
[----:B------:R-:W-:Y:S01]  /*7220*/  ISETP.GE.AND P2, PT, R9, RZ, PT ;  /* 0x000000ff0900720c */ /* 0x000fe20003f46270 */
[----:B------:R-:W-:Y:S01]  /*7230*/  @!P1 IMAD.IADD R118, R118, 0x1, -R2 ;  /* 0x0000000176769824 */ /* 0x000fe200078e0a02 */
[----:B------:R-:W-:Y:S01]  /*7240*/  IABS R114, R11 ;  /* 0x0000000b00727213 */ /* 0x000fe20000000000 */
[----:B------:R-:W-:Y:S01]  /*7250*/  IMAD R117, R2, R5, R117 ;  /* 0x0000000502757224 */ /* 0x000fe200078e0275 */
[----:B------:R-:W-:Y:S01]  /*7260*/  LOP3.LUT R9, R4, 0x11a, RZ, 0xfc, !PT ;  /* 0x0000011a04097812 */ /* 0x000fe200078efcff */
[----:B------:R-:W-:-:S04]  /*7270*/  IMAD.HI.U32 R6, R3, R115, RZ ;  /* 0x0000007303067227 */ /* 0x000fc800078e00ff */
[----:B------:R-:W-:Y:S01]  /*7280*/  @!P5 IMAD.MOV R122, RZ, RZ, -R122 ;  /* 0x000000ffff7ad224 */ /* 0x000fe200078e0a7a */
[----:B------:R-:W-:Y:S01]  /*7290*/  ISETP.GT.U32.AND P5, PT, R2, R118, PT ;  /* 0x000000760200720c */ /* 0x000fe20003fa4070 */
[----:B------:R-:W-:Y:S01]  /*72a0*/  IMAD.HI.U32 R7, R3, R114, RZ ;  /* 0x0000007203077227 */ /* 0x000fe200078e00ff */
[----:B------:R-:W-:-:S03]  /*72b0*/  IABS R116, R9 ;  /* 0x0000000900747213 */ /* 0x000fc60000000000 */
[----:B------:R-:W-:Y:S01]  /*72c0*/  @!P6 IMAD.IADD R119, R119, 0x1, -R2 ;  /* 0x000000017777e824 */ /* 0x000fe200078e0a02 */
[----:B------:R-:W-:Y:S01]  /*72d0*/  ISETP.GT.U32.AND P6, PT, R2, R117, PT ;  /* 0x000000750200720c */ /* 0x000fe20003fc4070 */
[----:B------:R-:W-:Y:S02]  /*72e0*/  IMAD.MOV R6, RZ, RZ, -R6 ;  /* 0x000000ffff067224 */ /* 0x000fe400078e0a06 */
[----:B------:R-:W-:Y:S02]  /*72f0*/  @!P4 IMAD.IADD R120, R120, 0x1, -R2 ;  /* 0x000000017878c824 */ /* 0x000fe400078e0a02 */
[----:B------:R-:W-:Y:S02]  /*7300*/  IMAD.MOV R7, RZ, RZ, -R7 ;  /* 0x000000ffff077224 */ /* 0x000fe400078e0a07 */
[----:B------:R-:W-:Y:S02]  /*7310*/  IMAD R115, R2, R6, R115 ;  /* 0x0000000602737224 */ /* 0x000fe400078e0273 */
[----:B------:R-:W-:-:S04]  /*7320*/  IMAD.HI.U32 R5, R3, R116, RZ ;  /* 0x0000007403057227 */ /* 0x000fc800078e00ff */
[C---:B------:R-:W-:Y:S02]  /*7330*/  IMAD R114, R2.reuse, R7, R114 ;  /* 0x0000000702727224 */ /* 0x040fe400078e0272 */
[----:B------:R-:W-:Y:S01]  /*7340*/  @!P3 IMAD.MOV R120, RZ, RZ, -R120 ;  /* 0x000000ffff78b224 */ /* 0x000fe200078e0a78 */
[----:B------:R-:W-:Y:S01]  /*7350*/  ISETP.GT.U32.AND P3, PT, R2, R115, PT ;  /* 0x000000730200720c */ /* 0x000fe20003f64070 */
[----:B------:R-:W-:Y:S01]  /*7360*/  IMAD.MOV R5, RZ, RZ, -R5 ;  /* 0x000000ffff057224 */ /* 0x000fe200078e0a05 */
[----:B------:R-:W-:Y:S01]  /*7370*/  ISETP.GE.AND P1, PT, R8, RZ, PT ;  /* 0x000000ff0800720c */ /* 0x000fe20003f26270 */
[----:B------:R-:W-:Y:S01]  /*7380*/  @!P5 IMAD.IADD R118, R118, 0x1, -R2 ;  /* 0x000000017676d824 */ /* 0x000fe200078e0a02 */
[C---:B------:R-:W-:Y:S01]  /*7390*/  ISETP.GT.U32.AND P5, PT, R2.reuse, R114, PT ;  /* 0x000000720200720c */ /* 0x040fe20003fa4070 */
[----:B------:R-:W-:Y:S01]  /*73a0*/  IMAD R116, R2, R5, R116 ;  /* 0x0000000502747224 */ /* 0x000fe200078e0274 */
[----:B------:R-:W-:Y:S01]  /*73b0*/  LOP3.LUT R8, R4, 0x120, RZ, 0xfc, !PT ;  /* 0x0000012004087812 */ /* 0x000fe200078efcff */
[----:B------:R-:W-:-:S02]  /*73c0*/  @!P6 IMAD.IADD R117, R117, 0x1, -R2 ;  /* 0x000000017575e824 */ /* 0x000fc400078e0a02 */
[----:B------:R-:W-:Y:S01]  /*73d0*/  @!P2 IMAD.MOV R121, RZ, RZ, -R121 ;  /* 0x000000ffff79a224 */ /* 0x000fe200078e0a79 */
[----:B------:R-:W-:Y:S02]  /*73e0*/  IABS R113, R8 ;  /* 0x0000000800717213 */ /* 0x000fe40000000000 */
[----:B------:R-:W-:Y:S02]  /*73f0*/  ISETP.GT.U32.AND P2, PT, R2, R116, PT ;  /* 0x000000740200720c */ /* 0x000fe40003f44070 */
[----:B------:R-:W-:Y:S02]  /*7400*/  LOP3.LUT R7, R4, 0x122, RZ, 0xfc, !PT ;  /* 0x0000012204077812 */ /* 0x000fe400078efcff */
[----:B------:R-:W-:Y:S01]  /*7410*/  ISETP.GT.U32.AND P6, PT, R2, R117, PT ;  /* 0x000000750200720c */ /* 0x000fe20003fc4070 */
[----:B------:R-:W-:Y:S01]  /*7420*/  @!P3 IMAD.IADD R115, R115, 0x1, -R2 ;  /* 0x000000017373b824 */ /* 0x000fe200078e0a02 */
[----:B------:R-:W-:Y:S01]  /*7430*/  IABS R112, R7 ;  /* 0x0000000700707213 */ /* 0x000fe20000000000 */
[----:B------:R-:W-:-:S04]  /*7440*/  IMAD.HI.U32 R5, R3, R113, RZ ;  /* 0x0000007103057227 */ /* 0x000fc800078e00ff */
[----:B------:R-:W-:Y:S01]  /*7450*/  @!P5 IMAD.IADD R114, R114, 0x1, -R2 ;  /* 0x000000017272d824 */ /* 0x000fe200078e0a02 */
[----:B------:R-:W-:Y:S01]  /*7460*/  ISETP.GT.U32.AND P5, PT, R2, R115, PT ;  /* 0x000000730200720c */ /* 0x000fe20003fa4070 */
[----:B------:R-:W-:Y:S02]  /*7470*/  IMAD.MOV R6, RZ, RZ, -R5 ;  /* 0x000000ffff067224 */ /* 0x000fe400078e0a05 */
[----:B------:R-:W-:-:S04]  /*7480*/  IMAD.HI.U32 R5, R3, R112, RZ ;  /* 0x0000007003057227 */ /* 0x000fc800078e00ff */
[--C-:B------:R-:W-:Y:S02]  /*7490*/  @!P2 IMAD.IADD R116, R116, 0x1, -R2.reuse ;  /* 0x000000017474a824 */ /* 0x100fe400078e0a02 */
[----:B------:R-:W-:Y:S02]  /*74a0*/  @!P6 IMAD.IADD R117, R117, 0x1, -R2 ;  /* 0x000000017575e824 */ /* 0x000fe400078e0a02 */
[C---:B------:R-:W-:Y:S02]  /*74b0*/  IMAD R113, R2.reuse, R6, R113 ;  /* 0x0000000602717224 */ /* 0x040fe400078e0271 */
[----:B------:R-:W-:Y:S01]  /*74c0*/  IMAD.MOV R5, RZ, RZ, -R5 ;  /* 0x000000ffff057224 */ /* 0x000fe200078e0a05 */
[C---:B------:R-:W-:Y:S01]  /*74d0*/  ISETP.GT.U32.AND P3, PT, R2.reuse, R116, PT ;  /* 0x000000740200720c */ /* 0x040fe20003f64070 */
[----:B------:R-:W-:Y:S01]  /*74e0*/  @!P1 IMAD.MOV R117, RZ, RZ, -R117 ;  /* 0x000000ffff759224 */ /* 0x000fe200078e0a75 */
[C---:B------:R-:W-:Y:S01]  /*74f0*/  ISETP.GT.U32.AND P1, PT, R2.reuse, R113, PT ;  /* 0x000000710200720c */ /* 0x040fe20003f24070 */
[----:B------:R-:W-:-:S02]  /*7500*/  IMAD R112, R2, R5, R112 ;  /* 0x0000000502707224 */ /* 0x000fc400078e0270 */
[----:B------:R-:W-:Y:S01]  /*7510*/  @!P0 IMAD.MOV R119, RZ, RZ, -R119 ;  /* 0x000000ffff778224 */ /* 0x000fe200078e0a77 */
[----:B------:R-:W-:Y:S01]  /*7520*/  ISETP.GE.AND P0, PT, R9, RZ, PT ;  /* 0x000000ff0900720c */ /* 0x000fe20003f06270 */
[----:B------:R-:W-:Y:S01]  /*7530*/  @!P5 IMAD.IADD R115, R115, 0x1, -R2 ;  /* 0x000000017373d824 */ /* 0x000fe200078e0a02 */
[----:B------:R-:W-:Y:S02]  /*7540*/  ISETP.GT.U32.AND P5, PT, R2, R112, PT ;  /* 0x000000700200720c */ /* 0x000fe40003fa4070 */
[----:B------:R-:W-:-:S04]  /*7550*/  LOP3.LUT R9, R4, 0x124, RZ, 0xfc, !PT ;  /* 0x0000012404097812 */ /* 0x000fc800078efcff */
[----:B------:R-:W-:Y:S01]  /*7560*/  IABS R111, R9 ;  /* 0x00000009006f7213 */ /* 0x000fe20000000000 */
[--C-:B------:R-:W-:Y:S01]  /*7570*/  @!P3 IMAD.IADD R116, R116, 0x1, -R2.reuse ;  /* 0x000000017474b824 */ /* 0x100fe200078e0a02 */
[----:B------:R-:W-:Y:S01]  /*7580*/  ISETP.GE.AND P4, PT, R12, RZ, PT ;  /* 0x000000ff0c00720c */ /* 0x000fe20003f86270 */
[----:B------:R-:W-:Y:S01]  /*7590*/  @!P1 IMAD.IADD R113, R113, 0x1, -R2 ;  /* 0x0000000171719824 */ /* 0x000fe200078e0a02 */
[----:B------:R-:W-:Y:S01]  /*75a0*/  ISETP.GE.AND P3, PT, R8, RZ, PT ;  /* 0x000000ff0800720c */ /* 0x000fe20003f66270 */
[----:B------:R-:W-:Y:S01]  /*75b0*/  IMAD.HI.U32 R5, R3, R111, RZ ;  /* 0x0000006f03057227 */ /* 0x000fe200078e00ff */
[----:B------:R-:W-:-:S03]  /*75c0*/  LOP3.LUT R8, R4, 0x128, RZ, 0xfc, !PT ;  /* 0x0000012804087812 */ /* 0x000fc600078efcff */
[----:B------:R-:W-:Y:S01]  /*75d0*/  @!P5 IMAD.IADD R112, R112, 0x1, -R2 ;  /* 0x000000017070d824 */ /* 0x000fe200078e0a02 */
[----:B------:R-:W-:Y:S01]  /*75e0*/  IABS R109, R8 ;  /* 0x00000008006d7213 */ /* 0x000fe20000000000 */
[----:B------:R-:W-:Y:S01]  /*75f0*/  IMAD.MOV R5, RZ, RZ, -R5 ;  /* 0x000000ffff057224 */ /* 0x000fe200078e0a05 */
[----:B------:R-:W-:-:S03]  /*7600*/  ISETP.GT.U32.AND P5, PT, R2, R113, PT ;  /* 0x000000710200720c */ /* 0x000fc60003fa4070 */
[----:B------:R-:W-:Y:S02]  /*7610*/  IMAD R111, R2, R5, R111 ;  /* 0x00000005026f7224 */ /* 0x000fe400078e026f */
[----:B------:R-:W-:Y:S01]  /*7620*/  IMAD.HI.U32 R5, R3, R109, RZ ;  /* 0x0000006d03057227 */ /* 0x000fe200078e00ff */
[----:B------:R-:W-:-:S03]  /*7630*/  ISETP.GE.AND P6, PT, R10, RZ, PT ;  /* 0x000000ff0a00720c */ /* 0x000fc60003fc6270 */
[----:B------:R-:W-:Y:S01]  /*7640*/  @!P4 IMAD.MOV R118, RZ, RZ, -R118 ;  /* 0x000000ffff76c224 */ /* 0x000fe200078e0a76 */
[----:B------:R-:W-:Y:S01]  /*7650*/  ISETP.GT.U32.AND P4, PT, R2, R114, PT ;  /* 0x000000720200720c */ /* 0x000fe20003f84070 */
[----:B------:R-:W-:Y:S01]  /*7660*/  IMAD.MOV R5, RZ, RZ, -R5 ;  /* 0x000000ffff057224 */ /* 0x000fe200078e0a05 */
[----:B------:R-:W-:Y:S01]  /*7670*/  LOP3.LUT R10, R4, 0x126, RZ, 0xfc, !PT ;  /* 0x00000126040a7812 */ /* 0x000fe200078efcff */
[----:B------:R-:W-:Y:S01]  /*7680*/  @!P0 IMAD.MOV R116, RZ, RZ, -R116 ;  /* 0x000000ffff748224 */ /* 0x000fe200078e0a74 */
[C---:B------:R-:W-:Y:S01]  /*7690*/  ISETP.GT.U32.AND P0, PT, R2.reuse, R112, PT ;  /* 0x000000700200720c */ /* 0x040fe20003f04070 */
[----:B------:R-:W-:Y:S01]  /*76a0*/  @!P5 IMAD.IADD R113, R113, 0x1, -R2 ;  /* 0x000000017171d824 */ /* 0x000fe200078e0a02 */
[----:B------:R-:W-:Y:S01]  /*76b0*/  IABS R110, R10 ;  /* 0x0000000a006e7213 */ /* 0x000fe20000000000 */
[----:B------:R-:W-:Y:S02]  /*76c0*/  IMAD R109, R2, R5, R109 ;  /* 0x00000005026d7224 */ /* 0x000fe400078e026d */
[----:B------:R-:W-:-:S02]  /*76d0*/  @!P3 IMAD.MOV R113, RZ, RZ, -R113 ;  /* 0x000000ffff71b224 */ /* 0x000fc400078e0a71 */
[----:B------:R-:W-:Y:S01]  /*76e0*/  IMAD.HI.U32 R6, R3, R110, RZ ;  /* 0x0000006e03067227 */ /* 0x000fe200078e00ff */
[----:B------:R-:W-:-:S03]  /*76f0*/  ISETP.GT.U32.AND P3, PT, R2, R109, PT ;  /* 0x0000006d0200720c */ /* 0x000fc60003f64070 */
[----:B------:R-:W-:Y:S01]  /*7700*/  @!P4 IMAD.IADD R114, R114, 0x1, -R2 ;  /* 0x000000017272c824 */ /* 0x000fe200078e0a02 */
[----:B------:R-:W-:Y:S01]  /*7710*/  ISETP.GE.AND P4, PT, R7, RZ, PT ;  /* 0x000000ff0700720c */ /* 0x000fe20003f86270 */
[----:B------:R-:W-:Y:S02]  /*7720*/  IMAD.MOV R7, RZ, RZ, -R6 ;  /* 0x000000ffff077224 */ /* 0x000fe400078e0a06 */
[----:B------:R-:W-:Y:S01]  /*7730*/  @!P0 IMAD.IADD R112, R112, 0x1, -R2 ;  /* 0x0000000170708824 */ /* 0x000fe200078e0a02 */
[----:B------:R-:W-:Y:S01]  /*7740*/  ISETP.GE.AND P0, PT, R8, RZ, PT ;  /* 0x000000ff0800720c */ /* 0x000fe20003f06270 */
[----:B------:R-:W-:Y:S01]  /*7750*/  IMAD R110, R2, R7, R110 ;  /* 0x00000007026e7224 */ /* 0x000fe200078e026e */
[----:B------:R-:W-:Y:S01]  /*7760*/  LOP3.LUT R8, R4, 0x12c, RZ, 0xfc, !PT ;  /* 0x0000012c04087812 */ /* 0x000fe200078efcff */
[----:B------:R-:W-:Y:S01]  /*7770*/  @!P6 IMAD.MOV R115, RZ, RZ, -R115 ;  /* 0x000000ffff73e224 */ /* 0x000fe200078e0a73 */
[C---:B------:R-:W-:Y:S01]  /*7780*/  ISETP.GT.U32.AND P6, PT, R2.reuse, R111, PT ;  /* 0x0000006f0200720c */ /* 0x040fe20003fc4070 */
[----:B------:R-:W-:Y:S01]  /*7790*/  @!P3 IMAD.IADD R109, R109, 0x1, -R2 ;  /* 0x000000016d6db824 */ /* 0x000fe200078e0a02 */
[----:B------:R-:W-:-:S02]  /*77a0*/  ISETP.GT.U32.AND P5, PT, R2, R110, PT ;  /* 0x0000006e0200720c */ /* 0x000fc40003fa4070 */
[----:B------:R-:W-:Y:S02]  /*77b0*/  LOP3.LUT R6, R4, 0x12a, RZ, 0xfc, !PT ;  /* 0x0000012a04067812 */ /* 0x000fe400078efcff */
[----:B------:R-:W-:Y:S01]  /*77c0*/  IABS R107, R8 ;  /* 0x00000008006b7213 */ /* 0x000fe20000000000 */
[----:B------:R-:W-:Y:S01]  /*77d0*/  @!P4 IMAD.MOV R112, RZ, RZ, -R112 ;  /* 0x000000ffff70c224 */ /* 0x000fe200078e0a70 */
[----:B------:R-:W-:Y:S02]  /*77e0*/  IABS R108, R6 ;  /* 0x00000006006c7213 */ /* 0x000fe40000000000 */
[----:B------:R-:W-:Y:S01]  /*77f0*/  ISETP.GE.AND P4, PT, R6, RZ, PT ;  /* 0x000000ff0600720c */ /* 0x000fe20003f86270 */
[----:B------:R-:W-:Y:S01]  /*7800*/  IMAD.HI.U32 R6, R3, R107, RZ ;  /* 0x0000006b03067227 */ /* 0x000fe200078e00ff */
[----:B------:R-:W-:Y:S02]  /*7810*/  ISETP.GT.U32.AND P3, PT, R2, R109, PT ;  /* 0x0000006d0200720c */ /* 0x000fe40003f64070 */
[----:B------:R-:W-:Y:S01]  /*7820*/  ISETP.GE.AND P2, PT, R11, RZ, PT ;  /* 0x000000ff0b00720c */ /* 0x000fe20003f46270 */
[----:B------:R-:W-:-:S02]  /*7830*/  @!P6 IMAD.IADD R111, R111, 0x1, -R2 ;  /* 0x000000016f6fe824 */ /* 0x000fc400078e0a02 */
[----:B------:R-:W-:Y:S01]  /*7840*/  IMAD.MOV R6, RZ, RZ, -R6 ;  /* 0x000000ffff067224 */ /* 0x000fe200078e0a06 */
[----:B------:R-:W-:Y:S01]  /*7850*/  ISETP.GE.AND P1, PT, R9, RZ, PT ;  /* 0x000000ff0900720c */ /* 0x000fe20003f26270 */
[--C-:B------:R-:W-:Y:S01]  /*7860*/  @!P5 IMAD.IADD R110, R110, 0x1, -R2.reuse ;  /* 0x000000016e6ed824 */ /* 0x100fe200078e0a02 */
[----:B------:R-:W-:Y:S01]  /*7870*/  LOP3.LUT R9, R4, 0x12e, RZ, 0xfc, !PT ;  /* 0x0000012e04097812 */ /* 0x000fe200078efcff */
[C---:B------:R-:W-:Y:S01]  /*7880*/  IMAD R107, R2.reuse, R6, R107 ;  /* 0x00000006026b7224 */ /* 0x040fe200078e026b */
[C---:B------:R-:W-:Y:S01]  /*7890*/  ISETP.GT.U32.AND P6, PT, R2.reuse, R111, PT ;  /* 0x0000006f0200720c */ /* 0x040fe20003fc4070 */
[----:B------:R-:W-:Y:S01]  /*78a0*/  IMAD.HI.U32 R5, R3, R108, RZ ;  /* 0x0000006c03057227 */ /* 0x000fe200078e00ff */
[----:B------:R-:W-:Y:S02]  /*78b0*/  IABS R106, R9 ;  /* 0x00000009006a7213 */ /* 0x000fe40000000000 */
[C---:B------:R-:W-:Y:S01]  /*78c0*/  ISETP.GT.U32.AND P5, PT, R2.reuse, R110, PT ;  /* 0x0000006e0200720c */ /* 0x040fe20003fa4070 */
[----:B------:R-:W-:Y:S01]  /*78d0*/  @!P3 IMAD.IADD R109, R109, 0x1, -R2 ;  /* 0x000000016d6db824 */ /* 0x000fe200078e0a02 */
[----:B------:R-:W-:Y:S01]  /*78e0*/  ISETP.GT.U32.AND P3, PT, R2, R107, PT ;  /* 0x0000006b0200720c */ /* 0x000fe20003f64070 */
[----:B------:R-:W-:Y:S01]  /*78f0*/  @!P2 IMAD.MOV R114, RZ, RZ, -R114 ;  /* 0x000000ffff72a224 */ /* 0x000fe200078e0a72 */
[----:B------:R-:W-:Y:S01]  /*7900*/  ISETP.GE.AND P2, PT, R10, RZ, PT ;  /* 0x000000ff0a00720c */ /* 0x000fe20003f46270 */
[----:B------:R-:W-:-:S04]  /*7910*/  IMAD.HI.U32 R7, R3, R106, RZ ;  /* 0x0000006a03077227 */ /* 0x000fc800078e00ff */
[----:B------:R-:W-:Y:S01]  /*7920*/  IMAD.MOV R5, RZ, RZ, -R5 ;  /* 0x000000ffff057224 */ /* 0x000fe200078e0a05 */
[----:B------:R-:W-:Y:S01]  /*7930*/  LOP3.LUT R10, R4, 0x132, RZ, 0xfc, !PT ;  /* 0x00000132040a7812 */ /* 0x000fe200078efcff */
[----:B------:R-:W-:Y:S02]  /*7940*/  @!P6 IMAD.IADD R111, R111, 0x1, -R2 ;  /* 0x000000016f6fe824 */ /* 0x000fe400078e0a02 */
[----:B------:R-:W-:Y:S02]  /*7950*/  IMAD.MOV R7, RZ, RZ, -R7 ;  /* 0x000000ffff077224 */ /* 0x000fe400078e0a07 */
[----:B------:R-:W-:Y:S01]  /*7960*/  IMAD R108, R2, R5, R108 ;  /* 0x00000005026c7224 */ /* 0x000fe200078e026c */
[----:B------:R-:W-:Y:S01]  /*7970*/  LOP3.LUT R5, R4, 0x130, RZ, 0xfc, !PT ;  /* 0x0000013004057812 */ /* 0x000fe200078efcff */
[----:B------:R-:W-:Y:S01]  /*7980*/  @!P5 IMAD.IADD R110, R110, 0x1, -R2 ;  /* 0x000000016e6ed824 */ /* 0x000fe200078e0a02 */
[----:B------:R-:W-:Y:S01]  /*7990*/  IABS R104, R10 ;  /* 0x0000000a00687213 */ /* 0x000fe20000000000 */
[C---:B------:R-:W-:Y:S01]  /*79a0*/  IMAD R106, R2.reuse, R7, R106 ;  /* 0x00000007026a7224 */ /* 0x040fe200078e026a */
[----:B------:R-:W-:Y:S01]  /*79b0*/  IABS R105, R5 ;  /* 0x0000000500697213 */ /* 0x000fe20000000000 */
[----:B------:R-:W-:Y:S01]  /*79c0*/  @!P1 IMAD.MOV R111, RZ, RZ, -R111 ;  /* 0x000000ffff6f9224 */ /* 0x000fe200078e0a6f */
[----:B------:R-:W-:Y:S01]  /*79d0*/  ISETP.GT.U32.AND P1, PT, R2, R108, PT ;  /* 0x0000006c0200720c */ /* 0x000fe20003f24070 */
[----:B------:R-:W-:-:S02]  /*79e0*/  @!P3 IMAD.IADD R107, R107, 0x1, -R2 ;  /* 0x000000016b6bb824 */ /* 0x000fc400078e0a02 */
[----:B------:R-:W-:Y:S01]  /*79f0*/  @!P2 IMAD.MOV R110, RZ, RZ, -R110 ;  /* 0x000000ffff6ea224 */ /* 0x000fe200078e0a6e */
[----:B------:R-:W-:Y:S01]  /*7a00*/  ISETP.GE.AND P2, PT, R5, RZ, PT ;  /* 0x000000ff0500720c */ /* 0x000fe20003f46270 */
[----:B------:R-:W-:Y:S01]  /*7a10*/  @!P0 IMAD.MOV R109, RZ, RZ, -R109 ;  /* 0x000000ffff6d8224 */ /* 0x000fe200078e0a6d */
[C---:B------:R-:W-:Y:S01]  /*7a20*/  ISETP.GT.U32.AND P3, PT, R2.reuse, R107, PT ;  /* 0x0000006b0200720c */ /* 0x040fe20003f64070 */
[----:B------:R-:W-:Y:S01]  /*7a30*/  IMAD.HI.U32 R5, R3, R105, RZ ;  /* 0x0000006903057227 */ /* 0x000fe200078e00ff */
[----:B------:R-:W-:-:S03]  /*7a40*/  ISETP.GT.U32.AND P0, PT, R2, R106, PT ;  /* 0x0000006a0200720c */ /* 0x000fc60003f04070 */
[----:B------:R-:W-:Y:S01]  /*7a50*/  IMAD.HI.U32 R6, R3, R104, RZ ;  /* 0x0000006803067227 */ /* 0x000fe200078e00ff */
[----:B------:R-:W-:-:S03]  /*7a60*/  ISETP.GE.AND P5, PT, R9, RZ, PT ;  /* 0x000000ff0900720c */ /* 0x000fc60003fa6270 */
[----:B------:R-:W-:Y:S02]  /*7a70*/  IMAD.MOV R5, RZ, RZ, -R5 ;  /* 0x000000ffff057224 */ /* 0x000fe400078e0a05 */
[----:B------:R-:W-:Y:S01]  /*7a80*/  IMAD.MOV R9, RZ, RZ, -R6 ;  /* 0x000000ffff097224 */ /* 0x000fe200078e0a06 */
[----:B------:R-:W-:Y:S01]  /*7a90*/  LOP3.LUT R13, R4, 0x136, RZ, 0xfc, !PT ;  /* 0x00000136040d7812 */ /* 0x000fe200078efcff */
[----:B------:R-:W-:Y:S02]  /*7aa0*/  @!P1 IMAD.IADD R108, R108, 0x1, -R2 ;  /* 0x000000016c6c9824 */ /* 0x000fe400078e0a02 */
[C---:B------:R-:W-:Y:S02]  /*7ab0*/  IMAD R105, R2.reuse, R5, R105 ;  /* 0x0000000502697224 */ /* 0x040fe400078e0269 */
[C---:B------:R-:W-:Y:S01]  /*7ac0*/  IMAD R104, R2.reuse, R9, R104 ;  /* 0x0000000902687224 */ /* 0x040fe200078e0268 */
[----:B------:R-:W-:Y:S01]  /*7ad0*/  IABS R102, R13 ;  /* 0x0000000d00667213 */ /* 0x000fe20000000000 */
[--C-:B------:R-:W-:Y:S01]  /*7ae0*/  @!P3 IMAD.IADD R107, R107, 0x1, -R2.reuse ;  /* 0x000000016b6bb824 */ /* 0x100fe200078e0a02 */
[----:B------:R-:W-:Y:S01]  /*7af0*/  ISETP.GT.U32.AND P1, PT, R2, R108, PT ;  /* 0x0000006c0200720c */ /* 0x000fe20003f24070 */
[----:B------:R-:W-:Y:S01]  /*7b00*/  @!P0 IMAD.IADD R106, R106, 0x1, -R2 ;  /* 0x000000016a6a8824 */ /* 0x000fe200078e0a02 */
[----:B------:R-:W-:-:S02]  /*7b10*/  ISETP.GT.U32.AND P3, PT, R2, R105, PT ;  /* 0x000000690200720c */ /* 0x000fc40003f64070 */
[----:B------:R-:W-:Y:S02]  /*7b20*/  ISETP.GT.U32.AND P0, PT, R2, R104, PT ;  /* 0x000000680200720c */ /* 0x000fe40003f04070 */
[----:B------:R-:W-:Y:S01]  /*7b30*/  ISETP.GE.AND P6, PT, R8, RZ, PT ;  /* 0x000000ff0800720c */ /* 0x000fe20003fc6270 */
[----:B------:R-:W-:Y:S01]  /*7b40*/  IMAD.HI.U32 R8, R3, R102, RZ ;  /* 0x0000006603087227 */ /* 0x000fe200078e00ff */
[C---:B------:R-:W-:Y:S02]  /*7b50*/  LOP3.LUT R12, R4.reuse, 0x134, RZ, 0xfc, !PT ;  /* 0x00000134040c7812 */ /* 0x040fe400078efcff */
[C---:B------:R-:W-:Y:S01]  /*7b60*/  LOP3.LUT R9, R4.reuse, 0x13a, RZ, 0xfc, !PT ;  /* 0x0000013a04097812 */ /* 0x040fe200078efcff */
[----:B------:R-:W-:Y:S01]  /*7b70*/  IMAD.MOV R11, RZ, RZ, -R8 ;  /* 0x000000ffff0b7224 */ /* 0x000fe200078e0a08 */
[----:B------:R-:W-:Y:S02]  /*7b80*/  IABS R103, R12 ;  /* 0x0000000c00677213 */ /* 0x000fe40000000000 */
[----:B------:R-:W-:Y:S01]  /*7b90*/  LOP3.LUT R8, R4, 0x138, RZ, 0xfc, !PT ;  /* 0x0000013804087812 */ /* 0x000fe200078efcff */
[--C-:B------:R-:W-:Y:S01]  /*7ba0*/  @!P1 IMAD.IADD R108, R108, 0x1, -R2.reuse ;  /* 0x000000016c6c9824 */ /* 0x100fe200078e0a02 */
[----:B------:R-:W-:Y:S01]  /*7bb0*/  IABS R100, R9 ;  /* 0x0000000900647213 */ /* 0x000fe20000000000 */
[--C-:B------:R-:W-:Y:S01]  /*7bc0*/  @!P3 IMAD.IADD R105, R105, 0x1, -R2.reuse ;  /* 0x000000016969b824 */ /* 0x100fe200078e0a02 */
[----:B------:R-:W-:Y:S01]  /*7bd0*/  IABS R101, R8 ;  /* 0x0000000800657213 */ /* 0x000fe20000000000 */
[----:B------:R-:W-:Y:S01]  /*7be0*/  @!P0 IMAD.IADD R104, R104, 0x1, -R2 ;  /* 0x0000000168688824 */ /* 0x000fe200078e0a02 */
[----:B------:R-:W-:Y:S01]  /*7bf0*/  ISETP.GT.U32.AND P3, PT, R2, R106, PT ;  /* 0x0000006a0200720c */ /* 0x000fe20003f64070 */
[----:B------:R-:W-:-:S03]  /*7c00*/  IMAD.HI.U32 R7, R3, R103, RZ ;  /* 0x0000006703077227 */ /* 0x000fc600078e00ff */
[C---:B------:R-:W-:Y:S01]  /*7c10*/  ISETP.GT.U32.AND P0, PT, R2.reuse, R104, PT ;  /* 0x000000680200720c */ /* 0x040fe20003f04070 */
[----:B------:R-:W-:Y:S01]  /*7c20*/  @!P4 IMAD.MOV R108, RZ, RZ, -R108 ;  /* 0x000000ffff6cc224 */ /* 0x000fe200078e0a6c */
[----:B------:R-:W-:Y:S01]  /*7c30*/  ISETP.GT.U32.AND P4, PT, R2, R105, PT ;  /* 0x000000690200720c */ /* 0x000fe20003f84070 */
[----:B------:R-:W-:Y:S02]  /*7c40*/  IMAD.MOV R7, RZ, RZ, -R7 ;  /* 0x000000ffff077224 */ /* 0x000fe400078e0a07 */
[----:B------:R-:W-:-:S04]  /*7c50*/  IMAD.HI.U32 R5, R3, R101, RZ ;  /* 0x0000006503057227 */ /* 0x000fc800078e00ff */
[----:B------:R-:W-:-:S04]  /*7c60*/  IMAD.HI.U32 R6, R3, R100, RZ ;  /* 0x0000006403067227 */ /* 0x000fc800078e00ff */
[C---:B------:R-:W-:Y:S02]  /*7c70*/  IMAD R103, R2.reuse, R7, R103 ;  /* 0x0000000702677224 */ /* 0x040fe400078e0267 */
[C---:B------:R-:W-:Y:S02]  /*7c80*/  IMAD R102, R2.reuse, R11, R102 ;  /* 0x0000000b02667224 */ /* 0x040fe400078e0266 */
[----:B------:R-:W-:Y:S02]  /*7c90*/  IMAD.MOV R5, RZ, RZ, -R5 ;  /* 0x000000ffff057224 */ /* 0x000fe400078e0a05 */
[----:B------:R-:W-:Y:S02]  /*7ca0*/  IMAD.MOV R7, RZ, RZ, -R6 ;  /* 0x000000ffff077224 */ /* 0x000fe400078e0a06 */
[----:B------:R-:W-:Y:S01]  /*7cb0*/  @!P6 IMAD.MOV R107, RZ, RZ, -R107 ;  /* 0x000000ffff6be224 */ /* 0x000fe200078e0a6b */
[----:B------:R-:W-:Y:S01]  /*7cc0*/  ISETP.GT.U32.AND P6, PT, R2, R103, PT ;  /* 0x000000670200720c */ /* 0x000fe20003fc4070 */
[----:B------:R-:W-:Y:S01]  /*7cd0*/  @!P3 IMAD.IADD R106, R106, 0x1, -R2 ;  /* 0x000000016a6ab824 */ /* 0x000fe200078e0a02 */
[C---:B------:R-:W-:Y:S01]  /*7ce0*/  ISETP.GT.U32.AND P3, PT, R2.reuse, R102, PT ;  /* 0x000000660200720c */ /* 0x040fe20003f64070 */
[----:B------:R-:W-:-:S02]  /*7cf0*/  IMAD R101, R2, R5, R101 ;  /* 0x0000000502657224 */ /* 0x000fc400078e0265 */
[C---:B------:R-:W-:Y:S02]  /*7d00*/  IMAD R100, R2.reuse, R7, R100 ;  /* 0x0000000702647224 */ /* 0x040fe400078e0264 */
[--C-:B------:R-:W-:Y:S01]  /*7d10*/  @!P4 IMAD.IADD R105, R105, 0x1, -R2.reuse ;  /* 0x000000016969c824 */ /* 0x100fe200078e0a02 */
[----:B------:R-:W-:Y:S01]  /*7d20*/  ISETP.GT.U32.AND P4, PT, R2, R101, PT ;  /* 0x000000650200720c */ /* 0x000fe20003f84070 */
[--C-:B------:R-:W-:Y:S01]  /*7d30*/  @!P0 IMAD.IADD R104, R104, 0x1, -R2.reuse ;  /* 0x0000000168688824 */ /* 0x100fe200078e0a02 */
[----:B------:R-:W-:Y:S02]  /*7d40*/  ISETP.GT.U32.AND P0, PT, R2, R100, PT ;  /* 0x000000640200720c */ /* 0x000fe40003f04070 */
[----:B------:R-:W-:Y:S01]  /*7d50*/  LOP3.LUT R11, R4, 0x13e, RZ, 0xfc, !PT ;  /* 0x0000013e040b7812 */ /* 0x000fe200078efcff */
[--C-:B------:R-:W-:Y:S01]  /*7d60*/  @!P6 IMAD.IADD R103, R103, 0x1, -R2.reuse ;  /* 0x000000016767e824 */ /* 0x100fe200078e0a02 */
[----:B------:R-:W-:Y:S01]  /*7d70*/  ISETP.GE.AND P1, PT, R10, RZ, PT ;  /* 0x000000ff0a00720c */ /* 0x000fe20003f26270 */
[----:B------:R-:W-:Y:S01]  /*7d80*/  @!P3 IMAD.IADD R102, R102, 0x1, -R2 ;  /* 0x000000016666b824 */ /* 0x000fe200078e0a02 */
[----:B------:R-:W-:-:S02]  /*7d90*/  IABS R98, R11 ;  /* 0x0000000b00627213 */ /* 0x000fc40000000000 */
[----:B------:R-:W-:-:S03]  /*7da0*/  LOP3.LUT R10, R4, 0x13c, RZ, 0xfc, !PT ;  /* 0x0000013c040a7812 */ /* 0x000fc600078efcff */
[--C-:B------:R-:W-:Y:S01]  /*7db0*/  @!P4 IMAD.IADD R101, R101, 0x1, -R2.reuse ;  /* 0x000000016565c824 */ /* 0x100fe200078e0a02 */
[----:B------:R-:W-:Y:S01]  /*7dc0*/  ISETP.GT.U32.AND P4, PT, R2, R103, PT ;  /* 0x000000670200720c */ /* 0x000fe20003f84070 */
[----:B------:R-:W-:Y:S01]  /*7dd0*/  @!P0 IMAD.IADD R100, R100, 0x1, -R2 ;  /* 0x0000000164648824 */ /* 0x000fe200078e0a02 */
[----:B------:R-:W-:Y:S01]  /*7de0*/  ISETP.GT.U32.AND P0, PT, R2, R102, PT ;  /* 0x000000660200720c */ /* 0x000fe20003f04070 */
[----:B------:R-:W-:Y:S01]  /*7df0*/  IMAD.HI.U32 R6, R3, R98, RZ ;  /* 0x0000006203067227 */ /* 0x000fe200078e00ff */
[----:B------:R-:W-:-:S03]  /*7e00*/  IABS R99, R10 ;  /* 0x0000000a00637213 */ /* 0x000fc60000000000 */
[----:B------:R-:W-:Y:S01]  /*7e10*/  @!P5 IMAD.MOV R106, RZ, RZ, -R106 ;  /* 0x000000ffff6ad224 */ /* 0x000fe200078e0a6a */
[----:B------:R-:W-:Y:S01]  /*7e20*/  ISETP.GT.U32.AND P5, PT, R2, R101, PT ;  /* 0x000000650200720c */ /* 0x000fe20003fa4070 */
[----:B------:R-:W-:Y:S01]  /*7e30*/  IMAD.MOV R7, RZ, RZ, -R6 ;  /* 0x000000ffff077224 */ /* 0x000fe200078e0a06 */
[----:B------:R-:W-:Y:S01]  /*7e40*/  ISETP.GE.AND P6, PT, R12, RZ, PT ;  /* 0x000000ff0c00720c */ /* 0x000fe20003fc6270 */
[----:B------:R-:W-:Y:S01]  /*7e50*/  IMAD.HI.U32 R5, R3, R99, RZ ;  /* 0x0000006303057227 */ /* 0x000fe200078e00ff */
[----:B------:R-:W-:Y:S02]  /*7e60*/  LOP3.LUT R12, R4, 0x140, RZ, 0xfc, !PT ;  /* 0x00000140040c7812 */ /* 0x000fe400078efcff */
[----:B------:R-:W-:Y:S01]  /*7e70*/  ISETP.GE.AND P3, PT, R13, RZ, PT ;  /* 0x000000ff0d00720c */ /* 0x000fe20003f66270 */
[----:B------:R-:W-:Y:S01]  /*7e80*/  IMAD R98, R2, R7, R98 ;  /* 0x0000000702627224 */ /* 0x000fe200078e0262 */
[----:B------:R-:W-:Y:S01]  /*7e90*/  LOP3.LUT R13, R4, 0x142, RZ, 0xfc, !PT ;  /* 0x00000142040d7812 */ /* 0x000fe200078efcff */
[----:B------:R-:W-:Y:S01]  /*7ea0*/  IMAD.MOV R5, RZ, RZ, -R5 ;  /* 0x000000ffff057224 */ /* 0x000fe200078e0a05 */
[----:B------:R-:W-:Y:S01]  /*7eb0*/  IABS R97, R12 ;  /* 0x0000000c00617213 */ /* 0x000fe20000000000 */
[----:B------:R-:W-:Y:S01]  /*7ec0*/  @!P2 IMAD.MOV R105, RZ, RZ, -R105 ;  /* 0x000000ffff69a224 */ /* 0x000fe200078e0a69 */
[----:B------:R-:W-:Y:S01]  /*7ed0*/  ISETP.GT.U32.AND P2, PT, R2, R100, PT ;  /* 0x000000640200720c */ /* 0x000fe20003f44070 */
[--C-:B------:R-:W-:Y:S01]  /*7ee0*/  @!P4 IMAD.IADD R103, R103, 0x1, -R2.reuse ;  /* 0x000000016767c824 */ /* 0x100fe200078e0a02 */
[----:B------:R-:W-:Y:S01]  /*7ef0*/  IABS R96, R13 ;  /* 0x0000000d00607213 */ /* 0x000fe20000000000 */
[----:B------:R-:W-:Y:S01]  /*7f00*/  @!P0 IMAD.IADD R102, R102, 0x1, -R2 ;  /* 0x0000000166668824 */ /* 0x000fe200078e0a02 */
[----:B------:R-:W-:Y:S01]  /*7f10*/  ISETP.GE.AND P4, PT, R8, RZ, PT ;  /* 0x000000ff0800720c */ /* 0x000fe20003f86270 */
[C---:B------:R-:W-:Y:S01]  /*7f20*/  IMAD R99, R2.reuse, R5, R99 ;  /* 0x0000000502637224 */ /* 0x040fe200078e0263 */
[----:B------:R-:W-:Y:S01]  /*7f30*/  ISETP.GT.U32.AND P0, PT, R2, R98, PT ;  /* 0x000000620200720c */ /* 0x000fe20003f04070 */
[----:B------:R-:W-:-:S04]  /*7f40*/  IMAD.HI.U32 R5, R3, R97, RZ ;  /* 0x0000006103057227 */ /* 0x000fc800078e00ff */
        /* <DEDUP_REMOVED lines=18> */
[----:B------:R-:W-:-:S04]  /*8070*/  LOP3.LUT R5, R4, 0x144, RZ, 0xfc, !PT ;  /* 0x0000014404057812 */ /* 0x000fc800078efcff */
        /* <DEDUP_REMOVED lines=12> */
[----:B------:R-:W-:Y:S01]  /*8140*/  @!P6 IMAD.MOV R103, RZ, RZ, -R103 ;  /* 0x000000ffff67e224 */ /* 0x000fe200078e0a67 */
[----:B------:R-:W-:Y:S01]  /*8150*/  ISETP.GE.AND P6, PT, R12, RZ, PT ;  /* 0x000000ff0c00720c */ /* 0x000fe20003fc6270 */
[----:B------:R-:W-:Y:S01]  /*8160*/  @!P0 IMAD.IADD R99, R99, 0x1, -R2 ;  /* 0x0000000163638824 */ /* 0x000fe200078e0a02 */
[----:B------:R-:W-:Y:S01]  /*8170*/  ISETP.GE.AND P4, PT, R6, RZ, PT ;  /* 0x000000ff0600720c */ /* 0x000fe20003f86270 */
[----:B------:R-:W-:Y:S02]  /*8180*/  IMAD R95, R2, R5, R95 ;  /* 0x00000005025f7224 */ /* 0x000fe400078e025f */
[----:B------:R-:W-:-:S04]  /*8190*/  IMAD.HI.U32 R6, R3, R94, RZ ;  /* 0x0000005e03067227 */ /* 0x000fc800078e00ff */
[----:B------:R-:W-:Y:S01]  /*81a0*/  @!P2 IMAD.MOV R99, RZ, RZ, -R99 ;  /* 0x000000ffff63a224 */ /* 0x000fe200078e0a63 */
[C---:B------:R-:W-:Y:S01]  /*81b0*/  ISETP.GT.U32.AND P2, PT, R2.reuse, R96, PT ;  /* 0x000000600200720c */ /* 0x040fe20003f44070 */
[----:B------:R-:W-:Y:S01]  /*81c0*/  @!P5 IMAD.IADD R97, R97, 0x1, -R2 ;  /* 0x000000016161d824 */ /* 0x000fe200078e0a02 */
[----:B------:R-:W-:Y:S01]  /*81d0*/  ISETP.GT.U32.AND P5, PT, R2, R95, PT ;  /* 0x0000005f0200720c */ /* 0x000fe20003fa4070 */
[----:B------:R-:W-:Y:S01]  /*81e0*/  IMAD.MOV R7, RZ, RZ, -R6 ;  /* 0x000000ffff077224 */ /* 0x000fe200078e0a06 */
[----:B------:R-:W-:-:S03]  /*81f0*/  LOP3.LUT R8, R4, 0x148, RZ, 0xfc, !PT ;  /* 0x0000014804087812 */ /* 0x000fc600078efcff */
[----:B------:R-:W-:Y:S01]  /*8200*/  IMAD R94, R2, R7, R94 ;  /* 0x00000007025e7224 */ /* 0x000fe200078e025e */
[----:B------:R-:W-:Y:S01]  /*8210*/  ISETP.GE.AND P1, PT, R11, RZ, PT ;  /* 0x000000ff0b00720c */ /* 0x000fe20003f26270 */
[----:B------:R-:W-:Y:S01]  /*8220*/  @!P6 IMAD.MOV R97, RZ, RZ, -R97 ;  /* 0x000000ffff61e224 */ /* 0x000fe200078e0a61 */
[----:B------:R-:W-:Y:S02]  /*8230*/  IABS R93, R8 ;  /* 0x00000008005d7213 */ /* 0x000fe40000000000 */
[----:B------:R-:W-:Y:S02]  /*8240*/  LOP3.LUT R5, R4, 0x14a, RZ, 0xfc, !PT ;  /* 0x0000014a04057812 */ /* 0x000fe400078efcff */
[----:B------:R-:W-:Y:S01]  /*8250*/  ISETP.GT.U32.AND P6, PT, R2, R94, PT ;  /* 0x0000005e0200720c */ /* 0x000fe20003fc4070 */
[--C-:B------:R-:W-:Y:S01]  /*8260*/  @!P2 IMAD.IADD R96, R96, 0x1, -R2.reuse ;  /* 0x000000016060a824 */ /* 0x100fe200078e0a02 */
[----:B------:R-:W-:Y:S01]  /*8270*/  ISETP.GE.AND P2, PT, R5, RZ, PT ;  /* 0x000000ff0500720c */ /* 0x000fe20003f46270 */
[----:B------:R-:W-:Y:S01]  /*8280*/  @!P5 IMAD.IADD R95, R95, 0x1, -R2 ;  /* 0x000000015f5fd824 */ /* 0x000fe200078e0a02 */
[----:B------:R-:W-:Y:S01]  /*8290*/  IABS R92, R5 ;  /* 0x00000005005c7213 */ /* 0x000fe20000000000 */
[----:B------:R-:W-:Y:S01]  /*82a0*/  IMAD.HI.U32 R5, R3, R93, RZ ;  /* 0x0000005d03057227 */ /* 0x000fe200078e00ff */
[----:B------:R-:W-:-:S02]  /*82b0*/  LOP3.LUT R7, R4, 0x14c, RZ, 0xfc, !PT ;  /* 0x0000014c04077812 */ /* 0x000fc400078efcff */
[----:B------:R-:W-:Y:S01]  /*82c0*/  ISETP.GT.U32.AND P5, PT, R2, R95, PT ;  /* 0x0000005f0200720c */ /* 0x000fe20003fa4070 */
[----:B------:R-:W-:Y:S02]  /*82d0*/  IMAD.MOV R6, RZ, RZ, -R5 ;  /* 0x000000ffff067224 */ /* 0x000fe400078e0a05 */
[----:B------:R-:W-:Y:S01]  /*82e0*/  IMAD.HI.U32 R5, R3, R92, RZ ;  /* 0x0000005c03057227 */ /* 0x000fe200078e00ff */
[----:B------:R-:W-:-:S03]  /*82f0*/  ISETP.GE.AND P0, PT, R13, RZ, PT ;  /* 0x000000ff0d00720c */ /* 0x000fc60003f06270 */
[----:B------:R-:W-:Y:S01]  /*8300*/  @!P1 IMAD.MOV R98, RZ, RZ, -R98 ;  /* 0x000000ffff629224 */ /* 0x000fe200078e0a62 */
[----:B------:R-:W-:Y:S01]  /*8310*/  ISETP.GE.AND P1, PT, R8, RZ, PT ;  /* 0x000000ff0800720c */ /* 0x000fe20003f26270 */
[----:B------:R-:W-:Y:S01]  /*8320*/  @!P6 IMAD.IADD R94, R94, 0x1, -R2 ;  /* 0x000000015e5ee824 */ /* 0x000fe200078e0a02 */
[----:B------:R-:W-:Y:S01]  /*8330*/  LOP3.LUT R8, R4, 0x14e, RZ, 0xfc, !PT ;  /* 0x0000014e04087812 */ /* 0x000fe200078efcff */
[----:B------:R-:W-:Y:S01]  /*8340*/  IMAD.MOV R5, RZ, RZ, -R5 ;  /* 0x000000ffff057224 */ /* 0x000fe200078e0a05 */
[----:B------:R-:W-:Y:S01]  /*8350*/  IABS R91, R7 ;  /* 0x00000007005b7213 */ /* 0x000fe20000000000 */
[C---:B------:R-:W-:Y:S01]  /*8360*/  IMAD R93, R2.reuse, R6, R93 ;  /* 0x00000006025d7224 */ /* 0x040fe200078e025d */
[----:B------:R-:W-:Y:S01]  /*8370*/  IABS R90, R8 ;  /* 0x00000008005a7213 */ /* 0x000fe20000000000 */
[C---:B------:R-:W-:Y:S01]  /*8380*/  IMAD R92, R2.reuse, R5, R92 ;  /* 0x00000005025c7224 */ /* 0x040fe200078e025c */
[----:B------:R-:W-:Y:S01]  /*8390*/  ISETP.GT.U32.AND P6, PT, R2, R94, PT ;  /* 0x0000005e0200720c */ /* 0x000fe20003fc4070 */
[----:B------:R-:W-:-:S04]  /*83a0*/  IMAD.HI.U32 R5, R3, R91, RZ ;  /* 0x0000005b03057227 */ /* 0x000fc800078e00ff */
[----:B------:R-:W-:Y:S01]  /*83b0*/  @!P5 IMAD.IADD R95, R95, 0x1, -R2 ;  /* 0x000000015f5fd824 */ /* 0x000fe200078e0a02 */
[----:B------:R-:W-:Y:S01]  /*83c0*/  ISETP.GT.U32.AND P5, PT, R2, R93, PT ;  /* 0x0000005d0200720c */ /* 0x000fe20003fa4070 */
[----:B------:R-:W-:-:S04]  /*83d0*/  IMAD.HI.U32 R6, R3, R90, RZ ;  /* 0x0000005a03067227 */ /* 0x000fc800078e00ff */
[----:B------:R-:W-:Y:S02]  /*83e0*/  IMAD.MOV R5, RZ, RZ, -R5 ;  /* 0x000000ffff057224 */ /* 0x000fe400078e0a05 */
[----:B------:R-:W-:Y:S01]  /*83f0*/  @!P0 IMAD.MOV R96, RZ, RZ, -R96 ;  /* 0x000000ffff608224 */ /* 0x000fe200078e0a60 */
[----:B------:R-:W-:Y:S01]  /*8400*/  ISETP.GE.AND P0, PT, R7, RZ, PT ;  /* 0x000000ff0700720c */ /* 0x000fe20003f06270 */
[----:B------:R-:W-:Y:S02]  /*8410*/  IMAD.MOV R7, RZ, RZ, -R6 ;  /* 0x000000ffff077224 */ /* 0x000fe400078e0a06 */
[C---:B------:R-:W-:Y:S02]  /*8420*/  IMAD R91, R2.reuse, R5, R91 ;  /* 0x00000005025b7224 */ /* 0x040fe400078e025b */
[----:B------:R-:W-:Y:S02]  /*8430*/  IMAD R90, R2, R7, R90 ;  /* 0x00000007025a7224 */ /* 0x000fe400078e025a */
[----:B------:R-:W-:Y:S01]  /*8440*/  @!P6 IMAD.IADD R94, R94, 0x1, -R2 ;  /* 0x000000015e5ee824 */ /* 0x000fe200078e0a02 */
[----:B------:R-:W-:-:S02]  /*8450*/  ISETP.GT.U32.AND P6, PT, R2, R91, PT ;  /* 0x0000005b0200720c */ /* 0x000fc40003fc4070 */
[----:B------:R-:W-:Y:S01]  /*8460*/  LOP3.LUT R9, R4, 0x150, RZ, 0xfc, !PT ;  /* 0x0000015004097812 */ /* 0x000fe200078efcff */
[----:B------:R-:W-:Y:S01]  /*8470*/  @!P5 IMAD.IADD R93, R93, 0x1, -R2 ;  /* 0x000000015d5dd824 */ /* 0x000fe200078e0a02 */
[C---:B------:R-:W-:Y:S02]  /*8480*/  ISETP.GT.U32.AND P5, PT, R2.reuse, R90, PT ;  /* 0x0000005a0200720c */ /* 0x040fe40003fa4070 */
        /* <DEDUP_REMOVED lines=18> */
[C---:B------:R-:W-:Y:S02]  /*85b0*/  ISETP.GT.U32.AND P5, PT, R2.reuse, R88, PT ;  /* 0x000000580200720c */ /* 0x040fe40003fa4070 */
[----:B------:R-:W-:Y:S02]  /*85c0*/  IABS R87, R11 ;  /* 0x0000000b00577213 */ /* 0x000fe40000000000 */
[----:B------:R-:W-:-:S03]  /*85d0*/  ISETP.GT.U32.AND P3, PT, R2, R93, PT ;  /* 0x0000005d0200720c */ /* 0x000fc60003f64070 */
[----:B------:R-:W-:Y:S01]  /*85e0*/  @!P6 IMAD.IADD R92, R92, 0x1, -R2 ;  /* 0x000000015c5ce824 */ /* 0x000fe200078e0a02 */
[----:B------:R-:W-:Y:S01]  /*85f0*/  ISETP.GE.AND P6, PT, R8, RZ, PT ;  /* 0x000000ff0800720c */ /* 0x000fe20003fc6270 */
[----:B------:R-:W-:Y:S01]  /*8600*/  IMAD.HI.U32 R5, R3, R87, RZ ;  /* 0x0000005703057227 */ /* 0x000fe200078e00ff */
[----:B------:R-:W-:-:S03]  /*8610*/  LOP3.LUT R8, R4, 0x158, RZ, 0xfc, !PT ;  /* 0x0000015804087812 */ /* 0x000fc600078efcff */
[----:B------:R-:W-:Y:S01]  /*8620*/  @!P5 IMAD.IADD R88, R88, 0x1, -R2 ;  /* 0x000000015858d824 */ /* 0x000fe200078e0a02 */
[----:B------:R-:W-:Y:S01]  /*8630*/  IABS R85, R8 ;  /* 0x0000000800557213 */ /* 0x000fe20000000000 */
[----:B------:R-:W-:Y:S01]  /*8640*/  IMAD.MOV R5, RZ, RZ, -R5 ;  /* 0x000000ffff057224 */ /* 0x000fe200078e0a05 */
[----:B------:R-:W-:Y:S02]  /*8650*/  LOP3.LUT R12, R4, 0x156, RZ, 0xfc, !PT ;  /* 0x00000156040c7812 */ /* 0x000fe400078efcff */
[C---:B------:R-:W-:Y:S01]  /*8660*/  ISETP.GT.U32.AND P5, PT, R2.reuse, R88, PT ;  /* 0x000000580200720c */ /* 0x040fe20003fa4070 */
[----:B------:R-:W-:Y:S02]  /*8670*/  IMAD R87, R2, R5, R87 ;  /* 0x0000000502577224 */ /* 0x000fe400078e0257 */
[----:B------:R-:W-:Y:S01]  /*8680*/  IMAD.HI.U32 R5, R3, R85, RZ ;  /* 0x0000005503057227 */ /* 0x000fe200078e00ff */
[----:B------:R-:W-:-:S03]  /*8690*/  IABS R86, R12 ;  /* 0x0000000c00567213 */ /* 0x000fc60000000000 */
[----:B------:R-:W-:Y:S01]  /*86a0*/  @!P4 IMAD.MOV R94, RZ, RZ, -R94 ;  /* 0x000000ffff5ec224 */ /* 0x000fe200078e0a5e */
[C---:B------:R-:W-:Y:S01]  /*86b0*/  ISETP.GT.U32.AND P4, PT, R2.reuse, R90, PT ;  /* 0x0000005a0200720c */ /* 0x040fe20003f84070 */
[----:B------:R-:W-:Y:S01]  /*86c0*/  @!P3 IMAD.IADD R93, R93, 0x1, -R2 ;  /* 0x000000015d5db824 */ /* 0x000fe200078e0a02 */
[----:B------:R-:W-:Y:S01]  /*86d0*/  ISETP.GT.U32.AND P3, PT, R2, R89, PT ;  /* 0x000000590200720c */ /* 0x000fe20003f64070 */
[----:B------:R-:W-:Y:S02]  /*86e0*/  IMAD.MOV R5, RZ, RZ, -R5 ;  /* 0x000000ffff057224 */ /* 0x000fe400078e0a05 */
[----:B------:R-:W-:-:S04]  /*86f0*/  IMAD.HI.U32 R6, R3, R86, RZ ;  /* 0x0000005603067227 */ /* 0x000fc800078e00ff */
[----:B------:R-:W-:Y:S02]  /*8700*/  IMAD R85, R2, R5, R85 ;  /* 0x0000000502557224 */ /* 0x000fe400078e0255 */
[----:B------:R-:W-:Y:S02]  /*8710*/  @!P5 IMAD.IADD R88, R88, 0x1, -R2 ;  /* 0x000000015858d824 */ /* 0x000fe400078e0a02 */
[----:B------:R-:W-:Y:S01]  /*8720*/  IMAD.MOV R7, RZ, RZ, -R6 ;  /* 0x000000ffff077224 */ /* 0x000fe200078e0a06 */
[----:B------:R-:W-:Y:S01]  /*8730*/  ISETP.GT.U32.AND P5, PT, R2, R85, PT ;  /* 0x000000550200720c */ /* 0x000fe20003fa4070 */
[--C-:B------:R-:W-:Y:S01]  /*8740*/  @!P4 IMAD.IADD R90, R90, 0x1, -R2.reuse ;  /* 0x000000015a5ac824 */ /* 0x100fe200078e0a02 */
[----:B------:R-:W-:Y:S01]  /*8750*/  LOP3.LUT R6, R4, 0x15a, RZ, 0xfc, !PT ;  /* 0x0000015a04067812 */ /* 0x000fe200078efcff */
[----:B------:R-:W-:Y:S02]  /*8760*/  @!P3 IMAD.IADD R89, R89, 0x1, -R2 ;  /* 0x000000015959b824 */ /* 0x000fe400078e0a02 */
[C---:B------:R-:W-:Y:S01]  /*8770*/  IMAD R86, R2.reuse, R7, R86 ;  /* 0x0000000702567224 */ /* 0x040fe200078e0256 */
[----:B------:R-:W-:Y:S01]  /*8780*/  ISETP.GE.AND P4, PT, R9, RZ, PT ;  /* 0x000000ff0900720c */ /* 0x000fe20003f86270 */
[----:B------:R-:W-:Y:S01]  /*8790*/  @!P1 IMAD.MOV R93, RZ, RZ, -R93 ;  /* 0x000000ffff5d9224 */ /* 0x000fe200078e0a5d */
[----:B------:R-:W-:Y:S01]  /*87a0*/  IABS R84, R6 ;  /* 0x0000000600547213 */ /* 0x000fe20000000000 */
[----:B------:R-:W-:Y:S01]  /*87b0*/  @!P6 IMAD.MOV R90, RZ, RZ, -R90 ;  /* 0x000000ffff5ae224 */ /* 0x000fe200078e0a5a */
[----:B------:R-:W-:-:S02]  /*87c0*/  ISETP.GT.U32.AND P1, PT, R2, R89, PT ;  /* 0x000000590200720c */ /* 0x000fc40003f24070 */
[----:B------:R-:W-:Y:S02]  /*87d0*/  ISETP.GT.U32.AND P6, PT, R2, R86, PT ;  /* 0x000000560200720c */ /* 0x000fe40003fc4070 */
[----:B------:R-:W-:Y:S01]  /*87e0*/  LOP3.LUT R9, R4, 0x15c, RZ, 0xfc, !PT ;  /* 0x0000015c04097812 */ /* 0x000fe200078efcff */
[----:B------:R-:W-:Y:S01]  /*87f0*/  @!P2 IMAD.MOV R92, RZ, RZ, -R92 ;  /* 0x000000ffff5ca224 */ /* 0x000fe200078e0a5c */
[----:B------:R-:W-:Y:S01]  /*8800*/  ISETP.GT.U32.AND P2, PT, R2, R87, PT ;  /* 0x000000570200720c */ /* 0x000fe20003f44070 */
[----:B------:R-:W-:Y:S01]  /*8810*/  @!P5 IMAD.IADD R85, R85, 0x1, -R2 ;  /* 0x000000015555d824 */ /* 0x000fe200078e0a02 */
[----:B------:R-:W-:Y:S01]  /*8820*/  IABS R83, R9 ;  /* 0x0000000900537213 */ /* 0x000fe20000000000 */
[----:B------:R-:W-:-:S03]  /*8830*/  IMAD.HI.U32 R5, R3, R84, RZ ;  /* 0x0000005403057227 */ /* 0x000fc600078e00ff */
[----:B------:R-:W-:Y:S01]  /*8840*/  ISETP.GT.U32.AND P5, PT, R2, R85, PT ;  /* 0x000000550200720c */ /* 0x000fe20003fa4070 */
[----:B------:R-:W-:Y:S02]  /*8850*/  IMAD.MOV R7, RZ, RZ, -R5 ;  /* 0x000000ffff077224 */ /* 0x000fe400078e0a05 */
[----:B------:R-:W-:-:S04]  /*8860*/  IMAD.HI.U32 R5, R3, R83, RZ ;  /* 0x0000005303057227 */ /* 0x000fc800078e00ff */
[--C-:B------:R-:W-:Y:S02]  /*8870*/  @!P1 IMAD.IADD R89, R89, 0x1, -R2.reuse ;  /* 0x0000000159599824 */ /* 0x100fe400078e0a02 */
[--C-:B------:R-:W-:Y:S02]  /*8880*/  @!P6 IMAD.IADD R86, R86, 0x1, -R2.reuse ;  /* 0x000000015656e824 */ /* 0x100fe400078e0a02 */
[----:B------:R-:W-:Y:S02]  /*8890*/  IMAD.MOV R5, RZ, RZ, -R5 ;  /* 0x000000ffff057224 */ /* 0x000fe400078e0a05 */
[--C-:B------:R-:W-:Y:S02]  /*88a0*/  @!P2 IMAD.IADD R87, R87, 0x1, -R2.reuse ;  /* 0x000000015757a824 */ /* 0x100fe400078e0a02 */
[----:B------:R-:W-:Y:S01]  /*88b0*/  @!P4 IMAD.MOV R89, RZ, RZ, -R89 ;  /* 0x000000ffff59c224 */ /* 0x000fe200078e0a59 */
[C---:B------:R-:W-:Y:S01]  /*88c0*/  ISETP.GT.U32.AND P4, PT, R2.reuse, R86, PT ;  /* 0x000000560200720c */ /* 0x040fe20003f84070 */
[----:B------:R-:W-:Y:S01]  /*88d0*/  IMAD R83, R2, R5, R83 ;  /* 0x0000000502537224 */ /* 0x000fe200078e0253 */
[----:B------:R-:W-:Y:S01]  /*88e0*/  ISETP.GE.AND P2, PT, R8, RZ, PT ;  /* 0x000000ff0800720c */ /* 0x000fe20003f46270 */
[----:B------:R-:W-:Y:S01]  /*88f0*/  @!P5 IMAD.IADD R85, R85, 0x1, -R2 ;  /* 0x000000015555d824 */ /* 0x000fe200078e0a02 */
[----:B------:R-:W-:-:S02]  /*8900*/  LOP3.LUT R8, R4, 0x15e, RZ, 0xfc, !PT ;  /* 0x0000015e04087812 */ /* 0x000fc400078efcff */
[C---:B------:R-:W-:Y:S02]  /*8910*/  ISETP.GT.U32.AND P6, PT, R2.reuse, R87, PT ;  /* 0x000000570200720c */ /* 0x040fe40003fc4070 */
[----:B------:R-:W-:Y:S02]  /*8920*/  ISETP.GT.U32.AND P5, PT, R2, R83, PT ;  /* 0x000000530200720c */ /* 0x000fe40003fa4070 */
[----:B------:R-:W-:Y:S01]  /*8930*/  ISETP.GE.AND P3, PT, R10, RZ, PT ;  /* 0x000000ff0a00720c */ /* 0x000fe20003f66270 */
[----:B------:R-:W-:Y:S01]  /*8940*/  @!P0 IMAD.MOV R91, RZ, RZ, -R91 ;  /* 0x000000ffff5b8224 */ /* 0x000fe200078e0a5b */
[----:B------:R-:W-:Y:S02]  /*8950*/  LOP3.LUT R10, R4, 0x160, RZ, 0xfc, !PT ;  /* 0x00000160040a7812 */ /* 0x000fe400078efcff */
[----:B------:R-:W-:Y:S02]  /*8960*/  IABS R82, R8 ;  /* 0x0000000800527213 */ /* 0x000fe40000000000 */
[----:B------:R-:W-:-:S02]  /*8970*/  ISETP.GE.AND P0, PT, R11, RZ, PT ;  /* 0x000000ff0b00720c */ /* 0x000fc40003f06270 */
[----:B------:R-:W-:Y:S01]  /*8980*/  IABS R81, R10 ;  /* 0x0000000a00517213 */ /* 0x000fe20000000000 */
[----:B------:R-:W-:-:S04]  /*8990*/  IMAD.HI.U32 R5, R3, R82, RZ ;  /* 0x0000005203057227 */ /* 0x000fc800078e00ff */
[----:B------:R-:W-:Y:S01]  /*89a0*/  IMAD R84, R2, R7, R84 ;  /* 0x0000000702547224 */ /* 0x000fe200078e0254 */
[----:B------:R-:W-:Y:S01]  /*89b0*/  LOP3.LUT R7, R4, 0x162, RZ, 0xfc, !PT ;  /* 0x0000016204077812 */ /* 0x000fe200078efcff */
[----:B------:R-:W-:Y:S01]  /*89c0*/  @!P4 IMAD.IADD R86, R86, 0x1, -R2 ;  /* 0x000000015656c824 */ /* 0x000fe200078e0a02 */
[----:B------:R-:W-:Y:S01]  /*89d0*/  ISETP.GE.AND P4, PT, R6, RZ, PT ;  /* 0x000000ff0600720c */ /* 0x000fe20003f86270 */
[----:B------:R-:W-:Y:S01]  /*89e0*/  IMAD.HI.U32 R6, R3, R81, RZ ;  /* 0x0000005103067227 */ /* 0x000fe200078e00ff */
[----:B------:R-:W-:-:S03]  /*89f0*/  IABS R80, R7 ;  /* 0x0000000700507213 */ /* 0x000fc60000000000 */
[----:B------:R-:W-:Y:S02]  /*8a00*/  IMAD.MOV R5, RZ, RZ, -R5 ;  /* 0x000000ffff057224 */ /* 0x000fe400078e0a05 */
[--C-:B------:R-:W-:Y:S02]  /*8a10*/  @!P6 IMAD.IADD R87, R87, 0x1, -R2.reuse ;  /* 0x000000015757e824 */ /* 0x100fe400078e0a02 */
[----:B------:R-:W-:Y:S01]  /*8a20*/  @!P5 IMAD.IADD R83, R83, 0x1, -R2 ;  /* 0x000000015353d824 */ /* 0x000fe200078e0a02 */
[C---:B------:R-:W-:Y:S01]  /*8a30*/  ISETP.GT.U32.AND P6, PT, R2.reuse, R84, PT ;  /* 0x000000540200720c */ /* 0x040fe20003fc4070 */
        /* <DEDUP_REMOVED lines=10> */
[----:B------:R-:W-:Y:S02]  /*8ae0*/  IMAD R80, R2, R5, R80 ;  /* 0x0000000502507224 */ /* 0x000fe400078e0250 */
[--C-:B------:R-:W-:Y:S01]  /*8af0*/  @!P6 IMAD.IADD R84, R84, 0x1, -R2.reuse ;  /* 0x000000015454e824 */ /* 0x100fe200078e0a02 */
[----:B------:R-:W-:Y:S01]  /*8b00*/  ISETP.GE.AND P6, PT, R9, RZ, PT ;  /* 0x000000ff0900720c */ /* 0x000fe20003fc6270 */
[--C-:B------:R-:W-:Y:S01]  /*8b10*/  @!P0 IMAD.IADD R83, R83, 0x1, -R2.reuse ;  /* 0x0000000153538824 */ /* 0x100fe200078e0a02 */
[----:B------:R-:W-:Y:S01]  /*8b20*/  LOP3.LUT R9, R4, 0x164, RZ, 0xfc, !PT ;  /* 0x0000016404097812 */ /* 0x000fe200078efcff */
[----:B------:R-:W-:Y:S01]  /*8b30*/  @!P5 IMAD.IADD R82, R82, 0x1, -R2 ;  /* 0x000000015252d824 */ /* 0x000fe200078e0a02 */
[----:B------:R-:W-:-:S02]  /*8b40*/  ISETP.GT.U32.AND P0, PT, R2, R80, PT ;  /* 0x000000500200720c */ /* 0x000fc40003f04070 */
[----:B------:R-:W-:-:S03]  /*8b50*/  IABS R79, R9 ;  /* 0x00000009004f7213 */ /* 0x000fc60000000000 */
[----:B------:R-:W-:Y:S01]  /*8b60*/  @!P2 IMAD.IADD R81, R81, 0x1, -R2 ;  /* 0x000000015151a824 */ /* 0x000fe200078e0a02 */
[----:B------:R-:W-:Y:S01]  /*8b70*/  ISETP.GT.U32.AND P2, PT, R2, R82, PT ;  /* 0x000000520200720c */ /* 0x000fe20003f44070 */
[----:B------:R-:W-:Y:S01]  /*8b80*/  IMAD.HI.U32 R5, R3, R79, RZ ;  /* 0x0000004f03057227 */ /* 0x000fe200078e00ff */
[----:B------:R-:W-:-:S03]  /*8b90*/  LOP3.LUT R6, R4, 0x166, RZ, 0xfc, !PT ;  /* 0x0000016604067812 */ /* 0x000fc600078efcff */
[----:B------:R-:W-:Y:S01]  /*8ba0*/  @!P3 IMAD.MOV R88, RZ, RZ, -R88 ;  /* 0x000000ffff58b224 */ /* 0x000fe200078e0a58 */
[----:B------:R-:W-:Y:S01]  /*8bb0*/  ISETP.GT.U32.AND P3, PT, R2, R84, PT ;  /* 0x000000540200720c */ /* 0x000fe20003f64070 */
[----:B------:R-:W-:Y:S01]  /*8bc0*/  IMAD.MOV R5, RZ, RZ, -R5 ;  /* 0x000000ffff057224 */ /* 0x000fe200078e0a05 */
[----:B------:R-:W-:Y:S01]  /*8bd0*/  IABS R78, R6 ;  /* 0x00000006004e7213 */ /* 0x000fe20000000000 */
[----:B------:R-:W-:Y:S02]  /*8be0*/  @!P0 IMAD.IADD R80, R80, 0x1, -R2 ;  /* 0x0000000150508824 */ /* 0x000fe400078e0a02 */
[C---:B------:R-:W-:Y:S02]  /*8bf0*/  IMAD R79, R2.reuse, R5, R79 ;  /* 0x00000005024f7224 */ /* 0x040fe400078e024f */
[----:B------:R-:W-:Y:S01]  /*8c00*/  IMAD.HI.U32 R5, R3, R78, RZ ;  /* 0x0000004e03057227 */ /* 0x000fe200078e00ff */
[----:B------:R-:W-:-:S03]  /*8c10*/  ISETP.GT.U32.AND P0, PT, R2, R80, PT ;  /* 0x000000500200720c */ /* 0x000fc60003f04070 */
[--C-:B------:R-:W-:Y:S01]  /*8c20*/  @!P2 IMAD.IADD R82, R82, 0x1, -R2.reuse ;  /* 0x000000015252a824 */ /* 0x100fe200078e0a02 */
[----:B------:R-:W-:Y:S01]  /*8c30*/  ISETP.GT.U32.AND P2, PT, R2, R79, PT ;  /* 0x0000004f0200720c */ /* 0x000fe20003f44070 */
[----:B------:R-:W-:Y:S01]  /*8c40*/  @!P3 IMAD.IADD R84, R84, 0x1, -R2 ;  /* 0x000000015454b824 */ /* 0x000fe200078e0a02 */
[----:B------:R-:W-:Y:S01]  /*8c50*/  ISETP.GE.AND P5, PT, R7, RZ, PT ;  /* 0x000000ff0700720c */ /* 0x000fe20003fa6270 */
[----:B------:R-:W-:Y:S01]  /*8c60*/  IMAD.MOV R5, RZ, RZ, -R5 ;  /* 0x000000ffff057224 */ /* 0x000fe200078e0a05 */
[----:B------:R-:W-:Y:S01]  /*8c70*/  LOP3.LUT R7, R4, 0x168, RZ, 0xfc, !PT ;  /* 0x0000016804077812 */ /* 0x000fe200078efcff */
[----:B------:R-:W-:Y:S01]  /*8c80*/  @!P4 IMAD.MOV R84, RZ, RZ, -R84 ;  /* 0x000000ffff54c224 */ /* 0x000fe200078e0a54 */
[----:B------:R-:W-:Y:S01]  /*8c90*/  ISETP.GE.AND P1, PT, R12, RZ, PT ;  /* 0x000000ff0c00720c */ /* 0x000fe20003f26270 */
[C---:B------:R-:W-:Y:S01]  /*8ca0*/  IMAD R78, R2.reuse, R5, R78 ;  /* 0x00000005024e7224 */ /* 0x040fe200078e024e */
[----:B------:R-:W-:Y:S02]  /*8cb0*/  ISETP.GT.U32.AND P4, PT, R2, R81, PT ;  /* 0x000000510200720c */ /* 0x000fe40003f84070 */
[----:B------:R-:W-:Y:S01]  /*8cc0*/  IABS R77, R7 ;  /* 0x00000007004d7213 */ /* 0x000fe20000000000 */
[----:B------:R-:W-:Y:S01]  /*8cd0*/  @!P0 IMAD.IADD R80, R80, 0x1, -R2 ;  /* 0x0000000150508824 */ /* 0x000fe200078e0a02 */
[----:B------:R-:W-:Y:S01]  /*8ce0*/  ISETP.GE.AND P3, PT, R10, RZ, PT ;  /* 0x000000ff0a00720c */ /* 0x000fe20003f66270 */
[----:B------:R-:W-:Y:S01]  /*8cf0*/  @!P6 IMAD.MOV R83, RZ, RZ, -R83 ;  /* 0x000000ffff53e224 */ /* 0x000fe200078e0a53 */
[----:B------:R-:W-:Y:S01]  /*8d00*/  ISETP.GT.U32.AND P0, PT, R2, R78, PT ;  /* 0x0000004e0200720c */ /* 0x000fe20003f04070 */
[----:B------:R-:W-:Y:S01]  /*8d10*/  IMAD.HI.U32 R5, R3, R77, RZ ;  /* 0x0000004d03057227 */ /* 0x000fe200078e00ff */
[----:B------:R-:W-:-:S02]  /*8d20*/  ISETP.GE.AND P6, PT, R9, RZ, PT ;  /* 0x000000ff0900720c */ /* 0x000fc40003fc6270 */
[----:B------:R-:W-:Y:S01]  /*8d30*/  LOP3.LUT R9, R4, 0x16c, RZ, 0xfc, !PT ;  /* 0x0000016c04097812 */ /* 0x000fe200078efcff */
[----:B------:R-:W-:Y:S02]  /*8d40*/  @!P2 IMAD.IADD R79, R79, 0x1, -R2 ;  /* 0x000000014f4fa824 */ /* 0x000fe400078e0a02 */
[----:B------:R-:W-:Y:S01]  /*8d50*/  IMAD.MOV R5, RZ, RZ, -R5 ;  /* 0x000000ffff057224 */ /* 0x000fe200078e0a05 */
[----:B------:R-:W-:Y:S02]  /*8d60*/  IABS R75, R9 ;  /* 0x00000009004b7213 */ /* 0x000fe40000000000 */
[----:B------:R-:W-:Y:S01]  /*8d70*/  ISETP.GT.U32.AND P2, PT, R2, R79, PT ;  /* 0x0000004f0200720c */ /* 0x000fe20003f44070 */
[----:B------:R-:W-:Y:S01]  /*8d80*/  @!P1 IMAD.MOV R86, RZ, RZ, -R86 ;  /* 0x000000ffff569224 */ /* 0x000fe200078e0a56 */
[----:B------:R-:W-:Y:S01]  /*8d90*/  ISETP.GE.AND P1, PT, R8, RZ, PT ;  /* 0x000000ff0800720c */ /* 0x000fe20003f26270 */
[----:B------:R-:W-:Y:S01]  /*8da0*/  @!P4 IMAD.IADD R81, R81, 0x1, -R2 ;  /* 0x000000015151c824 */ /* 0x000fe200078e0a02 */
[----:B------:R-:W-:Y:S01]  /*8db0*/  ISETP.GE.AND P4, PT, R6, RZ, PT ;  /* 0x000000ff0600720c */ /* 0x000fe20003f86270 */
[----:B------:R-:W-:Y:S01]  /*8dc0*/  IMAD R77, R2, R5, R77 ;  /* 0x00000005024d7224 */ /* 0x000fe200078e024d */
[----:B------:R-:W-:Y:S01]  /*8dd0*/  LOP3.LUT R8, R4, 0x16a, RZ, 0xfc, !PT ;  /* 0x0000016a04087812 */ /* 0x000fe200078efcff */
[----:B------:R-:W-:-:S03]  /*8de0*/  IMAD.HI.U32 R6, R3, R75, RZ ;  /* 0x0000004b03067227 */ /* 0x000fc600078e00ff */
[----:B------:R-:W-:Y:S01]  /*8df0*/  IABS R76, R8 ;  /* 0x00000008004c7213 */ /* 0x000fe20000000000 */
[----:B------:R-:W-:Y:S02]  /*8e00*/  @!P0 IMAD.IADD R78, R78, 0x1, -R2 ;  /* 0x000000014e4e8824 */ /* 0x000fe400078e0a02 */
[----:B------:R-:W-:Y:S01]  /*8e10*/  @!P3 IMAD.MOV R81, RZ, RZ, -R81 ;  /* 0x000000ffff51b224 */ /* 0x000fe200078e0a51 */
[C---:B------:R-:W-:Y:S01]  /*8e20*/  ISETP.GT.U32.AND P3, PT, R2.reuse, R77, PT ;  /* 0x0000004d0200720c */ /* 0x040fe20003f64070 */
[----:B------:R-:W-:Y:S01]  /*8e30*/  IMAD.MOV R6, RZ, RZ, -R6 ;  /* 0x000000ffff067224 */ /* 0x000fe200078e0a06 */
[----:B------:R-:W-:Y:S01]  /*8e40*/  ISETP.GT.U32.AND P0, PT, R2, R78, PT ;  /* 0x0000004e0200720c */ /* 0x000fe20003f04070 */
[----:B------:R-:W-:-:S04]  /*8e50*/  IMAD.HI.U32 R5, R3, R76, RZ ;  /* 0x0000004c03057227 */ /* 0x000fc800078e00ff */
[----:B------:R-:W-:Y:S02]  /*8e60*/  @!P2 IMAD.IADD R79, R79, 0x1, -R2 ;  /* 0x000000014f4fa824 */ /* 0x000fe400078e0a02 */
[C---:B------:R-:W-:Y:S02]  /*8e70*/  IMAD R75, R2.reuse, R6, R75 ;  /* 0x00000006024b7224 */ /* 0x040fe400078e024b */
[----:B------:R-:W-:Y:S02]  /*8e80*/  IMAD.MOV R5, RZ, RZ, -R5 ;  /* 0x000000ffff057224 */ /* 0x000fe400078e0a05 */
[----:B------:R-:W-:Y:S01]  /*8e90*/  @!P6 IMAD.MOV R79, RZ, RZ, -R79 ;  /* 0x000000ffff4fe224 */ /* 0x000fe200078e0a4f */
[C---:B------:R-:W-:Y:S01]  /*8ea0*/  ISETP.GT.U32.AND P6, PT, R2.reuse, R75, PT ;  /* 0x0000004b0200720c */ /* 0x040fe20003fc4070 */
[----:B------:R-:W-:Y:S02]  /*8eb0*/  IMAD R76, R2, R5, R76 ;  /* 0x00000005024c7224 */ /* 0x000fe400078e024c */
[----:B------:R-:W-:-:S02]  /*8ec0*/  @!P3 IMAD.IADD R77, R77, 0x1, -R2 ;  /* 0x000000014d4db824 */ /* 0x000fc400078e0a02 */
[----:B------:R-:W-:Y:S01]  /*8ed0*/  @!P1 IMAD.MOV R82, RZ, RZ, -R82 ;  /* 0x000000ffff529224 */ /* 0x000fe200078e0a52 */
[----:B------:R-:W-:Y:S01]  /*8ee0*/  ISETP.GE.AND P1, PT, R7, RZ, PT ;  /* 0x000000ff0700720c */ /* 0x000fe20003f26270 */
[----:B------:R-:W-:Y:S01]  /*8ef0*/  @!P0 IMAD.IADD R78, R78, 0x1, -R2 ;  /* 0x000000014e4e8824 */ /* 0x000fe200078e0a02 */
[C---:B------:R-:W-:Y:S02]  /*8f00*/  ISETP.GT.U32.AND P0, PT, R2.reuse, R76, PT ;  /* 0x0000004c0200720c */ /* 0x040fe40003f04070 */
[----:B------:R-:W-:Y:S02]  /*8f10*/  ISETP.GT.U32.AND P3, PT, R2, R77, PT ;  /* 0x0000004d0200720c */ /* 0x000fe40003f64070 */
[----:B------:R-:W-:Y:S01]  /*8f20*/  LOP3.LUT R7, R4, 0x16e, RZ, 0xfc, !PT ;  /* 0x0000016e04077812 */ /* 0x000fe200078efcff */
[----:B------:R-:W-:Y:S01]  /*8f30*/  @!P5 IMAD.MOV R80, RZ, RZ, -R80 ;  /* 0x000000ffff50d224 */ /* 0x000fe200078e0a50 */
[----:B------:R-:W-:Y:S01]  /*8f40*/  ISETP.GE.AND P5, PT, R8, RZ, PT ;  /* 0x000000ff0800720c */ /* 0x000fe20003fa6270 */
[----:B------:R-:W-:Y:S01]  /*8f50*/  @!P6 IMAD.IADD R75, R75, 0x1, -R2 ;  /* 0x000000014b4be824 */ /* 0x000fe200078e0a02 */
[----:B------:R-:W-:-:S02]  /*8f60*/  IABS R74, R7 ;  /* 0x00000007004a7213 */ /* 0x000fc40000000000 */
[C---:B------:R-:W-:Y:S02]  /*8f70*/  LOP3.LUT R8, R4.reuse, 0x172, RZ, 0xfc, !PT ;  /* 0x0000017204087812 */ /* 0x040fe400078efcff */
[----:B------:R-:W-:Y:S01]  /*8f80*/  LOP3.LUT R6, R4, 0x170, RZ, 0xfc, !PT ;  /* 0x0000017004067812 */ /* 0x000fe200078efcff */
[----:B------:R-:W-:Y:S01]  /*8f90*/  IMAD.HI.U32 R5, R3, R74, RZ ;  /* 0x0000004a03057227 */ /* 0x000fe200078e00ff */
[----:B------:R-:W-:Y:S02]  /*8fa0*/  IABS R72, R8 ;  /* 0x0000000800487213 */ /* 0x000fe40000000000 */
[----:B------:R-:W-:Y:S01]  /*8fb0*/  ISETP.GT.U32.AND P6, PT, R2, R75, PT ;  /* 0x0000004b0200720c */ /* 0x000fe20003fc4070 */
[----:B------:R-:W-:Y:S01]  /*8fc0*/  @!P4 IMAD.MOV R78, RZ, RZ, -R78 ;  /* 0x000000ffff4ec224 */ /* 0x000fe200078e0a4e */
[----:B------:R-:W-:Y:S01]  /*8fd0*/  ISETP.GE.AND P4, PT, R7, RZ, PT ;  /* 0x000000ff0700720c */ /* 0x000fe20003f86270 */
[--C-:B------:R-:W-:Y:S01]  /*8fe0*/  @!P0 IMAD.IADD R76, R76, 0x1, -R2.reuse ;  /* 0x000000014c4c8824 */ /* 0x100fe200078e0a02 */
[----:B------:R-:W-:Y:S01]  /*8ff0*/  ISETP.GE.AND P2, PT, R9, RZ, PT ;  /* 0x000000ff0900720c */ /* 0x000fe20003f46270 */
[----:B------:R-:W-:Y:S01]  /*9000*/  @!P3 IMAD.IADD R77, R77, 0x1, -R2 ;  /* 0x000000014d4db824 */ /* 0x000fe200078e0a02 */
[----:B------:R-:W-:Y:S01]  /*9010*/  IABS R73, R6 ;  /* 0x0000000600497213 */ /* 0x000fe20000000000 */
[----:B------:R-:W-:Y:S01]  /*9020*/  IMAD.MOV R7, RZ, RZ, -R5 ;  /* 0x000000ffff077224 */ /* 0x000fe200078e0a05 */
[----:B------:R-:W-:Y:S01]  /*9030*/  ISETP.GE.AND P3, PT, R6, RZ, PT ;  /* 0x000000ff0600720c */ /* 0x000fe20003f66270 */
[----:B------:R-:W-:Y:S01]  /*9040*/  IMAD.HI.U32 R6, R3, R72, RZ ;  /* 0x0000004803067227 */ /* 0x000fe200078e00ff */
[----:B------:R-:W-:-:S03]  /*9050*/  ISETP.GT.U32.AND P0, PT, R2, R76, PT ;  /* 0x0000004c0200720c */ /* 0x000fc60003f04070 */
[C---:B------:R-:W-:Y:S02]  /*9060*/  IMAD R74, R2.reuse, R7, R74 ;  /* 0x00000007024a7224 */ /* 0x040fe400078e024a */
[----:B------:R-:W-:Y:S02]  /*9070*/  IMAD.MOV R7, RZ, RZ, -R6 ;  /* 0x000000ffff077224 */ /* 0x000fe400078e0a06 */
[----:B------:R-:W-:Y:S02]  /*9080*/  @!P6 IMAD.IADD R75, R75, 0x1, -R2 ;  /* 0x000000014b4be824 */ /* 0x000fe400078e0a02 */
[C---:B------:R-:W-:Y:S02]  /*9090*/  IMAD R72, R2.reuse, R7, R72 ;  /* 0x0000000702487224 */ /* 0x040fe400078e0248 */
[----:B------:R-:W-:Y:S02]  /*90a0*/  @!P2 IMAD.MOV R75, RZ, RZ, -R75 ;  /* 0x000000ffff4ba224 */ /* 0x000fe400078e0a4b */
[----:B------:R-:W-:Y:S01]  /*90b0*/  IMAD.HI.U32 R5, R3, R73, RZ ;  /* 0x0000004903057227 */ /* 0x000fe200078e00ff */
[----:B------:R-:W-:-:S03]  /*90c0*/  ISETP.GT.U32.AND P2, PT, R2, R72, PT ;  /* 0x000000480200720c */ /* 0x000fc60003f44070 */
[--C-:B------:R-:W-:Y:S01]  /*90d0*/  @!P0 IMAD.IADD R76, R76, 0x1, -R2.reuse ;  /* 0x000000014c4c8824 */ /* 0x100fe200078e0a02 */
[----:B------:R-:W-:Y:S01]  /*90e0*/  ISETP.GT.U32.AND P0, PT, R2, R74, PT ;  /* 0x0000004a0200720c */ /* 0x000fe20003f04070 */
[----:B------:R-:W-:Y:S02]  /*90f0*/  IMAD.MOV R5, RZ, RZ, -R5 ;  /* 0x000000ffff057224 */ /* 0x000fe400078e0a05 */
[----:B------:R-:W-:Y:S01]  /*9100*/  @!P1 IMAD.MOV R77, RZ, RZ, -R77 ;  /* 0x000000ffff4d9224 */ /* 0x000fe200078e0a4d */
[----:B------:R-:W-:Y:S01]  /*9110*/  ISETP.GE.AND P1, PT, R8, RZ, PT ;  /* 0x000000ff0800720c */ /* 0x000fe20003f26270 */
[----:B------:R-:W-:Y:S01]  /*9120*/  IMAD R73, R2, R5, R73 ;  /* 0x0000000502497224 */ /* 0x000fe200078e0249 */
[C---:B------:R-:W-:Y:S02]  /*9130*/  LOP3.LUT R5, R4.reuse, 0x174, RZ, 0xfc, !PT ;  /* 0x0000017404057812 */ /* 0x040fe400078efcff */
[----:B------:R-:W-:Y:S01]  /*9140*/  LOP3.LUT R8, R4, 0x176, RZ, 0xfc, !PT ;  /* 0x0000017604087812 */ /* 0x000fe200078efcff */
[----:B------:R-:W-:Y:S01]  /*9150*/  @!P2 IMAD.IADD R72, R72, 0x1, -R2 ;  /* 0x000000014848a824 */ /* 0x000fe200078e0a02 */
[----:B------:R-:W-:-:S02]  /*9160*/  IABS R71, R5 ;  /* 0x0000000500477213 */ /* 0x000fc40000000000 */
[----:B------:R-:W-:Y:S01]  /*9170*/  IABS R70, R8 ;  /* 0x0000000800467213 */ /* 0x000fe20000000000 */
[----:B------:R-:W-:Y:S01]  /*9180*/  @!P5 IMAD.MOV R76, RZ, RZ, -R76 ;  /* 0x000000ffff4cd224 */ /* 0x000fe200078e0a4c */
[----:B------:R-:W-:Y:S01]  /*9190*/  LOP3.LUT R11, R4, 0x17a, RZ, 0xfc, !PT ;  /* 0x0000017a040b7812 */ /* 0x000fe200078efcff */
[----:B------:R-:W-:Y:S01]  /*91a0*/  @!P0 IMAD.IADD R74, R74, 0x1, -R2 ;  /* 0x000000014a4a8824 */ /* 0x000fe200078e0a02 */
[C---:B------:R-:W-:Y:S01]  /*91b0*/  ISETP.GT.U32.AND P5, PT, R2.reuse, R73, PT ;  /* 0x000000490200720c */ /* 0x040fe20003fa4070 */
[----:B------:R-:W-:Y:S01]  /*91c0*/  IMAD.HI.U32 R6, R3, R70, RZ ;  /* 0x0000004603067227 */ /* 0x000fe200078e00ff */
[----:B------:R-:W-:Y:S02]  /*91d0*/  ISETP.GE.AND P6, PT, R5, RZ, PT ;  /* 0x000000ff0500720c */ /* 0x000fe40003fc6270 */
[----:B------:R-:W-:Y:S01]  /*91e0*/  IABS R68, R11 ;  /* 0x0000000b00447213 */ /* 0x000fe20000000000 */
[----:B------:R-:W-:Y:S01]  /*91f0*/  IMAD.HI.U32 R5, R3, R71, RZ ;  /* 0x0000004703057227 */ /* 0x000fe200078e00ff */
[----:B------:R-:W-:-:S02]  /*9200*/  ISETP.GT.U32.AND P2, PT, R2, R72, PT ;  /* 0x000000480200720c */ /* 0x000fc40003f44070 */
[----:B------:R-:W-:Y:S01]  /*9210*/  ISETP.GT.U32.AND P0, PT, R2, R74, PT ;  /* 0x0000004a0200720c */ /* 0x000fe20003f04070 */
[----:B------:R-:W-:Y:S02]  /*9220*/  IMAD.MOV R7, RZ, RZ, -R5 ;  /* 0x000000ffff077224 */ /* 0x000fe400078e0a05 */
[----:B------:R-:W-:Y:S02]  /*9230*/  IMAD.MOV R9, RZ, RZ, -R6 ;  /* 0x000000ffff097224 */ /* 0x000fe400078e0a06 */
[----:B------:R-:W-:Y:S01]  /*9240*/  IMAD.HI.U32 R6, R3, R68, RZ ;  /* 0x0000004403067227 */ /* 0x000fe200078e00ff */
[----:B------:R-:W-:-:S03]  /*9250*/  LOP3.LUT R10, R4, 0x178, RZ, 0xfc, !PT ;  /* 0x00000178040a7812 */ /* 0x000fc600078efcff */
[C---:B------:R-:W-:Y:S02]  /*9260*/  IMAD R71, R2.reuse, R7, R71 ;  /* 0x0000000702477224 */ /* 0x040fe400078e0247 */
[----:B------:R-:W-:Y:S02]  /*9270*/  IMAD.MOV R7, RZ, RZ, -R6 ;  /* 0x000000ffff077224 */ /* 0x000fe400078e0a06 */
[----:B------:R-:W-:Y:S01]  /*9280*/  @!P5 IMAD.IADD R73, R73, 0x1, -R2 ;  /* 0x000000014949d824 */ /* 0x000fe200078e0a02 */
[----:B------:R-:W-:Y:S01]  /*9290*/  IABS R69, R10 ;  /* 0x0000000a00457213 */ /* 0x000fe20000000000 */
[----:B------:R-:W-:Y:S02]  /*92a0*/  IMAD R68, R2, R7, R68 ;  /* 0x0000000702447224 */ /* 0x000fe400078e0244 */
[--C-:B------:R-:W-:Y:S01]  /*92b0*/  @!P2 IMAD.IADD R72, R72, 0x1, -R2.reuse ;  /* 0x000000014848a824 */ /* 0x100fe200078e0a02 */
[----:B------:R-:W-:Y:S01]  /*92c0*/  ISETP.GT.U32.AND P5, PT, R2, R73, PT ;  /* 0x000000490200720c */ /* 0x000fe20003fa4070 */
[----:B------:R-:W-:Y:S01]  /*92d0*/  @!P0 IMAD.IADD R74, R74, 0x1, -R2 ;  /* 0x000000014a4a8824 */ /* 0x000fe200078e0a02 */
[----:B------:R-:W-:Y:S01]  /*92e0*/  ISETP.GE.AND P0, PT, R8, RZ, PT ;  /* 0x000000ff0800720c */ /* 0x000fe20003f06270 */
[----:B------:R-:W-:-:S02]  /*92f0*/  IMAD R70, R2, R9, R70 ;  /* 0x0000000902467224 */ /* 0x000fc400078e0246 */
[----:B------:R-:W-:Y:S01]  /*9300*/  @!P1 IMAD.MOV R72, RZ, RZ, -R72 ;  /* 0x000000ffff489224 */ /* 0x000fe200078e0a48 */
[----:B------:R-:W-:Y:S01]  /*9310*/  ISETP.GT.U32.AND P1, PT, R2, R68, PT ;  /* 0x000000440200720c */ /* 0x000fe20003f24070 */
[----:B------:R-:W-:Y:S01]  /*9320*/  IMAD.HI.U32 R5, R3, R69, RZ ;  /* 0x0000004503057227 */ /* 0x000fe200078e00ff */
[----:B------:R-:W-:-:S03]  /*9330*/  LOP3.LUT R8, R4, 0x17c, RZ, 0xfc, !PT ;  /* 0x0000017c04087812 */ /* 0x000fc600078efcff */
[----:B------:R-:W-:Y:S01]  /*9340*/  @!P4 IMAD.MOV R74, RZ, RZ, -R74 ;  /* 0x000000ffff4ac224 */ /* 0x000fe200078e0a4a */
[----:B------:R-:W-:Y:S01]  /*9350*/  ISETP.GT.U32.AND P4, PT, R2, R70, PT ;  /* 0x000000460200720c */ /* 0x000fe20003f84070 */
[----:B------:R-:W-:Y:S01]  /*9360*/  IMAD.MOV R5, RZ, RZ, -R5 ;  /* 0x000000ffff057224 */ /* 0x000fe200078e0a05 */
[----:B------:R-:W-:Y:S01]  /*9370*/  IABS R67, R8 ;  /* 0x0000000800437213 */ /* 0x000fe20000000000 */
[--C-:B------:R-:W-:Y:S01]  /*9380*/  @!P5 IMAD.IADD R73, R73, 0x1, -R2.reuse ;  /* 0x000000014949d824 */ /* 0x100fe200078e0a02 */
[----:B------:R-:W-:Y:S01]  /*9390*/  LOP3.LUT R7, R4, 0x17e, RZ, 0xfc, !PT ;  /* 0x0000017e04077812 */ /* 0x000fe200078efcff */
[C---:B------:R-:W-:Y:S02]  /*93a0*/  IMAD R69, R2.reuse, R5, R69 ;  /* 0x0000000502457224 */ /* 0x040fe400078e0245 */
[----:B------:R-:W-:Y:S01]  /*93b0*/  IMAD.HI.U32 R5, R3, R67, RZ ;  /* 0x0000004303057227 */ /* 0x000fe200078e00ff */
[C---:B------:R-:W-:Y:S02]  /*93c0*/  ISETP.GT.U32.AND P5, PT, R2.reuse, R71, PT ;  /* 0x000000470200720c */ /* 0x040fe40003fa4070 */
[----:B------:R-:W-:Y:S01]  /*93d0*/  ISETP.GT.U32.AND P2, PT, R2, R69, PT ;  /* 0x000000450200720c */ /* 0x000fe20003f44070 */
[----:B------:R-:W-:Y:S01]  /*93e0*/  @!P1 IMAD.IADD R68, R68, 0x1, -R2 ;  /* 0x0000000144449824 */ /* 0x000fe200078e0a02 */
[----:B------:R-:W-:Y:S01]  /*93f0*/  IABS R66, R7 ;  /* 0x0000000700427213 */ /* 0x000fe20000000000 */
[----:B------:R-:W-:-:S02]  /*9400*/  IMAD.MOV R5, RZ, RZ, -R5 ;  /* 0x000000ffff057224 */ /* 0x000fc400078e0a05 */
[----:B------:R-:W-:Y:S01]  /*9410*/  @!P4 IMAD.IADD R70, R70, 0x1, -R2 ;  /* 0x000000014646c824 */ /* 0x000fe200078e0a02 */
[C---:B------:R-:W-:Y:S01]  /*9420*/  ISETP.GT.U32.AND P1, PT, R2.reuse, R68, PT ;  /* 0x000000440200720c */ /* 0x040fe20003f24070 */
[C---:B------:R-:W-:Y:S02]  /*9430*/  IMAD R67, R2.reuse, R5, R67 ;  /* 0x0000000502437224 */ /* 0x040fe400078e0243 */
[----:B------:R-:W-:Y:S01]  /*9440*/  IMAD.HI.U32 R5, R3, R66, RZ ;  /* 0x0000004203057227 */ /* 0x000fe200078e00ff */
[----:B------:R-:W-:-:S03]  /*9450*/  ISETP.GT.U32.AND P4, PT, R2, R70, PT ;  /* 0x000000460200720c */ /* 0x000fc60003f84070 */
[----:B------:R-:W-:Y:S02]  /*9460*/  IMAD.MOV R5, RZ, RZ, -R5 ;  /* 0x000000ffff057224 */ /* 0x000fe400078e0a05 */
[--C-:B------:R-:W-:Y:S02]  /*9470*/  @!P5 IMAD.IADD R71, R71, 0x1, -R2.reuse ;  /* 0x000000014747d824 */ /* 0x100fe400078e0a02 */
[----:B------:R-:W-:Y:S02]  /*9480*/  @!P2 IMAD.IADD R69, R69, 0x1, -R2 ;  /* 0x000000014545a824 */ /* 0x000fe400078e0a02 */
[C---:B------:R-:W-:Y:S01]  /*9490*/  IMAD R66, R2.reuse, R5, R66 ;  /* 0x0000000502427224 */ /* 0x040fe200078e0242 */
[----:B------:R-:W-:Y:S01]  /*94a0*/  ISETP.GT.U32.AND P5, PT, R2, R71, PT ;  /* 0x000000470200720c */ /* 0x000fe20003fa4070 */
[----:B------:R-:W-:Y:S01]  /*94b0*/  @!P1 IMAD.IADD R68, R68, 0x1, -R2 ;  /* 0x0000000144449824 */ /* 0x000fe200078e0a02 */
[----:B------:R-:W-:Y:S02]  /*94c0*/  LOP3.LUT R9, R4, 0x180, RZ, 0xfc, !PT ;  /* 0x0000018004097812 */ /* 0x000fe400078efcff */
[----:B------:R-:W-:-:S02]  /*94d0*/  ISETP.GT.U32.AND P2, PT, R2, R69, PT ;  /* 0x000000450200720c */ /* 0x000fc40003f44070 */
[----:B------:R-:W-:Y:S01]  /*94e0*/  ISETP.GT.U32.AND P1, PT, R2, R66, PT ;  /* 0x000000420200720c */ /* 0x000fe20003f24070 */
[----:B------:R-:W-:Y:S01]  /*94f0*/  @!P3 IMAD.MOV R73, RZ, RZ, -R73 ;  /* 0x000000ffff49b224 */ /* 0x000fe200078e0a49 */
[----:B------:R-:W-:Y:S01]  /*9500*/  ISETP.GE.AND P3, PT, R10, RZ, PT ;  /* 0x000000ff0a00720c */ /* 0x000fe20003f66270 */
[--C-:B------:R-:W-:Y:S01]  /*9510*/  @!P4 IMAD.IADD R70, R70, 0x1, -R2.reuse ;  /* 0x000000014646c824 */ /* 0x100fe200078e0a02 */
[----:B------:R-:W-:Y:S02]  /*9520*/  IABS R65, R9 ;  /* 0x0000000900417213 */ /* 0x000fe40000000000 */
[----:B------:R-:W-:Y:S01]  /*9530*/  ISETP.GT.U32.AND P4, PT, R2, R67, PT ;  /* 0x000000430200720c */ /* 0x000fe20003f84070 */
[----:B------:R-:W-:Y:S01]  /*9540*/  @!P5 IMAD.IADD R71, R71, 0x1, -R2 ;  /* 0x000000014747d824 */ /* 0x000fe200078e0a02 */
[----:B------:R-:W-:Y:S01]  /*9550*/  LOP3.LUT R5, R4, 0x182, RZ, 0xfc, !PT ;  /* 0x0000018204057812 */ /* 0x000fe200078efcff */
[----:B------:R-:W-:Y:S01]  /*9560*/  IMAD.HI.U32 R6, R3, R65, RZ ;  /* 0x0000004103067227 */ /* 0x000fe200078e00ff */
[----:B------:R-:W-:-:S02]  /*9570*/  ISETP.GE.AND P5, PT, R11, RZ, PT ;  /* 0x000000ff0b00720c */ /* 0x000fc40003fa6270 */
[----:B------:R-:W-:Y:S01]  /*9580*/  IABS R64, R5 ;  /* 0x0000000500407213 */ /* 0x000fe20000000000 */
[----:B------:R-:W-:Y:S02]  /*9590*/  IMAD.MOV R6, RZ, RZ, -R6 ;  /* 0x000000ffff067224 */ /* 0x000fe400078e0a06 */
[--C-:B------:R-:W-:Y:S02]  /*95a0*/  @!P2 IMAD.IADD R69, R69, 0x1, -R2.reuse ;  /* 0x000000014545a824 */ /* 0x100fe400078e0a02 */
[--C-:B------:R-:W-:Y:S02]  /*95b0*/  @!P1 IMAD.IADD R66, R66, 0x1, -R2.reuse ;  /* 0x0000000142429824 */ /* 0x100fe400078e0a02 */
[----:B------:R-:W-:Y:S02]  /*95c0*/  @!P4 IMAD.IADD R67, R67, 0x1, -R2 ;  /* 0x000000014343c824 */ /* 0x000fe400078e0a02 */
[----:B------:R-:W-:Y:S01]  /*95d0*/  IMAD R65, R2, R6, R65 ;  /* 0x0000000602417224 */ /* 0x000fe200078e0241 */
[----:B------:R-:W-:Y:S01]  /*95e0*/  LOP3.LUT R6, R4, 0x184, RZ, 0xfc, !PT ;  /* 0x0000018404067812 */ /* 0x000fe200078efcff */
[----:B------:R-:W-:Y:S01]  /*95f0*/  @!P3 IMAD.MOV R69, RZ, RZ, -R69 ;  /* 0x000000ffff45b224 */ /* 0x000fe200078e0a45 */
[----:B------:R-:W-:Y:S01]  /*9600*/  ISETP.GE.AND P3, PT, R5, RZ, PT ;  /* 0x000000ff0500720c */ /* 0x000fe20003f66270 */
[----:B------:R-:W-:Y:S01]  /*9610*/  IMAD.HI.U32 R5, R3, R64, RZ ;  /* 0x0000004003057227 */ /* 0x000fe200078e00ff */
[----:B------:R-:W-:-:S02]  /*9620*/  ISETP.GT.U32.AND P1, PT, R2, R66, PT ;  /* 0x000000420200720c */ /* 0x000fc40003f24070 */
[----:B------:R-:W-:Y:S01]  /*9630*/  ISETP.GT.U32.AND P4, PT, R2, R67, PT ;  /* 0x000000430200720c */ /* 0x000fe20003f84070 */
[----:B------:R-:W-:Y:S01]  /*9640*/  IMAD.MOV R5, RZ, RZ, -R5 ;  /* 0x000000ffff057224 */ /* 0x000fe200078e0a05 */
[----:B------:R-:W-:Y:S01]  /*9650*/  IABS R63, R6 ;  /* 0x00000006003f7213 */ /* 0x000fe20000000000 */
[----:B------:R-:W-:Y:S01]  /*9660*/  @!P6 IMAD.MOV R71, RZ, RZ, -R71 ;  /* 0x000000ffff47e224 */ /* 0x000fe200078e0a47 */
[----:B------:R-:W-:Y:S01]  /*9670*/  ISETP.GE.AND P6, PT, R8, RZ, PT ;  /* 0x000000ff0800720c */ /* 0x000fe20003fc6270 */
[----:B------:R-:W-:Y:S01]  /*9680*/  @!P5 IMAD.MOV R68, RZ, RZ, -R68 ;  /* 0x000000ffff44d224 */ /* 0x000fe200078e0a44 */
[----:B------:R-:W-:Y:S01]  /*9690*/  ISETP.GE.AND P5, PT, R6, RZ, PT ;  /* 0x000000ff0600720c */ /* 0x000fe20003fa6270 */
[----:B------:R-:W-:-:S04]  /*96a0*/  IMAD.HI.U32 R6, R3, R63, RZ ;  /* 0x0000003f03067227 */ /* 0x000fc800078e00ff */
[----:B------:R-:W-:Y:S02]  /*96b0*/  IMAD R64, R2, R5, R64 ;  /* 0x0000000502407224 */ /* 0x000fe400078e0240 */
[----:B------:R-:W-:Y:S02]  /*96c0*/  IMAD.MOV R6, RZ, RZ, -R6 ;  /* 0x000000ffff067224 */ /* 0x000fe400078e0a06 */
[--C-:B------:R-:W-:Y:S01]  /*96d0*/  @!P1 IMAD.IADD R66, R66, 0x1, -R2.reuse ;  /* 0x0000000142429824 */ /* 0x100fe200078e0a02 */
[C---:B------:R-:W-:Y:S01]  /*96e0*/  ISETP.GT.U32.AND P1, PT, R2.reuse, R64, PT ;  /* 0x000000400200720c */ /* 0x040fe20003f24070 */
[----:B------:R-:W-:Y:S02]  /*96f0*/  @!P4 IMAD.IADD R67, R67, 0x1, -R2 ;  /* 0x000000014343c824 */ /* 0x000fe400078e0a02 */
[----:B------:R-:W-:Y:S02]  /*9700*/  IMAD R63, R2, R6, R63 ;  /* 0x00000006023f7224 */ /* 0x000fe400078e023f */
[----:B------:R-:W-:-:S02]  /*9710*/  @!P6 IMAD.MOV R67, RZ, RZ, -R67 ;  /* 0x000000ffff43e224 */ /* 0x000fc400078e0a43 */
[----:B------:R-:W-:Y:S01]  /*9720*/  @!P0 IMAD.MOV R70, RZ, RZ, -R70 ;  /* 0x000000ffff468224 */ /* 0x000fe200078e0a46 */
[----:B------:R-:W-:Y:S02]  /*9730*/  ISETP.GT.U32.AND P6, PT, R2, R63, PT ;  /* 0x0000003f0200720c */ /* 0x000fe40003fc4070 */
[----:B------:R-:W-:Y:S02]  /*9740*/  ISETP.GE.AND P0, PT, R7, RZ, PT ;  /* 0x000000ff0700720c */ /* 0x000fe40003f06270 */
[----:B------:R-:W-:Y:S01]  /*9750*/  LOP3.LUT R7, R4, 0x186, RZ, 0xfc, !PT ;  /* 0x0000018604077812 */ /* 0x000fe200078efcff */
[----:B------:R-:W-:Y:S01]  /*9760*/  @!P1 IMAD.IADD R64, R64, 0x1, -R2 ;  /* 0x0000000140409824 */ /* 0x000fe200078e0a02 */
[----:B------:R-:W-:Y:S02]  /*9770*/  ISETP.GT.U32.AND P4, PT, R2, R65, PT ;  /* 0x000000410200720c */ /* 0x000fe40003f84070 */
[----:B------:R-:W-:Y:S02]  /*9780*/  IABS R62, R7 ;  /* 0x00000007003e7213 */ /* 0x000fe40000000000 */
[----:B------:R-:W-:-:S02]  /*9790*/  LOP3.LUT R8, R4, 0x188, RZ, 0xfc, !PT ;  /* 0x0000018804087812 */ /* 0x000fc400078efcff */
[----:B------:R-:W-:Y:S01]  /*97a0*/  ISETP.GT.U32.AND P1, PT, R2, R64, PT ;  /* 0x000000400200720c */ /* 0x000fe20003f24070 */
[----:B------:R-:W-:Y:S01]  /*97b0*/  IMAD.HI.U32 R5, R3, R62, RZ ;  /* 0x0000003e03057227 */ /* 0x000fe200078e00ff */
[----:B------:R-:W-:-:S03]  /*97c0*/  IABS R61, R8 ;  /* 0x00000008003d7213 */ /* 0x000fc60000000000 */
[--C-:B------:R-:W-:Y:S01]  /*97d0*/  @!P6 IMAD.IADD R63, R63, 0x1, -R2.reuse ;  /* 0x000000013f3fe824 */ /* 0x100fe200078e0a02 */
[----:B------:R-:W-:Y:S01]  /*97e0*/  LOP3.LUT R14, R4, 0x18a, RZ, 0xfc, !PT ;  /* 0x0000018a040e7812 */ /* 0x000fe200078efcff */
[----:B------:R-:W-:Y:S02]  /*97f0*/  IMAD.MOV R5, RZ, RZ, -R5 ;  /* 0x000000ffff057224 */ /* 0x000fe400078e0a05 */
[----:B------:R-:W-:Y:S01]  /*9800*/  @!P4 IMAD.IADD R65, R65, 0x1, -R2 ;  /* 0x000000014141c824 */ /* 0x000fe200078e0a02 */
[----:B------:R-:W-:Y:S01]  /*9810*/  ISETP.GT.U32.AND P6, PT, R2, R63, PT ;  /* 0x0000003f0200720c */ /* 0x000fe20003fc4070 */
[----:B------:R-:W-:Y:S01]  /*9820*/  IMAD.HI.U32 R6, R3, R61, RZ ;  /* 0x0000003d03067227 */ /* 0x000fe200078e00ff */
[----:B------:R-:W-:-:S03]  /*9830*/  IABS R60, R14 ;  /* 0x0000000e003c7213 */ /* 0x000fc60000000000 */
[C---:B------:R-:W-:Y:S01]  /*9840*/  IMAD R62, R2.reuse, R5, R62 ;  /* 0x00000005023e7224 */ /* 0x040fe200078e023e */
[----:B------:R-:W-:Y:S01]  /*9850*/  ISETP.GT.U32.AND P4, PT, R2, R65, PT ;  /* 0x000000410200720c */ /* 0x000fe20003f84070 */
[----:B------:R-:W-:Y:S01]  /*9860*/  IMAD.MOV R6, RZ, RZ, -R6 ;  /* 0x000000ffff067224 */ /* 0x000fe200078e0a06 */
[----:B------:R-:W-:Y:S01]  /*9870*/  LOP3.LUT R13, R4, 0x18c, RZ, 0xfc, !PT ;  /* 0x0000018c040d7812 */ /* 0x000fe200078efcff */
[----:B------:R-:W-:Y:S01]  /*9880*/  @!P1 IMAD.IADD R64, R64, 0x1, -R2 ;  /* 0x0000000140409824 */ /* 0x000fe200078e0a02 */
[----:B------:R-:W-:Y:S01]  /*9890*/  ISETP.GT.U32.AND P1, PT, R2, R62, PT ;  /* 0x0000003e0200720c */ /* 0x000fe20003f24070 */
[----:B------:R-:W-:Y:S01]  /*98a0*/  IMAD.HI.U32 R5, R3, R60, RZ ;  /* 0x0000003c03057227 */ /* 0x000fe200078e00ff */
[----:B------:R-:W-:-:S03]  /*98b0*/  IABS R59, R13 ;  /* 0x0000000d003b7213 */ /* 0x000fc60000000000 */
[----:B------:R-:W-:Y:S01]  /*98c0*/  @!P0 IMAD.MOV R66, RZ, RZ, -R66 ;  /* 0x000000ffff428224 */ /* 0x000fe200078e0a42 */
[----:B------:R-:W-:Y:S01]  /*98d0*/  ISETP.GE.AND P0, PT, R7, RZ, PT ;  /* 0x000000ff0700720c */ /* 0x000fe20003f06270 */
[C---:B------:R-:W-:Y:S02]  /*98e0*/  IMAD R61, R2.reuse, R6, R61 ;  /* 0x00000006023d7224 */ /* 0x040fe400078e023d */
[----:B------:R-:W-:Y:S02]  /*98f0*/  IMAD.MOV R7, RZ, RZ, -R5 ;  /* 0x000000ffff077224 */ /* 0x000fe400078e0a05 */
[----:B------:R-:W-:Y:S01]  /*9900*/  @!P6 IMAD.IADD R63, R63, 0x1, -R2 ;  /* 0x000000013f3fe824 */ /* 0x000fe200078e0a02 */
[----:B------:R-:W-:Y:S01]  /*9910*/  ISETP.GT.U32.AND P6, PT, R2, R61, PT ;  /* 0x0000003d0200720c */ /* 0x000fe20003fc4070 */
[----:B------:R-:W-:-:S04]  /*9920*/  IMAD.HI.U32 R5, R3, R59, RZ ;  /* 0x0000003b03057227 */ /* 0x000fc800078e00ff */
[----:B------:R-:W-:Y:S02]  /*9930*/  IMAD R60, R2, R7, R60 ;  /* 0x00000007023c7224 */ /* 0x000fe400078e023c */
[--C-:B------:R-:W-:Y:S01]  /*9940*/  @!P4 IMAD.IADD R65, R65, 0x1, -R2.reuse ;  /* 0x000000014141c824 */ /* 0x100fe200078e0a02 */
[----:B------:R-:W-:Y:S01]  /*9950*/  ISETP.GE.AND P4, PT, R8, RZ, PT ;  /* 0x000000ff0800720c */ /* 0x000fe20003f86270 */
[----:B------:R-:W-:Y:S02]  /*9960*/  IMAD.MOV R8, RZ, RZ, -R5 ;  /* 0x000000ffff087224 */ /* 0x000fe400078e0a05 */
[--C-:B------:R-:W-:Y:S01]  /*9970*/  @!P1 IMAD.IADD R62, R62, 0x1, -R2.reuse ;  /* 0x000000013e3e9824 */ /* 0x100fe200078e0a02 */
[C---:B------:R-:W-:Y:S01]  /*9980*/  ISETP.GT.U32.AND P1, PT, R2.reuse, R60, PT ;  /* 0x0000003c0200720c */ /* 0x040fe20003f24070 */
[----:B------:R-:W-:Y:S01]  /*9990*/  IMAD R59, R2, R8, R59 ;  /* 0x00000008023b7224 */ /* 0x000fe200078e023b */
[C---:B------:R-:W-:Y:S01]  /*99a0*/  LOP3.LUT R12, R4.reuse, 0x18e, RZ, 0xfc, !PT ;  /* 0x0000018e040c7812 */ /* 0x040fe200078efcff */
[----:B------:R-:W-:Y:S01]  /*99b0*/  @!P6 IMAD.IADD R61, R61, 0x1, -R2 ;  /* 0x000000013d3de824 */ /* 0x000fe200078e0a02 */
[----:B------:R-:W-:-:S02]  /*99c0*/  LOP3.LUT R10, R4, 0x192, RZ, 0xfc, !PT ;  /* 0x00000192040a7812 */ /* 0x000fc400078efcff */
[----:B------:R-:W-:Y:S02]  /*99d0*/  IABS R58, R12 ;  /* 0x0000000c003a7213 */ /* 0x000fe40000000000 */
[----:B------:R-:W-:Y:S02]  /*99e0*/  ISETP.GT.U32.AND P6, PT, R2, R59, PT ;  /* 0x0000003b0200720c */ /* 0x000fe40003fc4070 */
[----:B------:R-:W-:Y:S01]  /*99f0*/  ISETP.GE.AND P2, PT, R9, RZ, PT ;  /* 0x000000ff0900720c */ /* 0x000fe20003f46270 */
[----:B------:R-:W-:Y:S01]  /*9a00*/  IMAD.HI.U32 R6, R3, R58, RZ ;  /* 0x0000003a03067227 */ /* 0x000fe200078e00ff */
[----:B------:R-:W-:-:S03]  /*9a10*/  IABS R56, R10 ;  /* 0x0000000a00387213 */ /* 0x000fc60000000000 */
[----:B------:R-:W-:Y:S02]  /*9a20*/  @!P1 IMAD.IADD R60, R60, 0x1, -R2 ;  /* 0x000000013c3c9824 */ /* 0x000fe400078e0a02 */
[----:B------:R-:W-:Y:S02]  /*9a30*/  IMAD.MOV R9, RZ, RZ, -R6 ;  /* 0x000000ffff097224 */ /* 0x000fe400078e0a06 */
[----:B------:R-:W-:Y:S01]  /*9a40*/  @!P3 IMAD.MOV R64, RZ, RZ, -R64 ;  /* 0x000000ffff40b224 */ /* 0x000fe200078e0a40 */
[----:B------:R-:W-:Y:S01]  /*9a50*/  ISETP.GT.U32.AND P3, PT, R2, R60, PT ;  /* 0x0000003c0200720c */ /* 0x000fe20003f64070 */
[----:B------:R-:W-:Y:S01]  /*9a60*/  IMAD.HI.U32 R5, R3, R56, RZ ;  /* 0x0000003803057227 */ /* 0x000fe200078e00ff */
[----:B------:R-:W-:-:S03]  /*9a70*/  LOP3.LUT R11, R4, 0x190, RZ, 0xfc, !PT ;  /* 0x00000190040b7812 */ /* 0x000fc600078efcff */
[C---:B------:R-:W-:Y:S02]  /*9a80*/  IMAD R58, R2.reuse, R9, R58 ;  /* 0x00000009023a7224 */ /* 0x040fe400078e023a */
[----:B------:R-:W-:Y:S01]  /*9a90*/  @!P6 IMAD.IADD R59, R59, 0x1, -R2 ;  /* 0x000000013b3be824 */ /* 0x000fe200078e0a02 */
[----:B------:R-:W-:Y:S01]  /*9aa0*/  IABS R57, R11 ;  /* 0x0000000b00397213 */ /* 0x000fe20000000000 */
[----:B------:R-:W-:Y:S01]  /*9ab0*/  IMAD.MOV R5, RZ, RZ, -R5 ;  /* 0x000000ffff057224 */ /* 0x000fe200078e0a05 */
[C---:B------:R-:W-:Y:S01]  /*9ac0*/  ISETP.GT.U32.AND P1, PT, R2.reuse, R61, PT ;  /* 0x0000003d0200720c */ /* 0x040fe20003f24070 */
[----:B------:R-:W-:Y:S01]  /*9ad0*/  @!P2 IMAD.MOV R65, RZ, RZ, -R65 ;  /* 0x000000ffff41a224 */ /* 0x000fe200078e0a41 */
[C---:B------:R-:W-:Y:S01]  /*9ae0*/  ISETP.GT.U32.AND P2, PT, R2.reuse, R62, PT ;  /* 0x0000003e0200720c */ /* 0x040fe20003f44070 */
[----:B------:R-:W-:Y:S01]  /*9af0*/  @!P5 IMAD.MOV R63, RZ, RZ, -R63 ;  /* 0x000000ffff3fd224 */ /* 0x000fe200078e0a3f */
[C---:B------:R-:W-:Y:S01]  /*9b00*/  ISETP.GT.U32.AND P6, PT, R2.reuse, R59, PT ;  /* 0x0000003b0200720c */ /* 0x040fe20003fc4070 */
[C---:B------:R-:W-:Y:S01]  /*9b10*/  IMAD R56, R2.reuse, R5, R56 ;  /* 0x0000000502387224 */ /* 0x040fe200078e0238 */
[----:B------:R-:W-:Y:S01]  /*9b20*/  ISETP.GT.U32.AND P5, PT, R2, R58, PT ;  /* 0x0000003a0200720c */ /* 0x000fe20003fa4070 */
[----:B------:R-:W-:Y:S01]  /*9b30*/  IMAD.HI.U32 R7, R3, R57, RZ ;  /* 0x0000003903077227 */ /* 0x000fe200078e00ff */
[----:B------:R-:W-:-:S02]  /*9b40*/  LOP3.LUT R8, R4, 0x194, RZ, 0xfc, !PT ;  /* 0x0000019404087812 */ /* 0x000fc400078efcff */
[----:B------:R-:W-:Y:S01]  /*9b50*/  LOP3.LUT R9, R4, 0x196, RZ, 0xfc, !PT ;  /* 0x0000019604097812 */ /* 0x000fe200078efcff */
[--C-:B------:R-:W-:Y:S01]  /*9b60*/  @!P3 IMAD.IADD R60, R60, 0x1, -R2.reuse ;  /* 0x000000013c3cb824 */ /* 0x100fe200078e0a02 */
[C---:B------:R-:W-:Y:S01]  /*9b70*/  ISETP.GT.U32.AND P3, PT, R2.reuse, R56, PT ;  /* 0x000000380200720c */ /* 0x040fe20003f64070 */
[----:B------:R-:W-:Y:S01]  /*9b80*/  IMAD.MOV R7, RZ, RZ, -R7 ;  /* 0x000000ffff077224 */ /* 0x000fe200078e0a07 */
[----:B------:R-:W-:Y:S02]  /*9b90*/  IABS R55, R8 ;  /* 0x0000000800377213 */ /* 0x000fe40000000000 */
[----:B------:R-:W-:Y:S01]  /*9ba0*/  IABS R54, R9 ;  /* 0x0000000900367213 */ /* 0x000fe20000000000 */
[----:B------:R-:W-:Y:S02]  /*9bb0*/  IMAD R57, R2, R7, R57 ;  /* 0x0000000702397224 */ /* 0x000fe400078e0239 */
[--C-:B------:R-:W-:Y:S02]  /*9bc0*/  @!P2 IMAD.IADD R62, R62, 0x1, -R2.reuse ;  /* 0x000000013e3ea824 */ /* 0x100fe400078e0a02 */
[--C-:B------:R-:W-:Y:S01]  /*9bd0*/  @!P1 IMAD.IADD R61, R61, 0x1, -R2.reuse ;  /* 0x000000013d3d9824 */ /* 0x100fe200078e0a02 */
[----:B------:R-:W-:Y:S01]  /*9be0*/  ISETP.GE.AND P1, PT, R14, RZ, PT ;  /* 0x000000ff0e00720c */ /* 0x000fe20003f26270 */
[--C-:B------:R-:W-:Y:S01]  /*9bf0*/  @!P6 IMAD.IADD R59, R59, 0x1, -R2.reuse ;  /* 0x000000013b3be824 */ /* 0x100fe200078e0a02 */
[----:B------:R-:W-:Y:S01]  /*9c00*/  ISETP.GE.AND P6, PT, R13, RZ, PT ;  /* 0x000000ff0d00720c */ /* 0x000fe20003fc6270 */
[----:B------:R-:W-:Y:S01]  /*9c10*/  @!P5 IMAD.IADD R58, R58, 0x1, -R2 ;  /* 0x000000013a3ad824 */ /* 0x000fe200078e0a02 */
[----:B------:R-:W-:Y:S01]  /*9c20*/  ISETP.GT.U32.AND P2, PT, R2, R57, PT ;  /* 0x000000390200720c */ /* 0x000fe20003f44070 */
[----:B------:R-:W-:-:S04]  /*9c30*/  IMAD.HI.U32 R5, R3, R55, RZ ;  /* 0x0000003703057227 */ /* 0x000fc800078e00ff */
[----:B------:R-:W-:-:S04]  /*9c40*/  IMAD.HI.U32 R6, R3, R54, RZ ;  /* 0x0000003603067227 */ /* 0x000fc800078e00ff */
[----:B------:R-:W-:Y:S01]  /*9c50*/  @!P0 IMAD.MOV R62, RZ, RZ, -R62 ;  /* 0x000000ffff3e8224 */ /* 0x000fe200078e0a3e */
[----:B------:R-:W-:Y:S01]  /*9c60*/  ISETP.GT.U32.AND P0, PT, R2, R58, PT ;  /* 0x0000003a0200720c */ /* 0x000fe20003f04070 */
[----:B------:R-:W-:Y:S02]  /*9c70*/  IMAD.MOV R5, RZ, RZ, -R5 ;  /* 0x000000ffff057224 */ /* 0x000fe400078e0a05 */
[----:B------:R-:W-:Y:S01]  /*9c80*/  IMAD.MOV R7, RZ, RZ, -R6 ;  /* 0x000000ffff077224 */ /* 0x000fe200078e0a06 */
[----:B------:R-:W-:Y:S01]  /*9c90*/  LOP3.LUT R6, R4, 0x198, RZ, 0xfc, !PT ;  /* 0x0000019804067812 */ /* 0x000fe200078efcff */
[----:B------:R-:W-:Y:S02]  /*9ca0*/  @!P3 IMAD.IADD R56, R56, 0x1, -R2 ;  /* 0x000000013838b824 */ /* 0x000fe400078e0a02 */
[C---:B------:R-:W-:Y:S01]  /*9cb0*/  IMAD R55, R2.reuse, R5, R55 ;  /* 0x0000000502377224 */ /* 0x040fe200078e0237 */
[----:B------:R-:W-:Y:S02]  /*9cc0*/  IABS R53, R6 ;  /* 0x0000000600357213 */ /* 0x000fe40000000000 */
[C---:B------:R-:W-:Y:S01]  /*9cd0*/  ISETP.GT.U32.AND P3, PT, R2.reuse, R56, PT ;  /* 0x000000380200720c */ /* 0x040fe20003f64070 */
[----:B------:R-:W-:-:S02]  /*9ce0*/  IMAD R54, R2, R7, R54 ;  /* 0x0000000702367224 */ /* 0x000fc400078e0236 */
[----:B------:R-:W-:Y:S01]  /*9cf0*/  @!P1 IMAD.MOV R60, RZ, RZ, -R60 ;  /* 0x000000ffff3c9224 */ /* 0x000fe200078e0a3c */
[----:B------:R-:W-:Y:S01]  /*9d00*/  ISETP.GT.U32.AND P1, PT, R2, R55, PT ;  /* 0x000000370200720c */ /* 0x000fe20003f24070 */
[----:B------:R-:W-:Y:S01]  /*9d10*/  @!P6 IMAD.MOV R59, RZ, RZ, -R59 ;  /* 0x000000ffff3be224 */ /* 0x000fe200078e0a3b */
[----:B------:R-:W-:Y:S01]  /*9d20*/  ISETP.GE.AND P6, PT, R10, RZ, PT ;  /* 0x000000ff0a00720c */ /* 0x000fe20003fc6270 */
[----:B------:R-:W-:Y:S02]  /*9d30*/  @!P2 IMAD.IADD R57, R57, 0x1, -R2 ;  /* 0x000000013939a824 */ /* 0x000fe400078e0a02 */
[----:B------:R-:W-:-:S04]  /*9d40*/  IMAD.HI.U32 R5, R3, R53, RZ ;  /* 0x0000003503057227 */ /* 0x000fc800078e00ff */
[--C-:B------:R-:W-:Y:S01]  /*9d50*/  @!P0 IMAD.IADD R58, R58, 0x1, -R2.reuse ;  /* 0x000000013a3a8824 */ /* 0x100fe200078e0a02 */
[C---:B------:R-:W-:Y:S01]  /*9d60*/  ISETP.GT.U32.AND P0, PT, R2.reuse, R54, PT ;  /* 0x000000360200720c */ /* 0x040fe20003f04070 */
[----:B------:R-:W-:Y:S01]  /*9d70*/  @!P4 IMAD.MOV R61, RZ, RZ, -R61 ;  /* 0x000000ffff3dc224 */ /* 0x000fe200078e0a3d */
[----:B------:R-:W-:Y:S01]  /*9d80*/  ISETP.GT.U32.AND P4, PT, R2, R57, PT ;  /* 0x000000390200720c */ /* 0x000fe20003f84070 */
[----:B------:R-:W-:Y:S01]  /*9d90*/  IMAD.MOV R5, RZ, RZ, -R5 ;  /* 0x000000ffff057224 */ /* 0x000fe200078e0a05 */
[----:B------:R-:W-:Y:S01]  /*9da0*/  ISETP.GE.AND P2, PT, R11, RZ, PT ;  /* 0x000000ff0b00720c */ /* 0x000fe20003f46270 */
[--C-:B------:R-:W-:Y:S02]  /*9db0*/  @!P3 IMAD.IADD R56, R56, 0x1, -R2.reuse ;  /* 0x000000013838b824 */ /* 0x100fe400078e0a02 */
[----:B------:R-:W-:Y:S02]  /*9dc0*/  IMAD R53, R2, R5, R53 ;  /* 0x0000000502357224 */ /* 0x000fe400078e0235 */
[----:B------:R-:W-:-:S02]  /*9dd0*/  @!P1 IMAD.IADD R55, R55, 0x1, -R2 ;  /* 0x0000000137379824 */ /* 0x000fc400078e0a02 */
[----:B------:R-:W-:Y:S01]  /*9de0*/  @!P6 IMAD.MOV R56, RZ, RZ, -R56 ;  /* 0x000000ffff38e224 */ /* 0x000fe200078e0a38 */
[----:B------:R-:W-:Y:S02]  /*9df0*/  ISETP.GT.U32.AND P6, PT, R2, R53, PT ;  /* 0x000000350200720c */ /* 0x000fe40003fc4070 */
[----:B------:R-:W-:Y:S01]  /*9e00*/  LOP3.LUT R11, R4, 0x19a, RZ, 0xfc, !PT ;  /* 0x0000019a040b7812 */ /* 0x000fe200078efcff */
[--C-:B------:R-:W-:Y:S01]  /*9e10*/  @!P0 IMAD.IADD R54, R54, 0x1, -R2.reuse ;  /* 0x0000000136368824 */ /* 0x100fe200078e0a02 */
[----:B------:R-:W-:Y:S01]  /*9e20*/  ISETP.GT.U32.AND P0, PT, R2, R55, PT ;  /* 0x000000370200720c */ /* 0x000fe20003f04070 */
[----:B------:R-:W-:Y:S01]  /*9e30*/  @!P4 IMAD.IADD R57, R57, 0x1, -R2 ;  /* 0x000000013939c824 */ /* 0x000fe200078e0a02 */
[----:B------:R-:W-:Y:S02]  /*9e40*/  IABS R52, R11 ;  /* 0x0000000b00347213 */ /* 0x000fe40000000000 */
[----:B------:R-:W-:Y:S01]  /*9e50*/  ISETP.GE.AND P1, PT, R6, RZ, PT ;  /* 0x000000ff0600720c */ /* 0x000fe20003f26270 */
[----:B------:R-:W-:Y:S01]  /*9e60*/  @!P2 IMAD.MOV R57, RZ, RZ, -R57 ;  /* 0x000000ffff39a224 */ /* 0x000fe200078e0a39 */
[----:B------:R-:W-:Y:S01]  /*9e70*/  ISETP.GT.U32.AND P2, PT, R2, R54, PT ;  /* 0x000000360200720c */ /* 0x000fe20003f44070 */
[----:B------:R-:W-:Y:S01]  /*9e80*/  IMAD.HI.U32 R6, R3, R52, RZ ;  /* 0x0000003403067227 */ /* 0x000fe200078e00ff */
[----:B------:R-:W-:-:S03]  /*9e90*/  LOP3.LUT R5, R4, 0x19c, RZ, 0xfc, !PT ;  /* 0x0000019c04057812 */ /* 0x000fc600078efcff */
[----:B------:R-:W-:Y:S01]  /*9ea0*/  @!P6 IMAD.IADD R53, R53, 0x1, -R2 ;  /* 0x000000013535e824 */ /* 0x000fe200078e0a02 */
[----:B------:R-:W-:Y:S01]  /*9eb0*/  IABS R51, R5 ;  /* 0x0000000500337213 */ /* 0x000fe20000000000 */
[----:B------:R-:W-:Y:S02]  /*9ec0*/  IMAD.MOV R7, RZ, RZ, -R6 ;  /* 0x000000ffff077224 */ /* 0x000fe400078e0a06 */
[----:B------:R-:W-:Y:S01]  /*9ed0*/  @!P0 IMAD.IADD R55, R55, 0x1, -R2 ;  /* 0x0000000137378824 */ /* 0x000fe200078e0a02 */
[----:B------:R-:W-:Y:S01]  /*9ee0*/  ISETP.GE.AND P0, PT, R5, RZ, PT ;  /* 0x000000ff0500720c */ /* 0x000fe20003f06270 */
[C---:B------:R-:W-:Y:S01]  /*9ef0*/  IMAD R52, R2.reuse, R7, R52 ;  /* 0x0000000702347224 */ /* 0x040fe200078e0234 */
[----:B------:R-:W-:Y:S01]  /*9f00*/  ISETP.GT.U32.AND P6, PT, R2, R53, PT ;  /* 0x000000350200720c */ /* 0x000fe20003fc4070 */
[----:B------:R-:W-:-:S04]  /*9f10*/  IMAD.HI.U32 R5, R3, R51, RZ ;  /* 0x0000003303057227 */ /* 0x000fc800078e00ff */
[--C-:B------:R-:W-:Y:S01]  /*9f20*/  @!P2 IMAD.IADD R54, R54, 0x1, -R2.reuse ;  /* 0x000000013636a824 */ /* 0x100fe200078e0a02 */
[----:B------:R-:W-:Y:S01]  /*9f30*/  ISETP.GT.U32.AND P2, PT, R2, R52, PT ;  /* 0x000000340200720c */ /* 0x000fe20003f44070 */
[----:B------:R-:W-:Y:S01]  /*9f40*/  IMAD.MOV R5, RZ, RZ, -R5 ;  /* 0x000000ffff057224 */ /* 0x000fe200078e0a05 */
[----:B------:R-:W-:Y:S02]  /*9f50*/  ISETP.GE.AND P4, PT, R8, RZ, PT ;  /* 0x000000ff0800720c */ /* 0x000fe40003f86270 */
[----:B------:R-:W-:Y:S01]  /*9f60*/  ISETP.GE.AND P3, PT, R9, RZ, PT ;  /* 0x000000ff0900720c */ /* 0x000fe20003f66270 */
[----:B------:R-:W-:Y:S01]  /*9f70*/  IMAD R51, R2, R5, R51 ;  /* 0x0000000502337224 */ /* 0x000fe200078e0233 */
[C---:B------:R-:W-:Y:S01]  /*9f80*/  LOP3.LUT R8, R4.reuse, 0x1a0, RZ, 0xfc, !PT ;  /* 0x000001a004087812 */ /* 0x040fe200078efcff */
[----:B------:R-:W-:Y:S01]  /*9f90*/  @!P6 IMAD.IADD R53, R53, 0x1, -R2 ;  /* 0x000000013535e824 */ /* 0x000fe200078e0a02 */
[----:B------:R-:W-:Y:S02]  /*9fa0*/  LOP3.LUT R6, R4, 0x19e, RZ, 0xfc, !PT ;  /* 0x0000019e04067812 */ /* 0x000fe400078efcff */
[----:B------:R-:W-:-:S02]  /*9fb0*/  IABS R49, R8 ;  /* 0x0000000800317213 */ /* 0x000fc40000000000 */
[----:B------:R-:W-:Y:S01]  /*9fc0*/  ISETP.GT.U32.AND P6, PT, R2, R51, PT ;  /* 0x000000330200720c */ /* 0x000fe20003fc4070 */
[----:B------:R-:W-:Y:S01]  /*9fd0*/  @!P2 IMAD.IADD R52, R52, 0x1, -R2 ;  /* 0x000000013434a824 */ /* 0x000fe200078e0a02 */
[----:B------:R-:W-:Y:S01]  /*9fe0*/  IABS R50, R6 ;  /* 0x0000000600327213 */ /* 0x000fe20000000000 */
[C---:B------:R-:W-:Y:S01]  /*9ff0*/  IMAD.HI.U32 R7, R3.reuse, R49, RZ ;  /* 0x0000003103077227 */ /* 0x040fe200078e00ff */
[----:B------:R-:W-:Y:S02]  /*a000*/  ISETP.GE.AND P5, PT, R12, RZ, PT ;  /* 0x000000ff0c00720c */ /* 0x000fe40003fa6270 */
[----:B------:R-:W-:Y:S01]  /*a010*/  ISETP.GT.U32.AND P2, PT, R2, R52, PT ;  /* 0x000000340200720c */ /* 0x000fe20003f44070 */
[----:B------:R-:W-:Y:S01]  /*a020*/  @!P4 IMAD.MOV R55, RZ, RZ, -R55 ;  /* 0x000000ffff37c224 */ /* 0x000fe200078e0a37 */
[----:B------:R-:W-:Y:S01]  /*a030*/  ISETP.GE.AND P4, PT, R6, RZ, PT ;  /* 0x000000ff0600720c */ /* 0x000fe20003f86270 */
[----:B------:R-:W-:Y:S01]  /*a040*/  @!P3 IMAD.MOV R54, RZ, RZ, -R54 ;  /* 0x000000ffff36b224 */ /* 0x000fe200078e0a36 */
[----:B------:R-:W-:Y:S01]  /*a050*/  ISETP.GE.AND P3, PT, R8, RZ, PT ;  /* 0x000000ff0800720c */ /* 0x000fe20003f66270 */
[----:B------:R-:W-:Y:S01]  /*a060*/  IMAD.MOV R7, RZ, RZ, -R7 ;  /* 0x000000ffff077224 */ /* 0x000fe200078e0a07 */
[----:B------:R-:W-:Y:S01]  /*a070*/  LOP3.LUT R8, R4, 0x1a2, RZ, 0xfc, !PT ;  /* 0x000001a204087812 */ /* 0x000fe200078efcff */
[----:B------:R-:W-:-:S03]  /*a080*/  IMAD.HI.U32 R6, R3, R50, RZ ;  /* 0x0000003203067227 */ /* 0x000fc600078e00ff */
[----:B------:R-:W-:Y:S01]  /*a090*/  IABS R48, R8 ;  /* 0x0000000800307213 */ /* 0x000fe20000000000 */
[C---:B------:R-:W-:Y:S02]  /*a0a0*/  IMAD R49, R2.reuse, R7, R49 ;  /* 0x0000000702317224 */ /* 0x040fe400078e0231 */
        /* <DEDUP_REMOVED lines=8> */
[----:B------:R-:W-:Y:S01]  /*a130*/  ISETP.GE.AND P5, PT, R11, RZ, PT ;  /* 0x000000ff0b00720c */ /* 0x000fe20003fa6270 */
[----:B------:R-:W-:Y:S01]  /*a140*/  @!P2 IMAD.IADD R52, R52, 0x1, -R2 ;  /* 0x000000013434a824 */ /* 0x000fe200078e0a02 */
[----:B------:R-:W-:Y:S01]  /*a150*/  ISETP.GT.U32.AND P2, PT, R2, R50, PT ;  /* 0x000000320200720c */ /* 0x000fe20003f44070 */
[----:B------:R-:W-:Y:S01]  /*a160*/  IMAD.MOV R5, RZ, RZ, -R5 ;  /* 0x000000ffff057224 */ /* 0x000fe200078e0a05 */
[----:B------:R-:W-:-:S03]  /*a170*/  LOP3.LUT R7, R4, 0x1a6, RZ, 0xfc, !PT ;  /* 0x000001a604077812 */ /* 0x000fc600078efcff */
[C---:B------:R-:W-:Y:S01]  /*a180*/  IMAD R48, R2.reuse, R5, R48 ;  /* 0x0000000502307224 */ /* 0x040fe200078e0230 */
[----:B------:R-:W-:Y:S01]  /*a190*/  IABS R46, R7 ;  /* 0x00000007002e7213 */ /* 0x000fe20000000000 */
[--C-:B------:R-:W-:Y:S02]  /*a1a0*/  @!P1 IMAD.IADD R51, R51, 0x1, -R2.reuse ;  /* 0x0000000133339824 */ /* 0x100fe400078e0a02 */
[----:B------:R-:W-:Y:S01]  /*a1b0*/  @!P6 IMAD.IADD R49, R49, 0x1, -R2 ;  /* 0x000000013131e824 */ /* 0x000fe200078e0a02 */
[----:B------:R-:W-:Y:S01]  /*a1c0*/  ISETP.GT.U32.AND P1, PT, R2, R48, PT ;  /* 0x000000300200720c */ /* 0x000fe20003f24070 */
[----:B------:R-:W-:Y:S01]  /*a1d0*/  @!P5 IMAD.MOV R52, RZ, RZ, -R52 ;  /* 0x000000ffff34d224 */ /* 0x000fe200078e0a34 */
[----:B------:R-:W-:Y:S01]  /*a1e0*/  LOP3.LUT R10, R4, 0x1a4, RZ, 0xfc, !PT ;  /* 0x000001a4040a7812 */ /* 0x000fe200078efcff */
[----:B------:R-:W-:Y:S01]  /*a1f0*/  @!P2 IMAD.IADD R50, R50, 0x1, -R2 ;  /* 0x000000013232a824 */ /* 0x000fe200078e0a02 */
[----:B------:R-:W-:Y:S01]  /*a200*/  ISETP.GE.AND P5, PT, R8, RZ, PT ;  /* 0x000000ff0800720c */ /* 0x000fe20003fa6270 */
[----:B------:R-:W-:Y:S01]  /*a210*/  IMAD.HI.U32 R8, R3, R46, RZ ;  /* 0x0000002e03087227 */ /* 0x000fe200078e00ff */
[----:B------:R-:W-:-:S02]  /*a220*/  ISETP.GT.U32.AND P6, PT, R2, R49, PT ;  /* 0x000000310200720c */ /* 0x000fc40003fc4070 */
[----:B------:R-:W-:Y:S01]  /*a230*/  IABS R47, R10 ;  /* 0x0000000a002f7213 */ /* 0x000fe20000000000 */
[----:B------:R-:W-:Y:S01]  /*a240*/  IMAD.MOV R11, RZ, RZ, -R8 ;  /* 0x000000ffff0b7224 */ /* 0x000fe200078e0a08 */
[----:B------:R-:W-:Y:S02]  /*a250*/  ISETP.GT.U32.AND P2, PT, R2, R50, PT ;  /* 0x000000320200720c */ /* 0x000fe40003f44070 */
[----:B------:R-:W-:Y:S01]  /*a260*/  LOP3.LUT R6, R4, 0x1a8, RZ, 0xfc, !PT ;  /* 0x000001a804067812 */ /* 0x000fe200078efcff */
[----:B------:R-:W-:-:S04]  /*a270*/  IMAD.HI.U32 R5, R3, R47, RZ ;  /* 0x0000002f03057227 */ /* 0x000fc800078e00ff */
[----:B------:R-:W-:Y:S02]  /*a280*/  IMAD R46, R2, R11, R46 ;  /* 0x0000000b022e7224 */ /* 0x000fe400078e022e */
[--C-:B------:R-:W-:Y:S01]  /*a290*/  @!P1 IMAD.IADD R48, R48, 0x1, -R2.reuse ;  /* 0x0000000130309824 */ /* 0x100fe200078e0a02 */
[----:B------:R-:W-:Y:S01]  /*a2a0*/  IABS R45, R6 ;  /* 0x00000006002d7213 */ /* 0x000fe20000000000 */
[----:B------:R-:W-:Y:S02]  /*a2b0*/  IMAD.MOV R5, RZ, RZ, -R5 ;  /* 0x000000ffff057224 */ /* 0x000fe400078e0a05 */
[----:B------:R-:W-:Y:S01]  /*a2c0*/  @!P0 IMAD.MOV R51, RZ, RZ, -R51 ;  /* 0x000000ffff338224 */ /* 0x000fe200078e0a33 */
[C---:B------:R-:W-:Y:S01]  /*a2d0*/  ISETP.GT.U32.AND P0, PT, R2.reuse, R48, PT ;  /* 0x000000300200720c */ /* 0x040fe20003f04070 */
[----:B------:R-:W-:Y:S01]  /*a2e0*/  @!P6 IMAD.IADD R49, R49, 0x1, -R2 ;  /* 0x000000013131e824 */ /* 0x000fe200078e0a02 */
[----:B------:R-:W-:Y:S02]  /*a2f0*/  ISETP.GT.U32.AND P6, PT, R2, R46, PT ;  /* 0x0000002e0200720c */ /* 0x000fe40003fc4070 */
[----:B------:R-:W-:Y:S01]  /*a300*/  LOP3.LUT R8, R4, 0x1aa, RZ, 0xfc, !PT ;  /* 0x000001aa04087812 */ /* 0x000fe200078efcff */
[----:B------:R-:W-:-:S02]  /*a310*/  IMAD R47, R2, R5, R47 ;  /* 0x00000005022f7224 */ /* 0x000fc400078e022f */
[----:B------:R-:W-:Y:S01]  /*a320*/  @!P2 IMAD.IADD R50, R50, 0x1, -R2 ;  /* 0x000000013232a824 */ /* 0x000fe200078e0a02 */
[----:B------:R-:W-:Y:S01]  /*a330*/  IABS R44, R8 ;  /* 0x00000008002c7213 */ /* 0x000fe20000000000 */
[----:B------:R-:W-:Y:S01]  /*a340*/  IMAD.HI.U32 R9, R3, R45, RZ ;  /* 0x0000002d03097227 */ /* 0x000fe200078e00ff */
[----:B------:R-:W-:-:S03]  /*a350*/  ISETP.GT.U32.AND P1, PT, R2, R47, PT ;  /* 0x0000002f0200720c */ /* 0x000fc60003f24070 */
[----:B------:R-:W-:Y:S01]  /*a360*/  @!P4 IMAD.MOV R50, RZ, RZ, -R50 ;  /* 0x000000ffff32c224 */ /* 0x000fe200078e0a32 */
[----:B------:R-:W-:Y:S01]  /*a370*/  ISETP.GE.AND P4, PT, R7, RZ, PT ;  /* 0x000000ff0700720c */ /* 0x000fe20003f86270 */
[----:B------:R-:W-:Y:S01]  /*a380*/  IMAD.MOV R9, RZ, RZ, -R9 ;  /* 0x000000ffff097224 */ /* 0x000fe200078e0a09 */
[----:B------:R-:W-:Y:S01]  /*a390*/  LOP3.LUT R7, R4, 0x1ac, RZ, 0xfc, !PT ;  /* 0x000001ac04077812 */ /* 0x000fe200078efcff */
[----:B------:R-:W-:-:S03]  /*a3a0*/  IMAD.HI.U32 R5, R3, R44, RZ ;  /* 0x0000002c03057227 */ /* 0x000fc600078e00ff */
[----:B------:R-:W-:Y:S01]  /*a3b0*/  IABS R43, R7 ;  /* 0x00000007002b7213 */ /* 0x000fe20000000000 */
[----:B------:R-:W-:Y:S02]  /*a3c0*/  IMAD R45, R2, R9, R45 ;  /* 0x00000009022d7224 */ /* 0x000fe400078e022d */
[--C-:B------:R-:W-:Y:S02]  /*a3d0*/  @!P0 IMAD.IADD R48, R48, 0x1, -R2.reuse ;  /* 0x0000000130308824 */ /* 0x100fe400078e0a02 */
[----:B------:R-:W-:Y:S02]  /*a3e0*/  @!P6 IMAD.IADD R46, R46, 0x1, -R2 ;  /* 0x000000012e2ee824 */ /* 0x000fe400078e0a02 */
[----:B------:R-:W-:Y:S02]  /*a3f0*/  IMAD.MOV R5, RZ, RZ, -R5 ;  /* 0x000000ffff057224 */ /* 0x000fe400078e0a05 */
[----:B------:R-:W-:Y:S01]  /*a400*/  @!P3 IMAD.MOV R49, RZ, RZ, -R49 ;  /* 0x000000ffff31b224 */ /* 0x000fe200078e0a31 */
[C---:B------:R-:W-:Y:S01]  /*a410*/  ISETP.GT.U32.AND P3, PT, R2.reuse, R45, PT ;  /* 0x0000002d0200720c */ /* 0x040fe20003f64070 */
[----:B------:R-:W-:Y:S01]  /*a420*/  @!P5 IMAD.MOV R48, RZ, RZ, -R48 ;  /* 0x000000ffff30d224 */ /* 0x000fe200078e0a30 */
[C---:B------:R-:W-:Y:S01]  /*a430*/  ISETP.GT.U32.AND P5, PT, R2.reuse, R46, PT ;  /* 0x0000002e0200720c */ /* 0x040fe20003fa4070 */
[----:B------:R-:W-:-:S02]  /*a440*/  IMAD R44, R2, R5, R44 ;  /* 0x00000005022c7224 */ /* 0x000fc400078e022c */
[----:B------:R-:W-:-:S04]  /*a450*/  IMAD.HI.U32 R5, R3, R43, RZ ;  /* 0x0000002b03057227 */ /* 0x000fc800078e00ff */
[----:B------:R-:W-:Y:S01]  /*a460*/  @!P1 IMAD.IADD R47, R47, 0x1, -R2 ;  /* 0x000000012f2f9824 */ /* 0x000fe200078e0a02 */
[----:B------:R-:W-:Y:S01]  /*a470*/  ISETP.GE.AND P1, PT, R8, RZ, PT ;  /* 0x000000ff0800720c */ /* 0x000fe20003f26270 */
[----:B------:R-:W-:-:S03]  /*a480*/  IMAD.MOV R8, RZ, RZ, -R5 ;  /* 0x000000ffff087224 */ /* 0x000fc600078e0a05 */
[C---:B------:R-:W-:Y:S01]  /*a490*/  ISETP.GT.U32.AND P6, PT, R2.reuse, R47, PT ;  /* 0x0000002f0200720c */ /* 0x040fe20003fc4070 */
[----:B------:R-:W-:Y:S02]  /*a4a0*/  IMAD R43, R2, R8, R43 ;  /* 0x00000008022b7224 */ /* 0x000fe400078e022b */
[--C-:B------:R-:W-:Y:S02]  /*a4b0*/  @!P3 IMAD.IADD R45, R45, 0x1, -R2.reuse ;  /* 0x000000012d2db824 */ /* 0x100fe400078e0a02 */
[----:B------:R-:W-:Y:S01]  /*a4c0*/  @!P5 IMAD.IADD R46, R46, 0x1, -R2 ;  /* 0x000000012e2ed824 */ /* 0x000fe200078e0a02 */
[C---:B------:R-:W-:Y:S02]  /*a4d0*/  ISETP.GT.U32.AND P5, PT, R2.reuse, R43, PT ;  /* 0x0000002b0200720c */ /* 0x040fe40003fa4070 */
[----:B------:R-:W-:Y:S02]  /*a4e0*/  ISETP.GT.U32.AND P3, PT, R2, R45, PT ;  /* 0x0000002d0200720c */ /* 0x000fe40003f64070 */
[----:B------:R-:W-:-:S02]  /*a4f0*/  ISETP.GE.AND P0, PT, R6, RZ, PT ;  /* 0x000000ff0600720c */ /* 0x000fc40003f06270 */
[----:B------:R-:W-:Y:S01]  /*a500*/  LOP3.LUT R6, R4, 0x1b0, RZ, 0xfc, !PT ;  /* 0x000001b004067812 */ /* 0x000fe200078efcff */
[--C-:B------:R-:W-:Y:S01]  /*a510*/  @!P6 IMAD.IADD R47, R47, 0x1, -R2.reuse ;  /* 0x000000012f2fe824 */ /* 0x100fe200078e0a02 */
[----:B------:R-:W-:Y:S02]  /*a520*/  ISETP.GT.U32.AND P6, PT, R2, R44, PT ;  /* 0x0000002c0200720c */ /* 0x000fe40003fc4070 */
[----:B------:R-:W-:Y:S02]  /*a530*/  LOP3.LUT R5, R4, 0x1b2, RZ, 0xfc, !PT ;  /* 0x000001b204057812 */ /* 0x000fe400078efcff */
[----:B------:R-:W-:Y:S01]  /*a540*/  IABS R41, R6 ;  /* 0x0000000600297213 */ /* 0x000fe20000000000 */
[----:B------:R-:W-:Y:S01]  /*a550*/  @!P5 IMAD.IADD R43, R43, 0x1, -R2 ;  /* 0x000000012b2bd824 */ /* 0x000fe200078e0a02 */
[----:B------:R-:W-:Y:S02]  /*a560*/  ISETP.GE.AND P2, PT, R10, RZ, PT ;  /* 0x000000ff0a00720c */ /* 0x000fe40003f46270 */
[----:B------:R-:W-:Y:S01]  /*a570*/  IABS R40, R5 ;  /* 0x0000000500287213 */ /* 0x000fe20000000000 */
[----:B------:R-:W-:Y:S01]  /*a580*/  IMAD.HI.U32 R8, R3, R41, RZ ;  /* 0x0000002903087227 */ /* 0x000fe200078e00ff */
[----:B------:R-:W-:-:S03]  /*a590*/  ISETP.GT.U32.AND P5, PT, R2, R43, PT ;  /* 0x0000002b0200720c */ /* 0x000fc60003fa4070 */
[----:B------:R-:W-:Y:S01]  /*a5a0*/  @!P3 IMAD.IADD R45, R45, 0x1, -R2 ;  /* 0x000000012d2db824 */ /* 0x000fe200078e0a02 */
[----:B------:R-:W-:Y:S01]  /*a5b0*/  ISETP.GE.AND P3, PT, R7, RZ, PT ;  /* 0x000000ff0700720c */ /* 0x000fe20003f66270 */
[----:B------:R-:W-:Y:S01]  /*a5c0*/  IMAD.HI.U32 R7, R3, R40, RZ ;  /* 0x0000002803077227 */ /* 0x000fe200078e00ff */
[----:B------:R-:W-:-:S03]  /*a5d0*/  LOP3.LUT R10, R4, 0x1ae, RZ, 0xfc, !PT ;  /* 0x000001ae040a7812 */ /* 0x000fc600078efcff */
[----:B------:R-:W-:Y:S02]  /*a5e0*/  IMAD.MOV R8, RZ, RZ, -R8 ;  /* 0x000000ffff087224 */ /* 0x000fe400078e0a08 */
[----:B------:R-:W-:Y:S01]  /*a5f0*/  @!P6 IMAD.IADD R44, R44, 0x1, -R2 ;  /* 0x000000012c2ce824 */ /* 0x000fe200078e0a02 */
[----:B------:R-:W-:Y:S01]  /*a600*/  IABS R42, R10 ;  /* 0x0000000a002a7213 */ /* 0x000fe20000000000 */
[----:B------:R-:W-:Y:S02]  /*a610*/  IMAD.MOV R7, RZ, RZ, -R7 ;  /* 0x000000ffff077224 */ /* 0x000fe400078e0a07 */
[C---:B------:R-:W-:Y:S02]  /*a620*/  IMAD R41, R2.reuse, R8, R41 ;  /* 0x0000000802297224 */ /* 0x040fe400078e0229 */
[----:B------:R-:W-:Y:S01]  /*a630*/  @!P2 IMAD.MOV R47, RZ, RZ, -R47 ;  /* 0x000000ffff2fa224 */ /* 0x000fe200078e0a2f */
[C---:B------:R-:W-:Y:S01]  /*a640*/  ISETP.GT.U32.AND P2, PT, R2.reuse, R44, PT ;  /* 0x0000002c0200720c */ /* 0x040fe20003f44070 */
[----:B------:R-:W-:-:S02]  /*a650*/  IMAD R40, R2, R7, R40 ;  /* 0x0000000702287224 */ /* 0x000fc400078e0228 */
[----:B------:R-:W-:Y:S01]  /*a660*/  @!P0 IMAD.MOV R45, RZ, RZ, -R45 ;  /* 0x000000ffff2d8224 */ /* 0x000fe200078e0a2d */
[----:B------:R-:W-:Y:S01]  /*a670*/  ISETP.GT.U32.AND P0, PT, R2, R41, PT ;  /* 0x000000290200720c */ /* 0x000fe20003f04070 */
[----:B------:R-:W-:Y:S01]  /*a680*/  IMAD.HI.U32 R9, R3, R42, RZ ;  /* 0x0000002a03097227 */ /* 0x000fe200078e00ff */
[----:B------:R-:W-:-:S03]  /*a690*/  LOP3.LUT R8, R4, 0x1b4, RZ, 0xfc, !PT ;  /* 0x000001b404087812 */ /* 0x000fc600078efcff */
[----:B------:R-:W-:Y:S01]  /*a6a0*/  @!P5 IMAD.IADD R43, R43, 0x1, -R2 ;  /* 0x000000012b2bd824 */ /* 0x000fe200078e0a02 */
[----:B------:R-:W-:Y:S01]  /*a6b0*/  ISETP.GT.U32.AND P5, PT, R2, R40, PT ;  /* 0x000000280200720c */ /* 0x000fe20003fa4070 */
[----:B------:R-:W-:Y:S01]  /*a6c0*/  IMAD.MOV R9, RZ, RZ, -R9 ;  /* 0x000000ffff097224 */ /* 0x000fe200078e0a09 */
[----:B------:R-:W-:-:S03]  /*a6d0*/  IABS R39, R8 ;  /* 0x0000000800277213 */ /* 0x000fc60000000000 */
[----:B------:R-:W-:Y:S01]  /*a6e0*/  IMAD R42, R2, R9, R42 ;  /* 0x00000009022a7224 */ /* 0x000fe200078e022a */
[----:B------:R-:W-:Y:S01]  /*a6f0*/  LOP3.LUT R9, R4, 0x1b6, RZ, 0xfc, !PT ;  /* 0x000001b604097812 */ /* 0x000fe200078efcff */
[--C-:B------:R-:W-:Y:S01]  /*a700*/  @!P2 IMAD.IADD R44, R44, 0x1, -R2.reuse ;  /* 0x000000012c2ca824 */ /* 0x100fe200078e0a02 */
[----:B------:R-:W-:Y:S01]  /*a710*/  ISETP.GE.AND P2, PT, R6, RZ, PT ;  /* 0x000000ff0600720c */ /* 0x000fe20003f46270 */
[----:B------:R-:W-:Y:S01]  /*a720*/  @!P0 IMAD.IADD R41, R41, 0x1, -R2 ;  /* 0x0000000129298824 */ /* 0x000fe200078e0a02 */
[----:B------:R-:W-:Y:S01]  /*a730*/  IABS R38, R9 ;  /* 0x0000000900267213 */ /* 0x000fe20000000000 */
[----:B------:R-:W-:-:S04]  /*a740*/  IMAD.HI.U32 R6, R3, R39, RZ ;  /* 0x0000002703067227 */ /* 0x000fc800078e00ff */
[----:B------:R-:W-:Y:S01]  /*a750*/  @!P4 IMAD.MOV R46, RZ, RZ, -R46 ;  /* 0x000000ffff2ec224 */ /* 0x000fe200078e0a2e */
[----:B------:R-:W-:Y:S01]  /*a760*/  ISETP.GT.U32.AND P4, PT, R2, R42, PT ;  /* 0x0000002a0200720c */ /* 0x000fe20003f84070 */
[----:B------:R-:W-:Y:S01]  /*a770*/  @!P5 IMAD.IADD R40, R40, 0x1, -R2 ;  /* 0x000000012828d824 */ /* 0x000fe200078e0a02 */
[----:B------:R-:W-:Y:S01]  /*a780*/  ISETP.GT.U32.AND P5, PT, R2, R41, PT ;  /* 0x000000290200720c */ /* 0x000fe20003fa4070 */
[----:B------:R-:W-:Y:S02]  /*a790*/  IMAD.MOV R7, RZ, RZ, -R6 ;  /* 0x000000ffff077224 */ /* 0x000fe400078e0a06 */
[----:B------:R-:W-:-:S04]  /*a7a0*/  IMAD.HI.U32 R6, R3, R38, RZ ;  /* 0x0000002603067227 */ /* 0x000fc800078e00ff */
[----:B------:R-:W-:-:S04]  /*a7b0*/  IMAD.MOV R6, RZ, RZ, -R6 ;  /* 0x000000ffff067224 */ /* 0x000fc800078e0a06 */
[----:B------:R-:W-:Y:S02]  /*a7c0*/  IMAD R38, R2, R6, R38 ;  /* 0x0000000602267224 */ /* 0x000fe400078e0226 */
[--C-:B------:R-:W-:Y:S02]  /*a7d0*/  @!P4 IMAD.IADD R42, R42, 0x1, -R2.reuse ;  /* 0x000000012a2ac824 */ /* 0x100fe400078e0a02 */
[----:B------:R-:W-:Y:S01]  /*a7e0*/  @!P5 IMAD.IADD R41, R41, 0x1, -R2 ;  /* 0x000000012929d824 */ /* 0x000fe200078e0a02 */
[C---:B------:R-:W-:Y:S01]  /*a7f0*/  ISETP.GT.U32.AND P5, PT, R2.reuse, R38, PT ;  /* 0x000000260200720c */ /* 0x040fe20003fa4070 */
[----:B------:R-:W-:Y:S01]  /*a800*/  @!P1 IMAD.MOV R44, RZ, RZ, -R44 ;  /* 0x000000ffff2c9224 */ /* 0x000fe200078e0a2c */
[C---:B------:R-:W-:Y:S02]  /*a810*/  ISETP.GT.U32.AND P0, PT, R2.reuse, R42, PT ;  /* 0x0000002a0200720c */ /* 0x040fe40003f04070 */
[C---:B------:R-:W-:Y:S01]  /*a820*/  ISETP.GT.U32.AND P1, PT, R2.reuse, R40, PT ;  /* 0x000000280200720c */ /* 0x040fe20003f24070 */
[----:B------:R-:W-:Y:S01]  /*a830*/  IMAD R39, R2, R7, R39 ;  /* 0x0000000702277224 */ /* 0x000fe200078e0227 */
[----:B------:R-:W-:Y:S01]  /*a840*/  LOP3.LUT R7, R4, 0x1ba, RZ, 0xfc, !PT ;  /* 0x000001ba04077812 */ /* 0x000fe200078efcff */
[----:B------:R-:W-:-:S03]  /*a850*/  @!P3 IMAD.MOV R43, RZ, RZ, -R43 ;  /* 0x000000ffff2bb224 */ /* 0x000fc600078e0a2b */
[----:B------:R-:W-:-:S03]  /*a860*/  IABS R36, R7 ;  /* 0x0000000700247213 */ /* 0x000fc60000000000 */
[--C-:B------:R-:W-:Y:S01]  /*a870*/  @!P5 IMAD.IADD R38, R38, 0x1, -R2.reuse ;  /* 0x000000012626d824 */ /* 0x100fe200078e0a02 */
[----:B------:R-:W-:Y:S01]  /*a880*/  ISETP.GE.AND P4, PT, R5, RZ, PT ;  /* 0x000000ff0500720c */ /* 0x000fe20003f86270 */
[--C-:B------:R-:W-:Y:S01]  /*a890*/  @!P0 IMAD.IADD R42, R42, 0x1, -R2.reuse ;  /* 0x000000012a2a8824 */ /* 0x100fe200078e0a02 */
[----:B------:R-:W-:Y:S01]  /*a8a0*/  ISETP.GT.U32.AND P0, PT, R2, R39, PT ;  /* 0x000000270200720c */ /* 0x000fe20003f04070 */
[----:B------:R-:W-:Y:S01]  /*a8b0*/  @!P1 IMAD.IADD R40, R40, 0x1, -R2 ;  /* 0x0000000128289824 */ /* 0x000fe200078e0a02 */
[----:B------:R-:W-:Y:S01]  /*a8c0*/  ISETP.GE.AND P1, PT, R8, RZ, PT ;  /* 0x000000ff0800720c */ /* 0x000fe20003f26270 */
[----:B------:R-:W-:Y:S01]  /*a8d0*/  IMAD.HI.U32 R8, R3, R36, RZ ;  /* 0x0000002403087227 */ /* 0x000fe200078e00ff */
[----:B------:R-:W-:Y:S02]  /*a8e0*/  ISETP.GT.U32.AND P3, PT, R2, R38, PT ;  /* 0x000000260200720c */ /* 0x000fe40003f64070 */
[C---:B------:R-:W-:Y:S01]  /*a8f0*/  LOP3.LUT R5, R4.reuse, 0x1b8, RZ, 0xfc, !PT ;  /* 0x000001b804057812 */ /* 0x040fe200078efcff */
[----:B------:R-:W-:Y:S01]  /*a900*/  IMAD.MOV R8, RZ, RZ, -R8 ;  /* 0x000000ffff087224 */ /* 0x000fe200078e0a08 */
[----:B------:R-:W-:-:S02]  /*a910*/  LOP3.LUT R6, R4, 0x1bc, RZ, 0xfc, !PT ;  /* 0x000001bc04067812 */ /* 0x000fc400078efcff */
[----:B------:R-:W-:Y:S01]  /*a920*/  IABS R37, R5 ;  /* 0x0000000500257213 */ /* 0x000fe20000000000 */
[----:B------:R-:W-:Y:S01]  /*a930*/  IMAD R36, R2, R8, R36 ;  /* 0x0000000802247224 */ /* 0x000fe200078e0224 */
[----:B------:R-:W-:Y:S02]  /*a940*/  ISETP.GE.AND P6, PT, R10, RZ, PT ;  /* 0x000000ff0a00720c */ /* 0x000fe40003fc6270 */
[----:B------:R-:W-:Y:S01]  /*a950*/  IABS R35, R6 ;  /* 0x0000000600237213 */ /* 0x000fe20000000000 */
[----:B------:R-:W-:-:S04]  /*a960*/  IMAD.HI.U32 R10, R3, R37, RZ ;  /* 0x00000025030a7227 */ /* 0x000fc800078e00ff */
[----:B------:R-:W-:Y:S01]  /*a970*/  @!P0 IMAD.IADD R39, R39, 0x1, -R2 ;  /* 0x0000000127278824 */ /* 0x000fe200078e0a02 */
[----:B------:R-:W-:Y:S01]  /*a980*/  ISETP.GE.AND P0, PT, R9, RZ, PT ;  /* 0x000000ff0900720c */ /* 0x000fe20003f06270 */
[----:B------:R-:W-:Y:S01]  /*a990*/  @!P4 IMAD.MOV R40, RZ, RZ, -R40 ;  /* 0x000000ffff28c224 */ /* 0x000fe200078e0a28 */
[----:B------:R-:W-:Y:S01]  /*a9a0*/  ISETP.GE.AND P4, PT, R7, RZ, PT ;  /* 0x000000ff0700720c */ /* 0x000fe20003f86270 */
[----:B------:R-:W-:Y:S01]  /*a9b0*/  @!P3 IMAD.IADD R38, R38, 0x1, -R2 ;  /* 0x000000012626b824 */ /* 0x000fe200078e0a02 */
[C---:B------:R-:W-:Y:S01]  /*a9c0*/  ISETP.GT.U32.AND P3, PT, R2.reuse, R36, PT ;  /* 0x000000240200720c */ /* 0x040fe20003f64070 */
[----:B------:R-:W-:Y:S02]  /*a9d0*/  IMAD.MOV R10, RZ, RZ, -R10 ;  /* 0x000000ffff0a7224 */ /* 0x000fe400078e0a0a */
[----:B------:R-:W-:Y:S01]  /*a9e0*/  IMAD.HI.U32 R7, R3, R35, RZ ;  /* 0x0000002303077227 */ /* 0x000fe200078e00ff */
[----:B------:R-:W-:-:S03]  /*a9f0*/  ISETP.GT.U32.AND P5, PT, R2, R39, PT ;  /* 0x000000270200720c */ /* 0x000fc60003fa4070 */
[C---:B------:R-:W-:Y:S02]  /*aa00*/  IMAD R37, R2.reuse, R10, R37 ;  /* 0x0000000a02257224 */ /* 0x040fe400078e0225 */
[----:B------:R-:W-:Y:S02]  /*aa10*/  IMAD.MOV R7, RZ, RZ, -R7 ;  /* 0x000000ffff077224 */ /* 0x000fe400078e0a07 */
[----:B------:R-:W-:Y:S01]  /*aa20*/  @!P6 IMAD.MOV R42, RZ, RZ, -R42 ;  /* 0x000000ffff2ae224 */ /* 0x000fe200078e0a2a */
[C---:B------:R-:W-:Y:S01]  /*aa30*/  ISETP.GT.U32.AND P6, PT, R2.reuse, R37, PT ;  /* 0x000000250200720c */ /* 0x040fe20003fc4070 */
[----:B------:R-:W-:Y:S01]  /*aa40*/  @!P2 IMAD.MOV R41, RZ, RZ, -R41 ;  /* 0x000000ffff29a224 */ /* 0x000fe200078e0a29 */
[----:B------:R-:W-:Y:S01]  /*aa50*/  ISETP.GE.AND P2, PT, R5, RZ, PT ;  /* 0x000000ff0500720c */ /* 0x000fe20003f46270 */
[----:B------:R-:W-:Y:S01]  /*aa60*/  IMAD R35, R2, R7, R35 ;  /* 0x0000000702237224 */ /* 0x000fe200078e0223 */
[----:B------:R-:W-:Y:S01]  /*aa70*/  LOP3.LUT R5, R4, 0x1be, RZ, 0xfc, !PT ;  /* 0x000001be04057812 */ /* 0x000fe200078efcff */
[----:B------:R-:W-:-:S02]  /*aa80*/  @!P0 IMAD.MOV R38, RZ, RZ, -R38 ;  /* 0x000000ffff268224 */ /* 0x000fc400078e0a26 */
[--C-:B------:R-:W-:Y:S01]  /*aa90*/  @!P3 IMAD.IADD R36, R36, 0x1, -R2.reuse ;  /* 0x000000012424b824 */ /* 0x100fe200078e0a02 */
[----:B------:R-:W-:Y:S02]  /*aaa0*/  ISETP.GT.U32.AND P0, PT, R2, R35, PT ;  /* 0x000000230200720c */ /* 0x000fe40003f04070 */
[----:B------:R-:W-:Y:S01]  /*aab0*/  IABS R34, R5 ;  /* 0x0000000500227213 */ /* 0x000fe20000000000 */
[----:B------:R-:W-:Y:S01]  /*aac0*/  @!P5 IMAD.IADD R39, R39, 0x1, -R2 ;  /* 0x000000012727d824 */ /* 0x000fe200078e0a02 */
[----:B------:R-:W-:Y:S02]  /*aad0*/  ISETP.GE.AND P5, PT, R6, RZ, PT ;  /* 0x000000ff0600720c */ /* 0x000fe40003fa6270 */
[----:B------:R-:W-:Y:S01]  /*aae0*/  ISETP.GT.U32.AND P3, PT, R2, R36, PT ;  /* 0x000000240200720c */ /* 0x000fe20003f64070 */
[----:B------:R-:W-:-:S04]  /*aaf0*/  IMAD.HI.U32 R6, R3, R34, RZ ;  /* 0x0000002203067227 */ /* 0x000fc800078e00ff */
[----:B------:R-:W-:Y:S02]  /*ab00*/  @!P6 IMAD.IADD R37, R37, 0x1, -R2 ;  /* 0x000000012525e824 */ /* 0x000fe400078e0a02 */
[----:B------:R-:W-:Y:S01]  /*ab10*/  @!P1 IMAD.MOV R39, RZ, RZ, -R39 ;  /* 0x000000ffff279224 */ /* 0x000fe200078e0a27 */
[----:B------:R-:W-:Y:S01]  /*ab20*/  ISETP.GE.AND P1, PT, R5, RZ, PT ;  /* 0x000000ff0500720c */ /* 0x000fe20003f26270 */
[----:B------:R-:W-:Y:S01]  /*ab30*/  IMAD.MOV R6, RZ, RZ, -R6 ;  /* 0x000000ffff067224 */ /* 0x000fe200078e0a06 */
[----:B------:R-:W-:Y:S01]  /*ab40*/  LOP3.LUT R5, R4, 0x1c0, RZ, 0xfc, !PT ;  /* 0x000001c004057812 */ /* 0x000fe200078efcff */
[----:B------:R-:W-:Y:S01]  /*ab50*/  @!P0 IMAD.IADD R35, R35, 0x1, -R2 ;  /* 0x0000000123238824 */ /* 0x000fe200078e0a02 */
[C---:B------:R-:W-:Y:S01]  /*ab60*/  ISETP.GT.U32.AND P6, PT, R2.reuse, R37, PT ;  /* 0x000000250200720c */ /* 0x040fe20003fc4070 */
[----:B------:R-:W-:Y:S01]  /*ab70*/  IMAD R34, R2, R6, R34 ;  /* 0x0000000602227224 */ /* 0x000fe200078e0222 */
[----:B------:R-:W-:Y:S02]  /*ab80*/  LOP3.LUT R8, R4, 0x1c2, RZ, 0xfc, !PT ;  /* 0x000001c204087812 */ /* 0x000fe400078efcff */
[----:B------:R-:W-:Y:S01]  /*ab90*/  IABS R33, R5 ;  /* 0x0000000500217213 */ /* 0x000fe20000000000 */
[----:B------:R-:W-:Y:S01]  /*aba0*/  @!P3 IMAD.IADD R36, R36, 0x1, -R2 ;  /* 0x000000012424b824 */ /* 0x000fe200078e0a02 */
[----:B------:R-:W-:-:S02]  /*abb0*/  IABS R32, R8 ;  /* 0x0000000800207213 */ /* 0x000fc40000000000 */
[C---:B------:R-:W-:Y:S01]  /*abc0*/  ISETP.GT.U32.AND P0, PT, R2.reuse, R35, PT ;  /* 0x000000230200720c */ /* 0x040fe20003f04070 */
[----:B------:R-:W-:Y:S01]  /*abd0*/  IMAD.HI.U32 R7, R3, R33, RZ ;  /* 0x0000002103077227 */ /* 0x000fe200078e00ff */
[----:B------:R-:W-:-:S03]  /*abe0*/  ISETP.GT.U32.AND P3, PT, R2, R34, PT ;  /* 0x000000220200720c */ /* 0x000fc60003f64070 */
[----:B------:R-:W-:-:S04]  /*abf0*/  IMAD.HI.U32 R6, R3, R32, RZ ;  /* 0x0000002003067227 */ /* 0x000fc800078e00ff */
[----:B------:R-:W-:Y:S02]  /*ac00*/  IMAD.MOV R7, RZ, RZ, -R7 ;  /* 0x000000ffff077224 */ /* 0x000fe400078e0a07 */
[----:B------:R-:W-:Y:S01]  /*ac10*/  @!P6 IMAD.IADD R37, R37, 0x1, -R2 ;  /* 0x000000012525e824 */ /* 0x000fe200078e0a02 */
[----:B------:R-:W-:Y:S01]  /*ac20*/  ISETP.GE.AND P6, PT, R5, RZ, PT ;  /* 0x000000ff0500720c */ /* 0x000fe20003fc6270 */
[----:B------:R-:W-:Y:S01]  /*ac30*/  IMAD.MOV R6, RZ, RZ, -R6 ;  /* 0x000000ffff067224 */ /* 0x000fe200078e0a06 */
[----:B------:R-:W-:Y:S01]  /*ac40*/  LOP3.LUT R5, R4, 0x1c4, RZ, 0xfc, !PT ;  /* 0x000001c404057812 */ /* 0x000fe200078efcff */
[C---:B------:R-:W-:Y:S02]  /*ac50*/  IMAD R33, R2.reuse, R7, R33 ;  /* 0x0000000702217224 */ /* 0x040fe400078e0221 */
[----:B------:R-:W-:Y:S02]  /*ac60*/  IMAD R32, R2, R6, R32 ;  /* 0x0000000602207224 */ /* 0x000fe400078e0220 */
[--C-:B------:R-:W-:Y:S01]  /*ac70*/  @!P0 IMAD.IADD R35, R35, 0x1, -R2.reuse ;  /* 0x0000000123238824 */ /* 0x100fe200078e0a02 */
[----:B------:R-:W-:Y:S01]  /*ac80*/  IABS R31, R5 ;  /* 0x00000005001f7213 */ /* 0x000fe20000000000 */
[----:B------:R-:W-:Y:S01]  /*ac90*/  @!P3 IMAD.IADD R34, R34, 0x1, -R2 ;  /* 0x000000012222b824 */ /* 0x000fe200078e0a02 */
[C---:B------:R-:W-:Y:S01]  /*aca0*/  ISETP.GT.U32.AND P0, PT, R2.reuse, R33, PT ;  /* 0x000000210200720c */ /* 0x040fe20003f04070 */
[----:B------:R-:W-:Y:S01]  /*acb0*/  @!P5 IMAD.MOV R35, RZ, RZ, -R35 ;  /* 0x000000ffff23d224 */ /* 0x000fe200078e0a23 */
[C---:B------:R-:W-:Y:S01]  /*acc0*/  ISETP.GT.U32.AND P5, PT, R2.reuse, R32, PT ;  /* 0x000000200200720c */ /* 0x040fe20003fa4070 */
[----:B------:R-:W-:Y:S01]  /*acd0*/  @!P4 IMAD.MOV R36, RZ, RZ, -R36 ;  /* 0x000000ffff24c224 */ /* 0x000fe200078e0a24 */
[----:B------:R-:W-:Y:S01]  /*ace0*/  ISETP.GE.AND P4, PT, R5, RZ, PT ;  /* 0x000000ff0500720c */ /* 0x000fe20003f86270 */
[----:B------:R-:W-:Y:S01]  /*acf0*/  IMAD.HI.U32 R5, R3, R31, RZ ;  /* 0x0000001f03057227 */ /* 0x000fe200078e00ff */
[----:B------:R-:W-:-:S03]  /*ad00*/  ISETP.GT.U32.AND P3, PT, R2, R34, PT ;  /* 0x000000220200720c */ /* 0x000fc60003f64070 */
[----:B------:R-:W-:Y:S01]  /*ad10*/  IMAD.MOV R5, RZ, RZ, -R5 ;  /* 0x000000ffff057224 */ /* 0x000fe200078e0a05 */
[----:B------:R-:W-:Y:S01]  /*ad20*/  LOP3.LUT R7, R4, 0x1c6, RZ, 0xfc, !PT ;  /* 0x000001c604077812 */ /* 0x000fe200078efcff */
[----:B------:R-:W-:Y:S01]  /*ad30*/  @!P2 IMAD.MOV R37, RZ, RZ, -R37 ;  /* 0x000000ffff25a224 */ /* 0x000fe200078e0a25 */
[----:B------:R-:W-:Y:S01]  /*ad40*/  ISETP.GE.AND P2, PT, R8, RZ, PT ;  /* 0x000000ff0800720c */ /* 0x000fe20003f46270 */
[----:B------:R-:W-:Y:S01]  /*ad50*/  IMAD R31, R2, R5, R31 ;  /* 0x00000005021f7224 */ /* 0x000fe200078e021f */
[----:B------:R-:W-:Y:S01]  /*ad60*/  LOP3.LUT R8, R4, 0x1c8, RZ, 0xfc, !PT ;  /* 0x000001c804087812 */ /* 0x000fe200078efcff */
[--C-:B------:R-:W-:Y:S01]  /*ad70*/  @!P0 IMAD.IADD R33, R33, 0x1, -R2.reuse ;  /* 0x0000000121218824 */ /* 0x100fe200078e0a02 */
[----:B------:R-:W-:Y:S01]  /*ad80*/  IABS R5, R7 ;  /* 0x0000000700057213 */ /* 0x000fe20000000000 */
[--C-:B------:R-:W-:Y:S01]  /*ad90*/  @!P5 IMAD.IADD R32, R32, 0x1, -R2.reuse ;  /* 0x000000012020d824 */ /* 0x100fe200078e0a02 */
[----:B------:R-:W-:Y:S01]  /*ada0*/  IABS R29, R8 ;  /* 0x00000008001d7213 */ /* 0x000fe20000000000 */
[----:B------:R-:W-:Y:S01]  /*adb0*/  @!P3 IMAD.IADD R34, R34, 0x1, -R2 ;  /* 0x000000012222b824 */ /* 0x000fe200078e0a02 */
[----:B------:R-:W-:-:S02]  /*adc0*/  ISETP.GT.U32.AND P0, PT, R2, R33, PT ;  /* 0x000000210200720c */ /* 0x000fc40003f04070 */
[C---:B------:R-:W-:Y:S01]  /*add0*/  ISETP.GT.U32.AND P3, PT, R2.reuse, R31, PT ;  /* 0x0000001f0200720c */ /* 0x040fe20003f64070 */
[----:B------:R-:W-:Y:S01]  /*ade0*/  IMAD.HI.U32 R30, R3, R5, RZ ;  /* 0x00000005031e7227 */ /* 0x000fe200078e00ff */
[----:B------:R-:W-:-:S03]  /*adf0*/  ISETP.GT.U32.AND P5, PT, R2, R32, PT ;  /* 0x000000200200720c */ /* 0x000fc60003fa4070 */
[----:B------:R-:W-:Y:S01]  /*ae00*/  IMAD.HI.U32 R6, R3, R29, RZ ;  /* 0x0000001d03067227 */ /* 0x000fe200078e00ff */
[----:B------:R-:W-:-:S03]  /*ae10*/  LOP3.LUT R9, R4, 0x1ca, RZ, 0xfc, !PT ;  /* 0x000001ca04097812 */ /* 0x000fc600078efcff */
[----:B------:R-:W-:Y:S02]  /*ae20*/  IMAD.MOV R30, RZ, RZ, -R30 ;  /* 0x000000ffff1e7224 */ /* 0x000fe400078e0a1e */
[----:B------:R-:W-:Y:S02]  /*ae30*/  IMAD.MOV R6, RZ, RZ, -R6 ;  /* 0x000000ffff067224 */ /* 0x000fe400078e0a06 */
[C---:B------:R-:W-:Y:S01]  /*ae40*/  IMAD R30, R2.reuse, R30, R5 ;  /* 0x0000001e021e7224 */ /* 0x040fe200078e0205 */
[----:B------:R-:W-:Y:S01]  /*ae50*/  IABS R28, R9 ;  /* 0x00000009001c7213 */ /* 0x000fe20000000000 */
[--C-:B------:R-:W-:Y:S02]  /*ae60*/  @!P0 IMAD.IADD R33, R33, 0x1, -R2.reuse ;  /* 0x0000000121218824 */ /* 0x100fe400078e0a02 */
[----:B------:R-:W-:Y:S02]  /*ae70*/  @!P3 IMAD.IADD R31, R31, 0x1, -R2 ;  /* 0x000000011f1fb824 */ /* 0x000fe400078e0a02 */
[----:B------:R-:W-:-:S02]  /*ae80*/  IMAD R29, R2, R6, R29 ;  /* 0x00000006021d7224 */ /* 0x000fc400078e021d */
[----:B------:R-:W-:Y:S01]  /*ae90*/  @!P5 IMAD.IADD R32, R32, 0x1, -R2 ;  /* 0x000000012020d824 */ /* 0x000fe200078e0a02 */
[C---:B------:R-:W-:Y:S01]  /*aea0*/  ISETP.GT.U32.AND P5, PT, R2.reuse, R30, PT ;  /* 0x0000001e0200720c */ /* 0x040fe20003fa4070 */
[----:B------:R-:W-:Y:S01]  /*aeb0*/  @!P1 IMAD.MOV R34, RZ, RZ, -R34 ;  /* 0x000000ffff229224 */ /* 0x000fe200078e0a22 */
[----:B------:R-:W-:Y:S01]  /*aec0*/  ISETP.GE.AND P1, PT, R7, RZ, PT ;  /* 0x000000ff0700720c */ /* 0x000fe20003f26270 */
[----:B------:R-:W-:Y:S01]  /*aed0*/  @!P6 IMAD.MOV R33, RZ, RZ, -R33 ;  /* 0x000000ffff21e224 */ /* 0x000fe200078e0a21 */
[C---:B------:R-:W-:Y:S01]  /*aee0*/  ISETP.GT.U32.AND P3, PT, R2.reuse, R31, PT ;  /* 0x0000001f0200720c */ /* 0x040fe20003f64070 */
[----:B------:R-:W-:Y:S01]  /*aef0*/  IMAD.HI.U32 R7, R3, R28, RZ ;  /* 0x0000001c03077227 */ /* 0x000fe200078e00ff */
[----:B------:R-:W-:Y:S02]  /*af00*/  ISETP.GT.U32.AND P6, PT, R2, R29, PT ;  /* 0x0000001d0200720c */ /* 0x000fe40003fc4070 */
[----:B------:R-:W-:Y:S01]  /*af10*/  LOP3.LUT R5, R4, 0x1cc, RZ, 0xfc, !PT ;  /* 0x000001cc04057812 */ /* 0x000fe200078efcff */
[----:B------:R-:W-:-:S03]  /*af20*/  IMAD.MOV R7, RZ, RZ, -R7 ;  /* 0x000000ffff077224 */ /* 0x000fc600078e0a07 */
[----:B------:R-:W-:Y:S01]  /*af30*/  IABS R27, R5 ;  /* 0x00000005001b7213 */ /* 0x000fe20000000000 */
[----:B------:R-:W-:Y:S01]  /*af40*/  IMAD R28, R2, R7, R28 ;  /* 0x00000007021c7224 */ /* 0x000fe200078e021c */
[----:B------:R-:W-:Y:S01]  /*af50*/  LOP3.LUT R7, R4, 0x1ce, RZ, 0xfc, !PT ;  /* 0x000001ce04077812 */ /* 0x000fe200078efcff */
[--C-:B------:R-:W-:Y:S01]  /*af60*/  @!P5 IMAD.IADD R30, R30, 0x1, -R2.reuse ;  /* 0x000000011e1ed824 */ /* 0x100fe200078e0a02 */
[----:B------:R-:W-:Y:S01]  /*af70*/  ISETP.GE.AND P5, PT, R5, RZ, PT ;  /* 0x000000ff0500720c */ /* 0x000fe20003fa6270 */
[--C-:B------:R-:W-:Y:S01]  /*af80*/  @!P3 IMAD.IADD R31, R31, 0x1, -R2.reuse ;  /* 0x000000011f1fb824 */ /* 0x100fe200078e0a02 */
[----:B------:R-:W-:Y:S01]  /*af90*/  IABS R26, R7 ;  /* 0x00000007001a7213 */ /* 0x000fe20000000000 */
[----:B------:R-:W-:Y:S02]  /*afa0*/  @!P6 IMAD.IADD R29, R29, 0x1, -R2 ;  /* 0x000000011d1de824 */ /* 0x000fe400078e0a02 */
[----:B------:R-:W-:-:S04]  /*afb0*/  IMAD.HI.U32 R5, R3, R27, RZ ;  /* 0x0000001b03057227 */ /* 0x000fc800078e00ff */
[----:B------:R-:W-:Y:S01]  /*afc0*/  @!P4 IMAD.MOV R31, RZ, RZ, -R31 ;  /* 0x000000ffff1fc224 */ /* 0x000fe200078e0a1f */
[----:B------:R-:W-:Y:S01]  /*afd0*/  ISETP.GT.U32.AND P4, PT, R2, R29, PT ;  /* 0x0000001d0200720c */ /* 0x000fe20003f84070 */
[----:B------:R-:W-:Y:S02]  /*afe0*/  IMAD.MOV R5, RZ, RZ, -R5 ;  /* 0x000000ffff057224 */ /* 0x000fe400078e0a05 */
[----:B------:R-:W-:-:S04]  /*aff0*/  IMAD.HI.U32 R6, R3, R26, RZ ;  /* 0x0000001a03067227 */ /* 0x000fc800078e00ff */
[----:B------:R-:W-:Y:S02]  /*b000*/  IMAD R27, R2, R5, R27 ;  /* 0x00000005021b7224 */ /* 0x000fe400078e021b */
[----:B------:R-:W-:-:S04]  /*b010*/  IMAD.MOV R5, RZ, RZ, -R6 ;  /* 0x000000ffff057224 */ /* 0x000fc800078e0a06 */
[----:B------:R-:W-:Y:S02]  /*b020*/  IMAD R26, R2, R5, R26 ;  /* 0x00000005021a7224 */ /* 0x000fe400078e021a */
[----:B------:R-:W-:-:S03]  /*b030*/  @!P4 IMAD.IADD R29, R29, 0x1, -R2 ;  /* 0x000000011d1dc824 */ /* 0x000fc600078e0a02 */
[C---:B------:R-:W-:Y:S02]  /*b040*/  ISETP.GT.U32.AND P4, PT, R2.reuse, R26, PT ;  /* 0x0000001a0200720c */ /* 0x040fe40003f84070 */
[C---:B------:R-:W-:Y:S02]  /*b050*/  ISETP.GT.U32.AND P6, PT, R2.reuse, R30, PT ;  /* 0x0000001e0200720c */ /* 0x040fe40003fc4070 */
[----:B------:R-:W-:Y:S02]  /*b060*/  ISETP.GT.U32.AND P3, PT, R2, R28, PT ;  /* 0x0000001c0200720c */ /* 0x000fe40003f64070 */
[----:B------:R-:W-:-:S04]  /*b070*/  LOP3.LUT R10, R4, 0x1d2, RZ, 0xfc, !PT ;  /* 0x000001d2040a7812 */ /* 0x000fc800078efcff */
[----:B------:R-:W-:-:S03]  /*b080*/  IABS R24, R10 ;  /* 0x0000000a00187213 */ /* 0x000fc60000000000 */
[--C-:B------:R-:W-:Y:S02]  /*b090*/  @!P4 IMAD.IADD R26, R26, 0x1, -R2.reuse ;  /* 0x000000011a1ac824 */ /* 0x100fe400078e0a02 */
[--C-:B------:R-:W-:Y:S01]  /*b0a0*/  @!P6 IMAD.IADD R30, R30, 0x1, -R2.reuse ;  /* 0x000000011e1ee824 */ /* 0x100fe200078e0a02 */
[C---:B------:R-:W-:Y:S01]  /*b0b0*/  ISETP.GT.U32.AND P6, PT, R2.reuse, R27, PT ;  /* 0x0000001b0200720c */ /* 0x040fe20003fc4070 */
[----:B------:R-:W-:Y:S01]  /*b0c0*/  IMAD.HI.U32 R6, R3, R24, RZ ;  /* 0x0000001803067227 */ /* 0x000fe200078e00ff */
[----:B------:R-:W-:Y:S02]  /*b0d0*/  ISETP.GT.U32.AND P4, PT, R2, R26, PT ;  /* 0x0000001a0200720c */ /* 0x000fe40003f84070 */
[----:B------:R-:W-:Y:S01]  /*b0e0*/  ISETP.GE.AND P0, PT, R8, RZ, PT ;  /* 0x000000ff0800720c */ /* 0x000fe20003f06270 */
[----:B------:R-:W-:Y:S01]  /*b0f0*/  @!P3 IMAD.IADD R28, R28, 0x1, -R2 ;  /* 0x000000011c1cb824 */ /* 0x000fe200078e0a02 */
[----:B------:R-:W-:Y:S01]  /*b100*/  LOP3.LUT R8, R4, 0x1d0, RZ, 0xfc, !PT ;  /* 0x000001d004087812 */ /* 0x000fe200078efcff */
[----:B------:R-:W-:-:S03]  /*b110*/  IMAD.MOV R6, RZ, RZ, -R6 ;  /* 0x000000ffff067224 */ /* 0x000fc600078e0a06 */
[C---:B------:R-:W-:Y:S01]  /*b120*/  ISETP.GT.U32.AND P3, PT, R2.reuse, R28, PT ;  /* 0x0000001c0200720c */ /* 0x040fe20003f64070 */
[----:B------:R-:W-:Y:S01]  /*b130*/  IMAD R24, R2, R6, R24 ;  /* 0x0000000602187224 */ /* 0x000fe200078e0218 */
[----:B------:R-:W-:Y:S01]  /*b140*/  IABS R25, R8 ;  /* 0x0000000800197213 */ /* 0x000fe20000000000 */
[----:B------:R-:W-:Y:S01]  /*b150*/  @!P2 IMAD.MOV R32, RZ, RZ, -R32 ;  /* 0x000000ffff20a224 */ /* 0x000fe200078e0a20 */
[----:B------:R-:W-:Y:S01]  /*b160*/  ISETP.GE.AND P2, PT, R9, RZ, PT ;  /* 0x000000ff0900720c */ /* 0x000fe20003f46270 */
[--C-:B------:R-:W-:Y:S01]  /*b170*/  @!P6 IMAD.IADD R27, R27, 0x1, -R2.reuse ;  /* 0x000000011b1be824 */ /* 0x100fe200078e0a02 */
[----:B------:R-:W-:Y:S01]  /*b180*/  LOP3.LUT R9, R4, 0x1d4, RZ, 0xfc, !PT ;  /* 0x000001d404097812 */ /* 0x000fe200078efcff */
[----:B------:R-:W-:Y:S01]  /*b190*/  @!P4 IMAD.IADD R26, R26, 0x1, -R2 ;  /* 0x000000011a1ac824 */ /* 0x000fe200078e0a02 */
[----:B------:R-:W-:Y:S01]  /*b1a0*/  ISETP.GT.U32.AND P4, PT, R2, R24, PT ;  /* 0x000000180200720c */ /* 0x000fe20003f84070 */
[----:B------:R-:W-:Y:S01]  /*b1b0*/  IMAD.HI.U32 R5, R3, R25, RZ ;  /* 0x0000001903057227 */ /* 0x000fe200078e00ff */
[----:B------:R-:W-:-:S02]  /*b1c0*/  IABS R23, R9 ;  /* 0x0000000900177213 */ /* 0x000fc40000000000 */
[----:B------:R-:W-:Y:S01]  /*b1d0*/  ISETP.GT.U32.AND P6, PT, R2, R27, PT ;  /* 0x0000001b0200720c */ /* 0x000fe20003fc4070 */
[----:B------:R-:W-:Y:S02]  /*b1e0*/  IMAD.MOV R5, RZ, RZ, -R5 ;  /* 0x000000ffff057224 */ /* 0x000fe400078e0a05 */
[----:B------:R-:W-:Y:S01]  /*b1f0*/  @!P3 IMAD.IADD R28, R28, 0x1, -R2 ;  /* 0x000000011c1cb824 */ /* 0x000fe200078e0a02 */
[----:B------:R-:W-:Y:S01]  /*b200*/  ISETP.GE.AND P3, PT, R7, RZ, PT ;  /* 0x000000ff0700720c */ /* 0x000fe20003f66270 */
[----:B------:R-:W-:Y:S01]  /*b210*/  IMAD R25, R2, R5, R25 ;  /* 0x0000000502197224 */ /* 0x000fe200078e0219 */
[C---:B------:R-:W-:Y:S01]  /*b220*/  LOP3.LUT R6, R4.reuse, 0x1d6, RZ, 0xfc, !PT ;  /* 0x000001d604067812 */ /* 0x040fe200078efcff */
[----:B------:R-:W-:Y:S01]  /*b230*/  IMAD.HI.U32 R5, R3, R23, RZ ;  /* 0x0000001703057227 */ /* 0x000fe200078e00ff */
[----:B------:R-:W-:Y:S02]  /*b240*/  LOP3.LUT R7, R4, 0x1d8, RZ, 0xfc, !PT ;  /* 0x000001d804077812 */ /* 0x000fe400078efcff */
[----:B------:R-:W-:Y:S01]  /*b250*/  IABS R22, R6 ;  /* 0x0000000600167213 */ /* 0x000fe20000000000 */
[----:B------:R-:W-:-:S02]  /*b260*/  IMAD.MOV R5, RZ, RZ, -R5 ;  /* 0x000000ffff057224 */ /* 0x000fc400078e0a05 */
[--C-:B------:R-:W-:Y:S01]  /*b270*/  @!P4 IMAD.IADD R24, R24, 0x1, -R2.reuse ;  /* 0x000000011818c824 */ /* 0x100fe200078e0a02 */
[----:B------:R-:W-:Y:S01]  /*b280*/  IABS R21, R7 ;  /* 0x0000000700157213 */ /* 0x000fe20000000000 */
[----:B------:R-:W-:Y:S01]  /*b290*/  @!P0 IMAD.MOV R29, RZ, RZ, -R29 ;  /* 0x000000ffff1d8224 */ /* 0x000fe200078e0a1d */
[C---:B------:R-:W-:Y:S01]  /*b2a0*/  ISETP.GT.U32.AND P0, PT, R2.reuse, R25, PT ;  /* 0x000000190200720c */ /* 0x040fe20003f04070 */
[----:B------:R-:W-:Y:S01]  /*b2b0*/  @!P6 IMAD.IADD R27, R27, 0x1, -R2 ;  /* 0x000000011b1be824 */ /* 0x000fe200078e0a02 */
[C---:B------:R-:W-:Y:S01]  /*b2c0*/  ISETP.GT.U32.AND P4, PT, R2.reuse, R24, PT ;  /* 0x000000180200720c */ /* 0x040fe20003f84070 */
[----:B------:R-:W-:Y:S02]  /*b2d0*/  IMAD R23, R2, R5, R23 ;  /* 0x0000000502177224 */ /* 0x000fe400078e0217 */
[----:B------:R-:W-:-:S04]  /*b2e0*/  IMAD.HI.U32 R5, R3, R22, RZ ;  /* 0x0000001603057227 */ /* 0x000fc800078e00ff */
[----:B------:R-:W-:Y:S01]  /*b2f0*/  @!P2 IMAD.MOV R28, RZ, RZ, -R28 ;  /* 0x000000ffff1ca224 */ /* 0x000fe200078e0a1c */
[----:B------:R-:W-:Y:S01]  /*b300*/  ISETP.GE.AND P2, PT, R10, RZ, PT ;  /* 0x000000ff0a00720c */ /* 0x000fe20003f46270 */
[----:B------:R-:W-:Y:S01]  /*b310*/  @!P5 IMAD.MOV R27, RZ, RZ, -R27 ;  /* 0x000000ffff1bd224 */ /* 0x000fe200078e0a1b */
[----:B------:R-:W-:Y:S01]  /*b320*/  ISETP.GT.U32.AND P5, PT, R2, R23, PT ;  /* 0x000000170200720c */ /* 0x000fe20003fa4070 */
[----:B------:R-:W-:Y:S01]  /*b330*/  @!P3 IMAD.MOV R26, RZ, RZ, -R26 ;  /* 0x000000ffff1ab224 */ /* 0x000fe200078e0a1a */
[----:B------:R-:W-:Y:S01]  /*b340*/  ISETP.GE.AND P3, PT, R6, RZ, PT ;  /* 0x000000ff0600720c */ /* 0x000fe20003f66270 */
[----:B------:R-:W-:Y:S02]  /*b350*/  IMAD.MOV R5, RZ, RZ, -R5 ;  /* 0x000000ffff057224 */ /* 0x000fe400078e0a05 */
[----:B------:R-:W-:-:S04]  /*b360*/  IMAD.HI.U32 R6, R3, R21, RZ ;  /* 0x0000001503067227 */ /* 0x000fc800078e00ff */
[----:B------:R-:W-:Y:S02]  /*b370*/  IMAD R22, R2, R5, R22 ;  /* 0x0000000502167224 */ /* 0x000fe400078e0216 */
[----:B------:R-:W-:Y:S02]  /*b380*/  IMAD.MOV R5, RZ, RZ, -R6 ;  /* 0x000000ffff057224 */ /* 0x000fe400078e0a06 */
[--C-:B------:R-:W-:Y:S02]  /*b390*/  @!P0 IMAD.IADD R25, R25, 0x1, -R2.reuse ;  /* 0x0000000119198824 */ /* 0x100fe400078e0a02 */
[--C-:B------:R-:W-:Y:S02]  /*b3a0*/  @!P4 IMAD.IADD R24, R24, 0x1, -R2.reuse ;  /* 0x000000011818c824 */ /* 0x100fe400078e0a02 */
[C---:B------:R-:W-:Y:S01]  /*b3b0*/  IMAD R21, R2.reuse, R5, R21 ;  /* 0x0000000502157224 */ /* 0x040fe200078e0215 */
[----:B------:R-:W-:Y:S01]  /*b3c0*/  ISETP.GT.U32.AND P0, PT, R2, R25, PT ;  /* 0x000000190200720c */ /* 0x000fe20003f04070 */
[----:B------:R-:W-:-:S02]  /*b3d0*/  @!P5 IMAD.IADD R23, R23, 0x1, -R2 ;  /* 0x000000011717d824 */ /* 0x000fc400078e0a02 */
[----:B------:R-:W-:Y:S01]  /*b3e0*/  @!P2 IMAD.MOV R24, RZ, RZ, -R24 ;  /* 0x000000ffff18a224 */ /* 0x000fe200078e0a18 */
[C---:B------:R-:W-:Y:S01]  /*b3f0*/  ISETP.GT.U32.AND P2, PT, R2.reuse, R21, PT ;  /* 0x000000150200720c */ /* 0x040fe20003f44070 */
[----:B------:R-:W-:Y:S01]  /*b400*/  @!P1 IMAD.MOV R30, RZ, RZ, -R30 ;  /* 0x000000ffff1e9224 */ /* 0x000fe200078e0a1e */
[----:B------:R-:W-:Y:S02]  /*b410*/  ISETP.GT.U32.AND P5, PT, R2, R23, PT ;  /* 0x000000170200720c */ /* 0x000fe40003fa4070 */
[----:B------:R-:W-:Y:S02]  /*b420*/  ISETP.GE.AND P1, PT, R8, RZ, PT ;  /* 0x000000ff0800720c */ /* 0x000fe40003f26270 */
[C---:B------:R-:W-:Y:S02]  /*b430*/  LOP3.LUT R8, R4.reuse, 0x1da, RZ, 0xfc, !PT ;  /* 0x000001da04087812 */ /* 0x040fe400078efcff */
[----:B------:R-:W-:Y:S02]  /*b440*/  LOP3.LUT R5, R4, 0x1dc, RZ, 0xfc, !PT ;  /* 0x000001dc04057812 */ /* 0x000fe400078efcff */
[----:B------:R-:W-:Y:S01]  /*b450*/  IABS R20, R8 ;  /* 0x0000000800147213 */ /* 0x000fe20000000000 */
[--C-:B------:R-:W-:Y:S01]  /*b460*/  @!P0 IMAD.IADD R25, R25, 0x1, -R2.reuse ;  /* 0x0000000119198824 */ /* 0x100fe200078e0a02 */
[----:B------:R-:W-:Y:S01]  /*b470*/  ISETP.GE.AND P6, PT, R9, RZ, PT ;  /* 0x000000ff0900720c */ /* 0x000fe20003fc6270 */
[----:B------:R-:W-:Y:S01]  /*b480*/  @!P2 IMAD.IADD R21, R21, 0x1, -R2 ;  /* 0x000000011515a824 */ /* 0x000fe200078e0a02 */
[----:B------:R-:W-:Y:S01]  /*b490*/  ISETP.GE.AND P0, PT, R7, RZ, PT ;  /* 0x000000ff0700720c */ /* 0x000fe20003f06270 */
[----:B------:R-:W-:Y:S01]  /*b4a0*/  IMAD.HI.U32 R7, R3, R20, RZ ;  /* 0x0000001403077227 */ /* 0x000fe200078e00ff */
[----:B------:R-:W-:-:S02]  /*b4b0*/  IABS R19, R5 ;  /* 0x0000000500137213 */ /* 0x000fc40000000000 */
[----:B------:R-:W-:Y:S01]  /*b4c0*/  ISETP.GT.U32.AND P2, PT, R2, R21, PT ;  /* 0x000000150200720c */ /* 0x000fe20003f44070 */
[----:B------:R-:W-:Y:S01]  /*b4d0*/  @!P5 IMAD.IADD R23, R23, 0x1, -R2 ;  /* 0x000000011717d824 */ /* 0x000fe200078e0a02 */
[----:B------:R-:W-:Y:S01]  /*b4e0*/  ISETP.GE.AND P5, PT, R5, RZ, PT ;  /* 0x000000ff0500720c */ /* 0x000fe20003fa6270 */
[----:B------:R-:W-:Y:S02]  /*b4f0*/  IMAD.MOV R6, RZ, RZ, -R7 ;  /* 0x000000ffff067224 */ /* 0x000fe400078e0a07 */
[----:B------:R-:W-:-:S04]  /*b500*/  IMAD.HI.U32 R5, R3, R19, RZ ;  /* 0x0000001303057227 */ /* 0x000fc800078e00ff */
[C---:B------:R-:W-:Y:S02]  /*b510*/  IMAD R20, R2.reuse, R6, R20 ;  /* 0x0000000602147224 */ /* 0x040fe400078e0214 */
[----:B------:R-:W-:Y:S02]  /*b520*/  IMAD.MOV R5, RZ, RZ, -R5 ;  /* 0x000000ffff057224 */ /* 0x000fe400078e0a05 */
[----:B------:R-:W-:Y:S01]  /*b530*/  @!P6 IMAD.MOV R23, RZ, RZ, -R23 ;  /* 0x000000ffff17e224 */ /* 0x000fe200078e0a17 */
[C---:B------:R-:W-:Y:S01]  /*b540*/  ISETP.GT.U32.AND P6, PT, R2.reuse, R20, PT ;  /* 0x000000140200720c */ /* 0x040fe20003fc4070 */
[----:B------:R-:W-:Y:S02]  /*b550*/  IMAD R19, R2, R5, R19 ;  /* 0x0000000502137224 */ /* 0x000fe400078e0213 */
[----:B------:R-:W-:-:S03]  /*b560*/  @!P2 IMAD.IADD R21, R21, 0x1, -R2 ;  /* 0x000000011515a824 */ /* 0x000fc600078e0a02 */
[C---:B------:R-:W-:Y:S02]  /*b570*/  ISETP.GT.U32.AND P2, PT, R2.reuse, R19, PT ;  /* 0x000000130200720c */ /* 0x040fe40003f44070 */
[----:B------:R-:W-:Y:S02]  /*b580*/  ISETP.GT.U32.AND P4, PT, R2, R22, PT ;  /* 0x000000160200720c */ /* 0x000fe40003f84070 */
[----:B------:R-:W-:-:S03]  /*b590*/  LOP3.LUT R7, R4, 0x1de, RZ, 0xfc, !PT ;  /* 0x000001de04077812 */ /* 0x000fc600078efcff */
[----:B------:R-:W-:Y:S01]  /*b5a0*/  @!P6 IMAD.IADD R20, R20, 0x1, -R2 ;  /* 0x000000011414e824 */ /* 0x000fe200078e0a02 */
[----:B------:R-:W-:-:S05]  /*b5b0*/  IABS R18, R7 ;  /* 0x0000000700127213 */ /* 0x000fca0000000000 */
[----:B------:R-:W-:Y:S01]  /*b5c0*/  @!P2 IMAD.IADD R19, R19, 0x1, -R2 ;  /* 0x000000011313a824 */ /* 0x000fe200078e0a02 */
[----:B------:R-:W-:Y:S01]  /*b5d0*/  ISETP.GT.U32.AND P2, PT, R2, R20, PT ;  /* 0x000000140200720c */ /* 0x000fe20003f44070 */
[----:B------:R-:W-:-:S04]  /*b5e0*/  IMAD.HI.U32 R6, R3, R18, RZ ;  /* 0x0000001203067227 */ /* 0x000fc800078e00ff */
[----:B------:R-:W-:Y:S02]  /*b5f0*/  @!P4 IMAD.IADD R22, R22, 0x1, -R2 ;  /* 0x000000011616c824 */ /* 0x000fe400078e0a02 */
[----:B------:R-:W-:-:S03]  /*b600*/  IMAD.MOV R5, RZ, RZ, -R6 ;  /* 0x000000ffff057224 */ /* 0x000fc600078e0a06 */
[C---:B------:R-:W-:Y:S01]  /*b610*/  ISETP.GT.U32.AND P4, PT, R2.reuse, R22, PT ;  /* 0x000000160200720c */ /* 0x040fe20003f84070 */
[----:B------:R-:W-:Y:S01]  /*b620*/  IMAD R18, R2, R5, R18 ;  /* 0x0000000502127224 */ /* 0x000fe200078e0212 */
[----:B------:R-:W-:Y:S01]  /*b630*/  STL [R1+0x6b30], R236 ;  /* 0x006b30ec01007387 */ /* 0x000fe20000100800 */
[----:B------:R-:W-:Y:S01]  /*b640*/  @!P2 IMAD.IADD R20, R20, 0x1, -R2 ;  /* 0x000000011414a824 */ /* 0x000fe200078e0a02 */
[----:B------:R-:W-:Y:S02]  /*b650*/  LOP3.LUT R9, R4, 0x1e0, RZ, 0xfc, !PT ;  /* 0x000001e004097812 */ /* 0x000fe400078efcff */
[----:B------:R1:W-:Y:S01]  /*b660*/  STL [R1+0x6b34], R0 ;  /* 0x006b340001007387 */ /* 0x0003e20000100800 */
[----:B------:R-:W-:Y:S02]  /*b670*/  ISETP.GT.U32.AND P2, PT, R2, R18, PT ;  /* 0x000000120200720c */ /* 0x000fe40003f44070 */
[----:B------:R-:W-:Y:S02]  /*b680*/  IABS R17, R9 ;  /* 0x0000000900117213 */ /* 0x000fe40000000000 */
[----:B------:R-:W-:-:S02]  /*b690*/  LOP3.LUT R235, R4, 0x1e4, RZ, 0xfc, !PT ;  /* 0x000001e404eb7812 */ /* 0x000fc400078efcff */
[----:B-1----:R-:W-:Y:S01]  /*b6a0*/  LOP3.LUT R0, R4, 0x1e2, RZ, 0xfc, !PT ;  /* 0x000001e204007812 */ /* 0x002fe200078efcff */
[----:B------:R-:W-:-:S03]  /*b6b0*/  @!P1 IMAD.MOV R25, RZ, RZ, -R25 ;  /* 0x000000ffff199224 */ /* 0x000fc600078e0a19 */
[----:B------:R-:W-:Y:S01]  /*b6c0*/  IABS R16, R0 ;  /* 0x0000000000107213 */ /* 0x000fe20000000000 */
[----:B------:R-:W-:Y:S01]  /*b6d0*/  @!P4 IMAD.IADD R22, R22, 0x1, -R2 ;  /* 0x000000011616c824 */ /* 0x000fe200078e0a02 */
[----:B------:R-:W-:Y:S01]  /*b6e0*/  ISETP.GE.AND P1, PT, R8, RZ, PT ;  /* 0x000000ff0800720c */ /* 0x000fe20003f26270 */
[----:B------:R-:W-:Y:S01]  /*b6f0*/  STL [R1+0x6b38], R237 ;  /* 0x006b38ed01007387 */ /* 0x000fe20000100800 */
[----:B------:R-:W-:Y:S01]  /*b700*/  ISETP.GE.AND P4, PT, R7, RZ, PT ;  /* 0x000000ff0700720c */ /* 0x000fe20003f86270 */
[C---:B------:R-:W-:Y:S01]  /*b710*/  IMAD.HI.U32 R8, R3.reuse, R17, RZ ;  /* 0x0000001103087227 */ /* 0x040fe200078e00ff */
[----:B------:R-:W-:Y:S01]  /*b720*/  IABS R15, R235 ;  /* 0x000000eb000f7213 */ /* 0x000fe20000000000 */
[----:B------:R-:W-:Y:S01]  /*b730*/  STL [R1+0x6b3c], R238 ;  /* 0x006b3cee01007387 */ /* 0x000fe20000100800 */
[C---:B------:R-:W-:Y:S01]  /*b740*/  LOP3.LUT R236, R4.reuse, 0x1e6, RZ, 0xfc, !PT ;  /* 0x000001e604ec7812 */ /* 0x040fe200078efcff */
[----:B------:R-:W-:Y:S01]  /*b750*/  IMAD.HI.U32 R7, R3, R16, RZ ;  /* 0x0000001003077227 */ /* 0x000fe200078e00ff */
[----:B------:R-:W-:Y:S01]  /*b760*/  LOP3.LUT R243, R4, 0x1e8, RZ, 0xfc, !PT ;  /* 0x000001e804f37812 */ /* 0x000fe200078efcff */
[----:B------:R-:W-:Y:S02]  /*b770*/  STL [R1+0x6b48], R239 ;  /* 0x006b48ef01007387 */ /* 0x000fe40000100800 */
[----:B------:R-:W-:Y:S01]  /*b780*/  @!P3 IMAD.MOV R22, RZ, RZ, -R22 ;  /* 0x000000ffff16b224 */ /* 0x000fe200078e0a16 */
[----:B------:R-:W-:Y:S01]  /*b790*/  ISETP.GT.U32.AND P3, PT, R2, R19, PT ;  /* 0x000000130200720c */ /* 0x000fe20003f64070 */
[----:B------:R1:W-:Y:S01]  /*b7a0*/  STL [R1+0x6b4c], R240 ;  /* 0x006b4cf001007387 */ /* 0x0003e20000100800 */
[----:B------:R-:W-:Y:S01]  /*b7b0*/  @!P2 IMAD.IADD R18, R18, 0x1, -R2 ;  /* 0x000000011212a824 */ /* 0x000fe200078e0a02 */
[----:B------:R-:W-:Y:S01]  /*b7c0*/  IABS R14, R236 ;  /* 0x000000ec000e7213 */ /* 0x000fe20000000000 */
[----:B------:R-:W-:Y:S01]  /*b7d0*/  IMAD.MOV R6, RZ, RZ, -R8 ;  /* 0x000000ffff067224 */ /* 0x000fe200078e0a08 */
[----:B------:R-:W-:Y:S01]  /*b7e0*/  IABS R13, R243 ;  /* 0x000000f3000d7213 */ /* 0x000fe20000000000 */
[----:B------:R-:W-:-:S02]  /*b7f0*/  IMAD.MOV R7, RZ, RZ, -R7 ;  /* 0x000000ffff077224 */ /* 0x000fc400078e0a07 */
[----:B------:R-:W-:Y:S01]  /*b800*/  IMAD.HI.U32 R5, R3, R15, RZ ;  /* 0x0000000f03057227 */ /* 0x000fe200078e00ff */
[----:B-1----:R-:W-:-:S03]  /*b810*/  LOP3.LUT R240, R4, 0x1ea, RZ, 0xfc, !PT ;  /* 0x000001ea04f07812 */ /* 0x002fc600078efcff */
[----:B------:R-:W-:Y:S01]  /*b820*/  @!P0 IMAD.MOV R21, RZ, RZ, -R21 ;  /* 0x000000ffff158224 */ /* 0x000fe200078e0a15 */
[C---:B------:R-:W-:Y:S01]  /*b830*/  ISETP.GT.U32.AND P0, PT, R2.reuse, R18, PT ;  /* 0x000000120200720c */ /* 0x040fe20003f04070 */
[C---:B------:R-:W-:Y:S01]  /*b840*/  IMAD R17, R2.reuse, R6, R17 ;  /* 0x0000000602117224 */ /* 0x040fe200078e0211 */
[----:B------:R-:W-:Y:S01]  /*b850*/  IABS R12, R240 ;  /* 0x000000f0000c7213 */ /* 0x000fe20000000000 */
[----:B------:R-:W-:Y:S01]  /*b860*/  IMAD R16, R2, R7, R16 ;  /* 0x0000000702107224 */ /* 0x000fe200078e0210 */
[----:B------:R-:W-:Y:S01]  /*b870*/  LOP3.LUT R237, R4, 0x1ec, RZ, 0xfc, !PT ;  /* 0x000001ec04ed7812 */ /* 0x000fe200078efcff */
[----:B------:R-:W-:Y:S02]  /*b880*/  IMAD.MOV R5, RZ, RZ, -R5 ;  /* 0x000000ffff057224 */ /* 0x000fe400078e0a05 */
[----:B------:R-:W-:-:S04]  /*b890*/  IMAD.HI.U32 R6, R3, R14, RZ ;  /* 0x0000000e03067227 */ /* 0x000fc800078e00ff */
[----:B------:R-:W-:Y:S01]  /*b8a0*/  IMAD.HI.U32 R7, R3, R13, RZ ;  /* 0x0000000d03077227 */ /* 0x000fe200078e00ff */
[----:B------:R-:W-:-:S03]  /*b8b0*/  IABS R11, R237 ;  /* 0x000000ed000b7213 */ /* 0x000fc60000000000 */
[----:B------:R-:W-:Y:S01]  /*b8c0*/  IMAD R15, R2, R5, R15 ;  /* 0x00000005020f7224 */ /* 0x000fe200078e020f */
[----:B------:R-:W-:Y:S01]  /*b8d0*/  LOP3.LUT R239, R4, 0x1ee, RZ, 0xfc, !PT ;  /* 0x000001ee04ef7812 */ /* 0x000fe200078efcff */
[----:B------:R-:W-:Y:S02]  /*b8e0*/  IMAD.MOV R6, RZ, RZ, -R6 ;  /* 0x000000ffff067224 */ /* 0x000fe400078e0a06 */
[----:B------:R-:W-:Y:S02]  /*b8f0*/  IMAD.MOV R7, RZ, RZ, -R7 ;  /* 0x000000ffff077224 */ /* 0x000fe400078e0a07 */
[----:B------:R-:W-:Y:S01]  /*b900*/  IMAD.HI.U32 R5, R3, R12, RZ ;  /* 0x0000000c03057227 */ /* 0x000fe200078e00ff */
[----:B------:R-:W-:-:S03]  /*b910*/  IABS R10, R239 ;  /* 0x000000ef000a7213 */ /* 0x000fc60000000000 */
[----:B------:R-:W-:Y:S01]  /*b920*/  @!P3 IMAD.IADD R19, R19, 0x1, -R2 ;  /* 0x000000011313b824 */ /* 0x000fe200078e0a02 */
[C---:B------:R-:W-:Y:S01]  /*b930*/  ISETP.GT.U32.AND P3, PT, R2.reuse, R17, PT ;  /* 0x000000110200720c */ /* 0x040fe20003f64070 */
[C---:B------:R-:W-:Y:S02]  /*b940*/  IMAD R14, R2.reuse, R6, R14 ;  /* 0x00000006020e7224 */ /* 0x040fe400078e020e */
[----:B------:R-:W-:Y:S02]  /*b950*/  IMAD R13, R2, R7, R13 ;  /* 0x00000007020d7224 */ /* 0x000fe400078e020d */
[----:B------:R-:W-:Y:S02]  /*b960*/  IMAD.MOV R5, RZ, RZ, -R5 ;  /* 0x000000ffff057224 */ /* 0x000fe400078e0a05 */
[----:B------:R-:W-:-:S04]  /*b970*/  IMAD.HI.U32 R6, R3, R11, RZ ;  /* 0x0000000b03067227 */ /* 0x000fc800078e00ff */
[----:B------:R-:W-:Y:S02]  /*b980*/  IMAD R12, R2, R5, R12 ;  /* 0x00000005020c7224 */ /* 0x000fe400078e020c */
[----:B------:R-:W-:Y:S01]  /*b990*/  @!P0 IMAD.IADD R18, R18, 0x1, -R2 ;  /* 0x0000000112128824 */ /* 0x000fe200078e0a02 */
[----:B------:R-:W-:Y:S01]  /*b9a0*/  ISETP.GT.U32.AND P0, PT, R2, R13, PT ;  /* 0x0000000d0200720c */ /* 0x000fe20003f04070 */
[----:B------:R-:W-:Y:S02]  /*b9b0*/  IMAD.MOV R5, RZ, RZ, -R6 ;  /* 0x000000ffff057224 */ /* 0x000fe400078e0a06 */
[----:B------:R-:W-:Y:S01]  /*b9c0*/  IMAD.HI.U32 R6, R3, R10, RZ ;  /* 0x0000000a03067227 */ /* 0x000fe200078e00ff */
[----:B------:R-:W-:-:S03]  /*b9d0*/  LOP3.LUT R238, R4, 0x1f0, RZ, 0xfc, !PT ;  /* 0x000001f004ee7812 */ /* 0x000fc600078efcff */
[C---:B------:R-:W-:Y:S02]  /*b9e0*/  IMAD R11, R2.reuse, R5, R11 ;  /* 0x00000005020b7224 */ /* 0x040fe400078e020b */
[----:B------:R-:W-:Y:S01]  /*b9f0*/  IMAD.MOV R5, RZ, RZ, -R6 ;  /* 0x000000ffff057224 */ /* 0x000fe200078e0a06 */
[C---:B------:R-:W-:Y:S01]  /*ba00*/  ISETP.GT.U32.AND P2, PT, R2.reuse, R16, PT ;  /* 0x000000100200720c */ /* 0x040fe20003f44070 */
[----:B------:R-:W-:Y:S01]  /*ba10*/  @!P3 IMAD.IADD R17, R17, 0x1, -R2 ;  /* 0x000000011111b824 */ /* 0x000fe200078e0a02 */
[----:B------:R-:W-:Y:S01]  /*ba20*/  ISETP.GE.AND P6, PT, R9, RZ, PT ;  /* 0x000000ff0900720c */ /* 0x000fe20003fc6270 */
[C---:B------:R-:W-:Y:S01]  /*ba30*/  IMAD R10, R2.reuse, R5, R10 ;  /* 0x00000005020a7224 */ /* 0x040fe200078e020a */
[----:B------:R-:W-:Y:S01]  /*ba40*/  IABS R9, R238 ;  /* 0x000000ee00097213 */ /* 0x000fe20000000000 */
[----:B------:R-:W-:Y:S01]  /*ba50*/  @!P1 IMAD.MOV R20, RZ, RZ, -R20 ;  /* 0x000000ffff149224 */ /* 0x000fe200078e0a14 */
[C---:B------:R-:W-:Y:S01]  /*ba60*/  ISETP.GT.U32.AND P1, PT, R2.reuse, R17, PT ;  /* 0x000000110200720c */ /* 0x040fe20003f24070 */
[----:B------:R-:W-:Y:S01]  /*ba70*/  @!P0 IMAD.IADD R13, R13, 0x1, -R2 ;  /* 0x000000010d0d8824 */ /* 0x000fe200078e0a02 */
[C---:B------:R-:W-:Y:S01]  /*ba80*/  ISETP.GT.U32.AND P0, PT, R2.reuse, R10, PT ;  /* 0x0000000a0200720c */ /* 0x040fe20003f04070 */
[----:B------:R-:W-:Y:S01]  /*ba90*/  IMAD.HI.U32 R6, R3, R9, RZ ;  /* 0x0000000903067227 */ /* 0x000fe200078e00ff */
[----:B------:R-:W-:-:S02]  /*baa0*/  ISETP.GT.U32.AND P3, PT, R2, R15, PT ;  /* 0x0000000f0200720c */ /* 0x000fc40003f64070 */
[----:B------:R-:W-:Y:S01]  /*bab0*/  LOP3.LUT R234, R4, 0x1f2, RZ, 0xfc, !PT ;  /* 0x000001f204ea7812 */ /* 0x000fe200078efcff */
[----:B------:R-:W-:Y:S02]  /*bac0*/  IMAD.MOV R5, RZ, RZ, -R6 ;  /* 0x000000ffff057224 */ /* 0x000fe400078e0a06 */
[--C-:B------:R-:W-:Y:S01]  /*bad0*/  @!P2 IMAD.IADD R16, R16, 0x1, -R2.reuse ;  /* 0x000000011010a824 */ /* 0x100fe200078e0a02 */
[C---:B------:R-:W-:Y:S01]  /*bae0*/  ISETP.GT.U32.AND P2, PT, R2.reuse, R14, PT ;  /* 0x0000000e0200720c */ /* 0x040fe20003f44070 */
[C---:B------:R-:W-:Y:S01]  /*baf0*/  IMAD R9, R2.reuse, R5, R9 ;  /* 0x0000000502097224 */ /* 0x040fe200078e0209 */
[----:B------:R-:W-:Y:S01]  /*bb00*/  IABS R8, R234 ;  /* 0x000000ea00087213 */ /* 0x000fe20000000000 */
[----:B------:R-:W-:Y:S01]  /*bb10*/  @!P5 IMAD.MOV R19, RZ, RZ, -R19 ;  /* 0x000000ffff13d224 */ /* 0x000fe200078e0a13 */
[C---:B------:R-:W-:Y:S01]  /*bb20*/  ISETP.GT.U32.AND P5, PT, R2.reuse, R16, PT ;  /* 0x000000100200720c */ /* 0x040fe20003fa4070 */
[--C-:B------:R-:W-:Y:S01]  /*bb30*/  @!P1 IMAD.IADD R17, R17, 0x1, -R2.reuse ;  /* 0x0000000111119824 */ /* 0x100fe200078e0a02 */
[----:B------:R-:W-:Y:S01]  /*bb40*/  ISETP.GT.U32.AND P1, PT, R2, R12, PT ;  /* 0x0000000c0200720c */ /* 0x000fe20003f24070 */
[----:B------:R-:W-:Y:S01]  /*bb50*/  @!P0 IMAD.IADD R10, R10, 0x1, -R2 ;  /* 0x000000010a0a8824 */ /* 0x000fe200078e0a02 */
[----:B------:R-:W-:Y:S01]  /*bb60*/  ISETP.GT.U32.AND P0, PT, R2, R9, PT ;  /* 0x000000090200720c */ /* 0x000fe20003f04070 */
[----:B------:R-:W-:-:S04]  /*bb70*/  IMAD.HI.U32 R7, R3, R8, RZ ;  /* 0x0000000803077227 */ /* 0x000fc800078e00ff */
[--C-:B------:R-:W-:Y:S02]  /*bb80*/  @!P3 IMAD.IADD R15, R15, 0x1, -R2.reuse ;  /* 0x000000010f0fb824 */ /* 0x100fe400078e0a02 */
[----:B------:R-:W-:Y:S02]  /*bb90*/  IMAD.MOV R6, RZ, RZ, -R7 ;  /* 0x000000ffff067224 */ /* 0x000fe400078e0a07 */
[----:B------:R-:W-:Y:S01]  /*bba0*/  @!P2 IMAD.IADD R14, R14, 0x1, -R2 ;  /* 0x000000010e0ea824 */ /* 0x000fe200078e0a02 */
[C---:B------:R-:W-:Y:S01]  /*bbb0*/  ISETP.GT.U32.AND P3, PT, R2.reuse, R15, PT ;  /* 0x0000000f0200720c */ /* 0x040fe20003f64070 */
[----:B------:R-:W-:Y:S02]  /*bbc0*/  IMAD R8, R2, R6, R8 ;  /* 0x0000000602087224 */ /* 0x000fe400078e0208 */
[--C-:B------:R-:W-:Y:S01]  /*bbd0*/  @!P5 IMAD.IADD R16, R16, 0x1, -R2.reuse ;  /* 0x000000011010d824 */ /* 0x100fe200078e0a02 */
[----:B------:R-:W-:Y:S01]  /*bbe0*/  ISETP.GT.U32.AND P5, PT, R2, R11, PT ;  /* 0x0000000b0200720c */ /* 0x000fe20003fa4070 */
[--C-:B------:R-:W-:Y:S01]  /*bbf0*/  @!P1 IMAD.IADD R12, R12, 0x1, -R2.reuse ;  /* 0x000000010c0c9824 */ /* 0x100fe200078e0a02 */
[----:B------:R-:W-:Y:S01]  /*bc00*/  ISETP.GT.U32.AND P2, PT, R2, R14, PT ;  /* 0x0000000e0200720c */ /* 0x000fe20003f44070 */
[----:B------:R-:W-:Y:S01]  /*bc10*/  @!P0 IMAD.IADD R9, R9, 0x1, -R2 ;  /* 0x0000000109098824 */ /* 0x000fe200078e0a02 */
[----:B------:R-:W-:-:S02]  /*bc20*/  ISETP.GE.AND P1, PT, R236, RZ, PT ;  /* 0x000000ffec00720c */ /* 0x000fc40003f26270 */
[----:B------:R-:W-:Y:S02]  /*bc30*/  LOP3.LUT R236, R4, 0x1f4, RZ, 0xfc, !PT ;  /* 0x000001f404ec7812 */ /* 0x000fe400078efcff */
[----:B------:R-:W-:Y:S02]  /*bc40*/  ISETP.GT.U32.AND P0, PT, R2, R8, PT ;  /* 0x000000080200720c */ /* 0x000fe40003f04070 */
[----:B------:R-:W-:Y:S01]  /*bc50*/  IABS R7, R236 ;  /* 0x000000ec00077213 */ /* 0x000fe20000000000 */
[----:B------:R1:W-:Y:S01]  /*bc60*/  STL [R1+0x6b50], R241 ;  /* 0x006b50f101007387 */ /* 0x0003e20000100800 */
[----:B------:R-:W-:Y:S01]  /*bc70*/  @!P3 IMAD.IADD R15, R15, 0x1, -R2 ;  /* 0x000000010f0fb824 */ /* 0x000fe200078e0a02 */
[----:B------:R-:W-:Y:S02]  /*bc80*/  ISETP.GE.AND P3, PT, R0, RZ, PT ;  /* 0x000000ff0000720c */ /* 0x000fe40003f66270 */
[----:B------:R2:W-:Y:S01]  /*bc90*/  STL [R1+0x6b54], R242 ;  /* 0x006b54f201007387 */ /* 0x0005e20000100800 */
[----:B------:R-:W-:Y:S01]  /*bca0*/  LOP3.LUT R0, R4, 0x1f6, RZ, 0xfc, !PT ;  /* 0x000001f604007812 */ /* 0x000fe200078efcff */
[----:B------:R-:W-:-:S02]  /*bcb0*/  IMAD.HI.U32 R5, R3, R7, RZ ;  /* 0x0000000703057227 */ /* 0x000fc400078e00ff */
[----:B------:R3:W-:Y:S01]  /*bcc0*/  STL [R1+0x6b58], R252 ;  /* 0x006b58fc01007387 */ /* 0x0007e20000100800 */
[C---:B-1----:R-:W-:Y:S01]  /*bcd0*/  LOP3.LUT R241, R4.reuse, 0x1fc, RZ, 0xfc, !PT ;  /* 0x000001fc04f17812 */ /* 0x042fe200078efcff */
[--C-:B------:R-:W-:Y:S01]  /*bce0*/  @!P5 IMAD.IADD R11, R11, 0x1, -R2.reuse ;  /* 0x000000010b0bd824 */ /* 0x100fe200078e0a02 */
[----:B--2---:R-:W-:Y:S01]  /*bcf0*/  LOP3.LUT R242, R4, 0x1fa, RZ, 0xfc, !PT ;  /* 0x000001fa04f27812 */ /* 0x004fe200078efcff */
[--C-:B------:R-:W-:Y:S01]  /*bd00*/  @!P2 IMAD.IADD R14, R14, 0x1, -R2.reuse ;  /* 0x000000010e0ea824 */ /* 0x100fe200078e0a02 */
[----:B---3--:R-:W-:Y:S01]  /*bd10*/  LOP3.LUT R252, R4, 0x1f8, RZ, 0xfc, !PT ;  /* 0x000001f804fc7812 */ /* 0x008fe200078efcff */
[----:B------:R-:W-:Y:S01]  /*bd20*/  IMAD.MOV R5, RZ, RZ, -R5 ;  /* 0x000000ffff057224 */ /* 0x000fe200078e0a05 */
[----:B------:R-:W-:Y:S01]  /*bd30*/  ISETP.GE.AND P5, PT, R243, RZ, PT ;  /* 0x000000fff300720c */ /* 0x000fe20003fa6270 */
[----:B------:R-:W-:Y:S01]  /*bd40*/  @!P0 IMAD.IADD R8, R8, 0x1, -R2 ;  /* 0x0000000108088824 */ /* 0x000fe200078e0a02 */
[----:B------:R-:W-:Y:S02]  /*bd50*/  ISETP.GE.AND P2, PT, R235, RZ, PT ;  /* 0x000000ffeb00720c */ /* 0x000fe40003f46270 */
[----:B------:R-:W-:-:S02]  /*bd60*/  IABS R6, R0 ;  /* 0x0000000000067213 */ /* 0x000fc40000000000 */
[----:B------:R-:W-:Y:S02]  /*bd70*/  IABS R4, R252 ;  /* 0x000000fc00047213 */ /* 0x000fe40000000000 */
[----:B------:R-:W-:Y:S02]  /*bd80*/  IABS R243, R242 ;  /* 0x000000f200f37213 */ /* 0x000fe40000000000 */
[----:B------:R-:W-:Y:S01]  /*bd90*/  IABS R235, R241 ;  /* 0x000000f100eb7213 */ /* 0x000fe20000000000 */
[----:B------:R1:W-:Y:S01]  /*bda0*/  STL [R1+0x6b5c], R251 ;  /* 0x006b5cfb01007387 */ /* 0x0003e20000100800 */
[----:B------:R-:W-:Y:S01]  /*bdb0*/  @!P4 IMAD.MOV R18, RZ, RZ, -R18 ;  /* 0x000000ffff12c224 */ /* 0x000fe200078e0a12 */
[C---:B------:R-:W-:Y:S01]  /*bdc0*/  ISETP.GT.U32.AND P4, PT, R2.reuse, R12, PT ;  /* 0x0000000c0200720c */ /* 0x040fe20003f84070 */
[C---:B------:R-:W-:Y:S01]  /*bdd0*/  IMAD R7, R2.reuse, R5, R7 ;  /* 0x0000000502077224 */ /* 0x040fe200078e0207 */
[----:B------:R2:W-:Y:S01]  /*bde0*/  STL [R1+0x6b60], R250 ;  /* 0x006b60fa01007387 */ /* 0x0005e20000100800 */
[----:B------:R-:W-:Y:S01]  /*bdf0*/  @!P1 IMAD.MOV R14, RZ, RZ, -R14 ;  /* 0x000000ffff0e9224 */ /* 0x000fe200078e0a0e */
[----:B------:R-:W-:Y:S01]  /*be00*/  ISETP.GT.U32.AND P1, PT, R2, R8, PT ;  /* 0x000000080200720c */ /* 0x000fe20003f24070 */
[----:B------:R-:W-:-:S04]  /*be10*/  IMAD.HI.U32 R5, R3, R243, RZ ;  /* 0x000000f303057227 */ /* 0x000fc800078e00ff */
[----:B-1----:R-:W-:-:S04]  /*be20*/  IMAD.HI.U32 R251, R3, R4, RZ ;  /* 0x0000000403fb7227 */ /* 0x002fc800078e00ff */
[----:B--2---:R-:W-:-:S04]  /*be30*/  IMAD.HI.U32 R250, R3, R6, RZ ;  /* 0x0000000603fa7227 */ /* 0x004fc800078e00ff */
[----:B------:R-:W-:-:S04]  /*be40*/  IMAD.HI.U32 R3, R3, R235, RZ ;  /* 0x000000eb03037227 */ /* 0x000fc800078e00ff */
[----:B------:R-:W-:Y:S02]  /*be50*/  IMAD.MOV R250, RZ, RZ, -R250 ;  /* 0x000000fffffa7224 */ /* 0x000fe400078e0afa */
[----:B------:R-:W-:Y:S02]  /*be60*/  IMAD.MOV R3, RZ, RZ, -R3 ;  /* 0x000000ffff037224 */ /* 0x000fe400078e0a03 */
[C---:B------:R-:W-:Y:S02]  /*be70*/  IMAD R6, R2.reuse, R250, R6 ;  /* 0x000000fa02067224 */ /* 0x040fe400078e0206 */
[C---:B------:R-:W-:Y:S01]  /*be80*/  IMAD R235, R2.reuse, R3, R235 ;  /* 0x0000000302eb7224 */ /* 0x040fe200078e02eb */
[----:B------:R-:W2:Y:S01]  /*be90*/  LDL.LU R250, [R1+0x6b60] ;  /* 0x006b600001fa7983 */ /* 0x000ea20000300800 */
[----:B------:R-:W-:Y:S01]  /*bea0*/  @!P6 IMAD.MOV R17, RZ, RZ, -R17 ;  /* 0x000000ffff11e224 */ /* 0x000fe200078e0a11 */
[----:B------:R-:W-:Y:S01]  /*beb0*/  ISETP.GT.U32.AND P6, PT, R2, R9, PT ;  /* 0x000000090200720c */ /* 0x000fe20003fc4070 */
[--C-:B------:R-:W-:Y:S01]  /*bec0*/  @!P4 IMAD.IADD R12, R12, 0x1, -R2.reuse ;  /* 0x000000010c0cc824 */ /* 0x100fe200078e0a02 */
[----:B------:R-:W-:Y:S01]  /*bed0*/  ISETP.GT.U32.AND P4, PT, R2, R6, PT ;  /* 0x000000060200720c */ /* 0x000fe20003f84070 */
[----:B------:R-:W-:Y:S01]  /*bee0*/  @!P1 IMAD.IADD R8, R8, 0x1, -R2 ;  /* 0x0000000108089824 */ /* 0x000fe200078e0a02 */
[----:B------:R-:W-:Y:S01]  /*bef0*/  ISETP.GT.U32.AND P1, PT, R2, R235, PT ;  /* 0x000000eb0200720c */ /* 0x000fe20003f24070 */
[----:B------:R-:W-:-:S04]  /*bf00*/  IMAD.MOV R251, RZ, RZ, -R251 ;  /* 0x000000fffffb7224 */ /* 0x000fc800078e0afb */
[----:B------:R-:W-:Y:S02]  /*bf10*/  IMAD R4, R2, R251, R4 ;  /* 0x000000fb02047224 */ /* 0x000fe400078e0204 */
[----:B------:R-:W3:Y:S02]  /*bf20*/  LDL.LU R251, [R1+0x6b5c] ;  /* 0x006b5c0001fb7983 */ /* 0x000ee40000300800 */
[--C-:B------:R-:W-:Y:S01]  /*bf30*/  @!P6 IMAD.IADD R9, R9, 0x1, -R2.reuse ;  /* 0x000000010909e824 */ /* 0x100fe200078e0a02 */
[----:B------:R-:W-:Y:S01]  /*bf40*/  ISETP.GE.AND P6, PT, R240, RZ, PT ;  /* 0x000000fff000720c */ /* 0x000fe20003fc6270 */
[--C-:B------:R-:W-:Y:S01]  /*bf50*/  @!P4 IMAD.IADD R6, R6, 0x1, -R2.reuse ;  /* 0x000000010606c824 */ /* 0x100fe200078e0a02 */
[----:B------:R-:W-:Y:S01]  /*bf60*/  ISETP.GE.AND P4, PT, R239, RZ, PT ;  /* 0x000000ffef00720c */ /* 0x000fe20003f86270 */
[----:B------:R-:W-:Y:S01]  /*bf70*/  @!P1 IMAD.IADD R235, R235, 0x1, -R2 ;  /* 0x00000001ebeb9824 */ /* 0x000fe200078e0a02 */
[----:B------:R-:W4:Y:S01]  /*bf80*/  LDL R240, [R1+0x2c10] ;  /* 0x002c100001f07983 */ /* 0x000f220000100800 */
[----:B------:R-:W-:-:S03]  /*bf90*/  ISETP.GE.AND P1, PT, R234, RZ, PT ;  /* 0x000000ffea00720c */ /* 0x000fc60003f26270 */
[----:B------:R-:W2:Y:S04]  /*bfa0*/  LDL R239, [R1+0x2c1c] ;  /* 0x002c1c0001ef7983 */ /* 0x000ea80000100800 */
[----:B------:R-:W3:Y:S01]  /*bfb0*/  LDL R234, [R1+0x2de0] ;  /* 0x002de00001ea7983 */ /* 0x000ee20000100800 */
[----:B------:R-:W-:-:S13]  /*bfc0*/  ISETP.GT.U32.AND P0, PT, R2, R13, PT ;  /* 0x0000000d0200720c */ /* 0x000fda0003f04070 */
[----:B------:R-:W-:Y:S01]  /*bfd0*/  @!P0 IMAD.IADD R13, R13, 0x1, -R2 ;  /* 0x000000010d0d8824 */ /* 0x000fe200078e0a02 */
[C---:B------:R-:W-:Y:S01]  /*bfe0*/  ISETP.GT.U32.AND P0, PT, R2.reuse, R7, PT ;  /* 0x000000070200720c */ /* 0x040fe20003f04070 */
[----:B------:R-:W-:Y:S01]  /*bff0*/  @!P3 IMAD.MOV R16, RZ, RZ, -R16 ;  /* 0x000000ffff10b224 */ /* 0x000fe200078e0a10 */
[----:B------:R-:W-:Y:S01]  /*c000*/  ISETP.GT.U32.AND P3, PT, R2, R11, PT ;  /* 0x0000000b0200720c */ /* 0x000fe20003f64070 */
[----:B------:R-:W-:-:S10]  /*c010*/  @!P2 IMAD.MOV R15, RZ, RZ, -R15 ;  /* 0x000000ffff0fa224 */ /* 0x000fd400078e0a0f */
[--C-:B------:R-:W-:Y:S01]  /*c020*/  @!P0 IMAD.IADD R7, R7, 0x1, -R2.reuse ;  /* 0x0000000107078824 */ /* 0x100fe200078e0a02 */
[----:B------:R-:W-:Y:S02]  /*c030*/  ISETP.GE.AND P0, PT, R237, RZ, PT ;  /* 0x000000ffed00720c */ /* 0x000fe40003f06270 */
[----:B------:R-:W1:Y:S01]  /*c040*/  S2R R237, SR_TID.X ;  /* 0x0000000000ed7919 */ /* 0x000e620000002100 */
[C---:B------:R-:W-:Y:S01]  /*c050*/  ISETP.GT.U32.AND P2, PT, R2.reuse, R10, PT ;  /* 0x0000000a0200720c */ /* 0x040fe20003f44070 */
[----:B------:R-:W-:Y:S01]  /*c060*/  @!P3 IMAD.IADD R11, R11, 0x1, -R2 ;  /* 0x000000010b0bb824 */ /* 0x000fe200078e0a02 */
[----:B------:R-:W-:Y:S01]  /*c070*/  ISETP.GT.U32.AND P3, PT, R2, R4, PT ;  /* 0x000000040200720c */ /* 0x000fe20003f64070 */
[----:B------:R-:W-:-:S04]  /*c080*/  IMAD.MOV R5, RZ, RZ, -R5 ;  /* 0x000000ffff057224 */ /* 0x000fc800078e0a05 */
[----:B------:R-:W-:Y:S01]  /*c090*/  IMAD R243, R2, R5, R243 ;  /* 0x0000000502f37224 */ /* 0x000fe200078e02f3 */
[----:B------:R-:W-:Y:S01]  /*c0a0*/  UIADD3 UR9, UR9, 0x1f, URZ ;  /* 0x0000001f09097890 */ /* 0x000fe2000fffe03f */
[----:B------:R-:W-:Y:S01]  /*c0b0*/  @!P5 IMAD.MOV R13, RZ, RZ, -R13 ;  /* 0x000000ffff0dd224 */ /* 0x000fe200078e0a0d */
[----:B------:R-:W3:Y:S03]  /*c0c0*/  LDL R5, [R1+0x6a34] ;  /* 0x006a340001057983 */ /* 0x000ee60000100800 */
[--C-:B------:R-:W-:Y:S01]  /*c0d0*/  @!P2 IMAD.IADD R10, R10, 0x1, -R2.reuse ;  /* 0x000000010a0aa824 */ /* 0x100fe200078e0a02 */
[----:B------:R-:W-:Y:S01]  /*c0e0*/  ISETP.GT.U32.AND P2, PT, R2, R243, PT ;  /* 0x000000f30200720c */ /* 0x000fe20003f44070 */
[----:B------:R-:W-:Y:S01]  /*c0f0*/  UISETP.GT.AND UP0, UPT, UR9, 0x1f, UPT ;  /* 0x0000001f0900788c */ /* 0x000fe2000bf04270 */
[----:B------:R-:W-:Y:S01]  /*c100*/  @!P3 IMAD.IADD R4, R4, 0x1, -R2 ;  /* 0x000000010404b824 */ /* 0x000fe200078e0a02 */
[----:B------:R-:W-:-:S02]  /*c110*/  ISETP.GE.AND P3, PT, R238, RZ, PT ;  /* 0x000000ffee00720c */ /* 0x000fc40003f66270 */
[----:B------:R-:W-:Y:S01]  /*c120*/  USEL UR4, URZ, 0x4, !UP0 ;  /* 0x000000043f047887 */ /* 0x000fe2000c000000 */
[----:B------:R-:W-:Y:S01]  /*c130*/  @!P6 IMAD.MOV R12, RZ, RZ, -R12 ;  /* 0x000000ffff0ce224 */ /* 0x000fe200078e0a0c */
[----:B------:R-:W-:Y:S01]  /*c140*/  ISETP.GT.U32.AND P5, PT, R2, R6, PT ;  /* 0x000000060200720c */ /* 0x000fe20003fa4070 */
[----:B------:R-:W-:Y:S01]  /*c150*/  @!P4 IMAD.MOV R10, RZ, RZ, -R10 ;  /* 0x000000ffff0ac224 */ /* 0x000fe200078e0a0a */
[----:B------:R-:W3:Y:S02]  /*c160*/  LDL.LU R238, [R1+0x38] ;  /* 0x0000380001ee7983 */ /* 0x000ee40000300800 */
[----:B------:R-:W-:Y:S02]  /*c170*/  IMAD.U32 R3, RZ, RZ, UR4 ;  /* 0x00000004ff037e24 */ /* 0x000fe4000f8e00ff */
[----:B------:R-:W-:Y:S01]  /*c180*/  @!P2 IMAD.IADD R243, R243, 0x1, -R2 ;  /* 0x00000001f3f3a824 */ /* 0x000fe200078e0a02 */
[----:B-1----:R-:W-:-:S04]  /*c190*/  LOP3.LUT R237, R237, 0x1f, RZ, 0xc0, !PT ;  /* 0x0000001feded7812 */ /* 0x002fc800078ec0ff */
[----:B------:R-:W-:Y:S01]  /*c1a0*/  ISETP.GE.AND P2, PT, R237, UR5, PT ;  /* 0x00000005ed007c0c */ /* 0x000fe2000bf46270 */
[----:B------:R-:W-:Y:S01]  /*c1b0*/  @!P3 IMAD.MOV R9, RZ, RZ, -R9 ;  /* 0x000000ffff09b224 */ /* 0x000fe200078e0a09 */
[----:B------:R-:W-:Y:S01]  /*c1c0*/  ISETP.GT.U32.AND P6, PT, R2, R4, PT ;  /* 0x000000040200720c */ /* 0x000fe20003fc4070 */
[----:B------:R-:W-:Y:S01]  /*c1d0*/  @!P0 IMAD.MOV R11, RZ, RZ, -R11 ;  /* 0x000000ffff0b8224 */ /* 0x000fe200078e0a0b */
[----:B------:R-:W-:Y:S01]  /*c1e0*/  SEL R3, R3, RZ, !P2 ;  /* 0x000000ff03037207 */ /* 0x000fe20005000000 */
[----:B------:R-:W-:Y:S01]  /*c1f0*/  @!P5 IMAD.IADD R6, R6, 0x1, -R2 ;  /* 0x000000010606d824 */ /* 0x000fe200078e0a02 */
[C---:B------:R-:W-:Y:S01]  /*c200*/  ISETP.GT.U32.AND P2, PT, R2.reuse, R7, PT ;  /* 0x000000070200720c */ /* 0x040fe20003f44070 */
[----:B------:R-:W-:Y:S01]  /*c210*/  @!P1 IMAD.MOV R8, RZ, RZ, -R8 ;  /* 0x000000ffff089224 */ /* 0x000fe200078e0a08 */
[C---:B------:R-:W-:Y:S01]  /*c220*/  ISETP.GT.U32.AND P4, PT, R2.reuse, R243, PT ;  /* 0x000000f30200720c */ /* 0x040fe20003f84070 */
[----:B------:R-:W3:Y:S01]  /*c230*/  LDL.LU R237, [R1+0x34] ;  /* 0x0000340001ed7983 */ /* 0x000ee20000300800 */
[----:B------:R-:W-:Y:S01]  /*c240*/  ISETP.GT.U32.AND P3, PT, R2, R235, PT ;  /* 0x000000eb0200720c */ /* 0x000fe20003f64070 */
[----:B------:R-:W-:Y:S01]  /*c250*/  ULDC.64 UR4, c[0x0][0x218] ;  /* 0x0000860000047ab9 */ /* 0x000fe20000000a00 */
[----:B------:R-:W-:-:S03]  /*c260*/  ISETP.NE.U32.AND P0, PT, R3, RZ, PT ;  /* 0x000000ff0300720c */ /* 0x000fc60003f05070 */
[----:B------:R-:W-:-:S04]  /*c270*/  @!P6 IMAD.IADD R4, R4, 0x1, -R2 ;  /* 0x000000010404e824 */ /* 0x000fc800078e0a02 */
[--C-:B------:R-:W-:Y:S02]  /*c280*/  @!P2 IMAD.IADD R7, R7, 0x1, -R2.reuse ;  /* 0x000000010707a824 */ /* 0x100fe400078e0a02 */
[--C-:B------:R-:W-:Y:S02]  /*c290*/  @!P4 IMAD.IADD R243, R243, 0x1, -R2.reuse ;  /* 0x00000001f3f3c824 */ /* 0x100fe400078e0a02 */
[----:B------:R-:W-:Y:S02]  /*c2a0*/  @!P3 IMAD.IADD R235, R235, 0x1, -R2 ;  /* 0x00000001ebebb824 */ /* 0x000fe400078e0a02 */
[----:B------:R-:W1:Y:S01]  /*c2b0*/  LDC.64 R2, c[0x0][0x238] ;  /* 0x00008e00ff027b82 */ /* 0x000e620000000a00 */
[----:B------:R-:W-:Y:S02]  /*c2c0*/  ISETP.GE.AND P2, PT, R0, RZ, PT ;  /* 0x000000ff0000720c */ /* 0x000fe40003f46270 */
[----:B------:R-:W-:Y:S01]  /*c2d0*/  ISETP.GE.AND P5, PT, R252, RZ, PT ;  /* 0x000000fffc00720c */ /* 0x000fe20003fa6270 */
[----:B------:R-:W3:Y:S01]  /*c2e0*/  LDL.LU R0, [R1+0x30] ;  /* 0x0000300001007983 */ /* 0x000ee20000300800 */
[----:B------:R-:W-:-:S02]  /*c2f0*/  ISETP.GE.AND P1, PT, R236, RZ, PT ;  /* 0x000000ffec00720c */ /* 0x000fc40003f26270 */
[----:B------:R-:W-:Y:S01]  /*c300*/  ISETP.GE.AND P6, PT, R242, RZ, PT ;  /* 0x000000fff200720c */ /* 0x000fe20003fc6270 */
[----:B------:R-:W3:Y:S01]  /*c310*/  LDL.LU R236, [R1+0x2c] ;  /* 0x00002c0001ec7983 */ /* 0x000ee20000300800 */
[----:B------:R-:W-:-:S03]  /*c320*/  ISETP.GE.AND P4, PT, R241, RZ, PT ;  /* 0x000000fff100720c */ /* 0x000fc60003f86270 */
[----:B------:R-:W3:Y:S04]  /*c330*/  LDL.LU R252, [R1+0x6b58] ;  /* 0x006b580001fc7983 */ /* 0x000ee80000300800 */
[----:B------:R-:W3:Y:S01]  /*c340*/  LDL.LU R242, [R1+0x6b54] ;  /* 0x006b540001f27983 */ /* 0x000ee20000300800 */
[----:B------:R-:W-:-:S03]  /*c350*/  @!P2 IMAD.MOV R6, RZ, RZ, -R6 ;  /* 0x000000ffff06a224 */ /* 0x000fc600078e0a06 */
[----:B------:R-:W3:Y:S01]  /*c360*/  LDL.LU R241, [R1+0x6b50] ;  /* 0x006b500001f17983 */ /* 0x000ee20000300800 */
[----:B------:R-:W-:-:S03]  /*c370*/  @!P5 IMAD.MOV R4, RZ, RZ, -R4 ;  /* 0x000000ffff04d224 */ /* 0x000fc600078e0a04 */
[----:B-1----:R1:W-:Y:S04]  /*c380*/  STL [R1+0x6a8c], R2 ;  /* 0x006a8c0201007387 */ /* 0x0023e80000100800 */
[----:B-1----:R-:W3:Y:S01]  /*c390*/  LDL.LU R2, [R1+0x24] ;  /* 0x0000240001027983 */ /* 0x002ee20000300800 */
[----:B----4-:R-:W-:-:S03]  /*c3a0*/  ISETP.GE.AND P3, PT, R240, RZ, PT ;  /* 0x000000fff000720c */ /* 0x010fc60003f66270 */
[----:B------:R-:W4:Y:S01]  /*c3b0*/  LDL.LU R240, [R1+0x6b4c] ;  /* 0x006b4c0001f07983 */ /* 0x000f220000300800 */
[----:B--2---:R-:W-:-:S03]  /*c3c0*/  ISETP.GE.AND P2, PT, R239, RZ, PT ;  /* 0x000000ffef00720c */ /* 0x004fc60003f46270 */
[----:B------:R-:W2:Y:S01]  /*c3d0*/  LDL.LU R239, [R1+0x6b48] ;  /* 0x006b480001ef7983 */ /* 0x000ea20000300800 */
[----:B---3--:R-:W-:-:S03]  /*c3e0*/  ISETP.GE.AND P5, PT, R234, RZ, PT ;  /* 0x000000ffea00720c */ /* 0x008fc60003fa6270 */
[----:B------:R-:W3:Y:S01]  /*c3f0*/  LDL.LU R234, [R1+0x6b44] ;  /* 0x006b440001ea7983 */ /* 0x000ee20000300800 */
[----:B------:R-:W-:Y:S01]  /*c400*/  @!P1 IMAD.MOV R7, RZ, RZ, -R7 ;  /* 0x000000ffff079224 */ /* 0x000fe200078e0a07 */
[----:B------:R-:W-:Y:S02]  /*c410*/  ISETP.NE.AND P1, PT, R5, RZ, PT ;  /* 0x000000ff0500720c */ /* 0x000fe40003f25270 */
[----:B------:R-:W-:-:S04]  /*c420*/  LOP3.LUT R5, RZ, R5, RZ, 0x33, !PT ;  /* 0x00000005ff057212 */ /* 0x000fc800078e33ff */
[----:B---3--:R-:W-:-:S05]  /*c430*/  SEL R234, R5, R234, !P1 ;  /* 0x000000ea05ea7207 */ /* 0x008fca0004800000 */
[----:B------:R1:W-:Y:S04]  /*c440*/  STL [R1+0x154], R234 ;  /* 0x000154ea01007387 */ /* 0x0003e80000100800 */
[----:B-1----:R-:W3:Y:S01]  /*c450*/  LDL.LU R234, [R1+0x6b40] ;  /* 0x006b400001ea7983 */ /* 0x002ee20000300800 */
[C---:B------:R-:W-:Y:S02]  /*c460*/  SEL R238, R5.reuse, R238, !P1 ;  /* 0x000000ee05ee7207 */ /* 0x040fe40004800000 */
[C---:B------:R-:W-:Y:S02]  /*c470*/  SEL R237, R5.reuse, R237, !P1 ;  /* 0x000000ed05ed7207 */ /* 0x040fe40004800000 */
[C---:B------:R-:W-:Y:S02]  /*c480*/  SEL R0, R5.reuse, R0, !P1 ;  /* 0x0000000005007207 */ /* 0x040fe40004800000 */
[----:B------:R-:W-:-:S02]  /*c490*/  SEL R236, R5, R236, !P1 ;  /* 0x000000ec05ec7207 */ /* 0x000fc40004800000 */
[----:B---3--:R-:W-:-:S05]  /*c4a0*/  SEL R234, R5, R234, !P1 ;  /* 0x000000ea05ea7207 */ /* 0x008fca0004800000 */
[----:B------:R1:W-:Y:S04]  /*c4b0*/  STL [R1+0x3c], R234 ;  /* 0x00003cea01007387 */ /* 0x0003e80000100800 */
[----:B-1----:R-:W3:Y:S04]  /*c4c0*/  LDL.LU R234, [R1+0x28] ;  /* 0x0000280001ea7983 */ /* 0x002ee80000300800 */
[----:B------:R1:W-:Y:S04]  /*c4d0*/  STL [R1+0x150], R238 ;  /* 0x000150ee01007387 */ /* 0x0003e80000100800 */
[----:B-1----:R-:W4:Y:S04]  /*c4e0*/  LDL.LU R238, [R1+0x6b3c] ;  /* 0x006b3c0001ee7983 */ /* 0x002f280000300800 */
[----:B------:R1:W-:Y:S04]  /*c4f0*/  STL [R1+0x14c], R237 ;  /* 0x00014ced01007387 */ /* 0x0003e80000100800 */
[----:B-1----:R-:W2:Y:S04]  /*c500*/  LDL.LU R237, [R1+0x6b38] ;  /* 0x006b380001ed7983 */ /* 0x002ea80000300800 */
[----:B------:R1:W-:Y:S04]  /*c510*/  STL [R1+0x148], R0 ;  /* 0x0001480001007387 */ /* 0x0003e80000100800 */
[----:B-1----:R-:W4:Y:S04]  /*c520*/  LDL.LU R0, [R1+0x6b34] ;  /* 0x006b340001007983 */ /* 0x002f280000300800 */
[----:B------:R1:W-:Y:S04]  /*c530*/  STL [R1+0x144], R236 ;  /* 0x000144ec01007387 */ /* 0x0003e80000100800 */
[----:B-1----:R-:W2:Y:S01]  /*c540*/  LDL.LU R236, [R1+0x6b30] ;  /* 0x006b300001ec7983 */ /* 0x002ea20000300800 */
[----:B------:R-:W-:-:S02]  /*c550*/  SEL R252, R5, R252, !P1 ;  /* 0x000000fc05fc7207 */ /* 0x000fc40004800000 */
[C---:B------:R-:W-:Y:S02]  /*c560*/  SEL R249, R5.reuse, R249, !P1 ;  /* 0x000000f905f97207 */ /* 0x040fe40004800000 */
[C---:B------:R-:W-:Y:S02]  /*c570*/  SEL R246, R5.reuse, R246, !P1 ;  /* 0x000000f605f67207 */ /* 0x040fe40004800000 */
[C---:B------:R-:W-:Y:S02]  /*c580*/  SEL R233, R5.reuse, R233, !P1 ;  /* 0x000000e905e97207 */ /* 0x040fe40004800000 */
[C---:B------:R-:W-:Y:S02]  /*c590*/  SEL R231, R5.reuse, R231, !P1 ;  /* 0x000000e705e77207 */ /* 0x040fe40004800000 */
[C---:B------:R-:W-:Y:S02]  /*c5a0*/  SEL R230, R5.reuse, R230, !P1 ;  /* 0x000000e605e67207 */ /* 0x040fe40004800000 */
        /* <DEDUP_REMOVED lines=34> */
[----:B---3--:R-:W-:-:S05]  /*c7d0*/  SEL R234, R5, R234, !P1 ;  /* 0x000000ea05ea7207 */ /* 0x008fca0004800000 */
[----:B------:R1:W-:Y:S02]  /*c7e0*/  STL [R1+0x140], R234 ;  /* 0x000140ea01007387 */ /* 0x0003e40000100800 */
[C---:B-1----:R-:W-:Y:S02]  /*c7f0*/  SEL R234, R5.reuse, R2, !P1 ;  /* 0x0000000205ea7207 */ /* 0x042fe40004800000 */
[C---:B--2---:R-:W-:Y:S02]  /*c800*/  SEL R2, R5.reuse, R236, !P1 ;  /* 0x000000ec05027207 */ /* 0x044fe40004800000 */
[----:B------:R-:W2:Y:S04]  /*c810*/  LDL.LU R236, [R1+0x6b2c] ;  /* 0x006b2c0001ec7983 */ /* 0x000ea80000300800 */
[----:B------:R4:W-:Y:S02]  /*c820*/  STL [R1+0x13c], R234 ;  /* 0x00013cea01007387 */ /* 0x0009e40000100800 */
[----:B----4-:R-:W-:-:S02]  /*c830*/  SEL R234, R5, R0, !P1 ;  /* 0x0000000005ea7207 */ /* 0x010fc40004800000 */
[----:B------:R-:W3:Y:S04]  /*c840*/  LDL.LU R0, [R1+0x6b28] ;  /* 0x006b280001007983 */ /* 0x000ee80000300800 */
[----:B------:R1:W-:Y:S02]  /*c850*/  STL [R1+0x138], R2 ;  /* 0x0001380201007387 */ /* 0x0003e40000100800 */
[C---:B-1----:R-:W-:Y:S02]  /*c860*/  SEL R2, R5.reuse, R237, !P1 ;  /* 0x000000ed05027207 */ /* 0x042fe40004800000 */
[----:B------:R-:W4:Y:S04]  /*c870*/  LDL.LU R237, [R1+0x6b24] ;  /* 0x006b240001ed7983 */ /* 0x000f280000300800 */
[----:B------:R1:W-:Y:S02]  /*c880*/  STL [R1+0x134], R234 ;  /* 0x000134ea01007387 */ /* 0x0003e40000100800 */
[----:B-1----:R-:W-:-:S02]  /*c890*/  SEL R234, R5, R238, !P1 ;  /* 0x000000ee05ea7207 */ /* 0x002fc40004800000 */
[----:B------:R-:W2:Y:S04]  /*c8a0*/  LDL.LU R238, [R1+0x6b20] ;  /* 0x006b200001ee7983 */ /* 0x000ea80000300800 */
[----:B------:R1:W-:Y:S02]  /*c8b0*/  STL [R1+0x130], R2 ;  /* 0x0001300201007387 */ /* 0x0003e40000100800 */
[C---:B-1----:R-:W-:Y:S02]  /*c8c0*/  SEL R2, R5.reuse, R239, !P1 ;  /* 0x000000ef05027207 */ /* 0x042fe40004800000 */
[----:B------:R-:W3:Y:S04]  /*c8d0*/  LDL.LU R239, [R1+0x6b1c] ;  /* 0x006b1c0001ef7983 */ /* 0x000ee80000300800 */
[----:B------:R1:W-:Y:S02]  /*c8e0*/  STL [R1+0x12c], R234 ;  /* 0x00012cea01007387 */ /* 0x0003e40000100800 */
[----:B-1----:R-:W-:-:S02]  /*c8f0*/  SEL R234, R5, R240, !P1 ;  /* 0x000000f005ea7207 */ /* 0x002fc40004800000 */
[----:B------:R-:W4:Y:S04]  /*c900*/  LDL.LU R240, [R1+0x6b18] ;  /* 0x006b180001f07983 */ /* 0x000f280000300800 */
[----:B------:R1:W-:Y:S02]  /*c910*/  STL [R1+0x128], R2 ;  /* 0x0001280201007387 */ /* 0x0003e40000100800 */
[C---:B-1----:R-:W-:Y:S02]  /*c920*/  SEL R2, R5.reuse, R241, !P1 ;  /* 0x000000f105027207 */ /* 0x042fe40004800000 */
[----:B------:R-:W2:Y:S04]  /*c930*/  LDL.LU R241, [R1+0x6b14] ;  /* 0x006b140001f17983 */ /* 0x000ea80000300800 */
[----:B------:R1:W-:Y:S02]  /*c940*/  STL [R1+0x124], R234 ;  /* 0x000124ea01007387 */ /* 0x0003e40000100800 */
[----:B-1----:R-:W-:-:S02]  /*c950*/  SEL R234, R5, R242, !P1 ;  /* 0x000000f205ea7207 */ /* 0x002fc40004800000 */
[----:B------:R-:W3:Y:S04]  /*c960*/  LDL.LU R242, [R1+0x6b10] ;  /* 0x006b100001f27983 */ /* 0x000ee80000300800 */
[----:B------:R1:W-:Y:S04]  /*c970*/  STL [R1+0x120], R2 ;  /* 0x0001200201007387 */ /* 0x0003e80000100800 */
[----:B------:R1:W-:Y:S02]  /*c980*/  STL [R1+0x11c], R234 ;  /* 0x00011cea01007387 */ /* 0x0003e40000100800 */
[----:B-1----:R-:W-:-:S02]  /*c990*/  SEL R2, R5, R251, !P1 ;  /* 0x000000fb05027207 */ /* 0x002fc40004800000 */
[----:B------:R-:W-:Y:S01]  /*c9a0*/  STL [R1+0x118], R252 ;  /* 0x000118fc01007387 */ /* 0x000fe20000100800 */
[----:B------:R-:W-:-:S03]  /*c9b0*/  SEL R234, R5, R250, !P1 ;  /* 0x000000fa05ea7207 */ /* 0x000fc60004800000 */
[----:B------:R1:W-:Y:S04]  /*c9c0*/  STL [R1+0x114], R2 ;  /* 0x0001140201007387 */ /* 0x0003e80000100800 */
[----:B------:R1:W-:Y:S02]  /*c9d0*/  STL [R1+0x110], R234 ;  /* 0x000110ea01007387 */ /* 0x0003e40000100800 */
[C---:B-1----:R-:W-:Y:S02]  /*c9e0*/  SEL R2, R5.reuse, R248, !P1 ;  /* 0x000000f805027207 */ /* 0x042fe40004800000 */
        /* <DEDUP_REMOVED lines=8> */
[----:B------:R-:W-:Y:S01]  /*ca70*/  STL [R1+0xf8], R234 ;  /* 0x0000f8ea01007387 */ /* 0x000fe20000100800 */
[----:B-1----:R-:W-:-:S03]  /*ca80*/  SEL R2, R5, R232, !P1 ;  /* 0x000000e805027207 */ /* 0x002fc60004800000 */
[----:B------:R-:W-:Y:S04]  /*ca90*/  STL [R1+0xf4], R233 ;  /* 0x0000f4e901007387 */ /* 0x000fe80000100800 */
        /* <DEDUP_REMOVED lines=62> */
[----:B-1----:R-:W-:-:S05]  /*ce80*/  SEL R2, R5, R184, !P1 ;  /* 0x000000b805027207 */ /* 0x002fca0004800000 */
[----:B------:R1:W-:Y:S04]  /*ce90*/  STL [R1+0x30], R2 ;  /* 0x0000300201007387 */ /* 0x0003e80000100800 */
[----:B------:R-:W-:Y:S01]  /*cea0*/  STL [R1+0x2c], R183 ;  /* 0x00002cb701007387 */ /* 0x000fe20000100800 */
[----:B-1----:R-:W-:-:S03]  /*ceb0*/  SEL R2, R5, R181, !P1 ;  /* 0x000000b505027207 */ /* 0x002fc60004800000 */
[----:B------:R-:W-:Y:S04]  /*cec0*/  STL [R1+0x28], R182 ;  /* 0x000028b601007387 */ /* 0x000fe80000100800 */
[----:B------:R1:W-:Y:S01]  /*ced0*/  STL [R1+0x24], R2 ;  /* 0x0000240201007387 */ /* 0x0003e20000100800 */
[----:B------:R-:W-:-:S03]  /*cee0*/  SEL R176, R5, R176, !P1 ;  /* 0x000000b005b07207 */ /* 0x000fc60004800000 */
[----:B------:R-:W-:Y:S01]  /*cef0*/  STL [R1+0x20], R180 ;  /* 0x000020b401007387 */ /* 0x000fe20000100800 */
[----:B-1----:R-:W-:-:S03]  /*cf00*/  SEL R2, R5, R178, !P1 ;  /* 0x000000b205027207 */ /* 0x002fc60004800000 */
[----:B------:R-:W-:Y:S01]  /*cf10*/  STL [R1+0x18], R179 ;  /* 0x000018b301007387 */ /* 0x000fe20000100800 */
[----:B------:R-:W-:-:S03]  /*cf20*/  SEL R174, R5, R174, !P1 ;  /* 0x000000ae05ae7207 */ /* 0x000fc60004800000 */
[----:B------:R1:W-:Y:S01]  /*cf30*/  STL [R1+0x1c], R2 ;  /* 0x00001c0201007387 */ /* 0x0003e20000100800 */
[----:B------:R-:W-:-:S03]  /*cf40*/  SEL R173, R5, R173, !P1 ;  /* 0x000000ad05ad7207 */ /* 0x000fc60004800000 */
[----:B------:R-:W-:Y:S01]  /*cf50*/  STL [R1+0x14], R177 ;  /* 0x000014b101007387 */ /* 0x000fe20000100800 */
[----:B-1----:R-:W-:-:S03]  /*cf60*/  SEL R2, R5, R175, !P1 ;  /* 0x000000af05027207 */ /* 0x002fc60004800000 */
[----:B------:R-:W-:Y:S04]  /*cf70*/  STL [R1+0x10], R176 ;  /* 0x000010b001007387 */ /* 0x000fe80000100800 */
[----:B------:R1:W-:Y:S04]  /*cf80*/  STL [R1+0xc], R2 ;  /* 0x00000c0201007387 */ /* 0x0003e80000100800 */
[----:B------:R-:W-:Y:S04]  /*cf90*/  STL [R1+0x8], R174 ;  /* 0x000008ae01007387 */ /* 0x000fe80000100800 */
[----:B------:R-:W2:Y:S01]  /*cfa0*/  LDL R221, [R1+0x2de4] ;  /* 0x002de40001dd7983 */ /* 0x000ea20000100800 */
[----:B-1----:R-:W-:-:S03]  /*cfb0*/  SEL R2, R5, R172, !P1 ;  /* 0x000000ac05027207 */ /* 0x002fc60004800000 */
[----:B------:R-:W-:Y:S04]  /*cfc0*/  STL [R1+0x4], R173 ;  /* 0x000004ad01007387 */ /* 0x000fe80000100800 */
[----:B------:R-:W2:Y:S04]  /*cfd0*/  LDL R224, [R1+0x2de8] ;  /* 0x002de80001e07983 */ /* 0x000ea80000100800 */
[----:B------:R1:W-:Y:S04]  /*cfe0*/  STL [R1], R2 ;  /* 0x0000000201007387 */ /* 0x0003e80000100800 */
[----:B------:R-:W2:Y:S04]  /*cff0*/  LDL R230, [R1+0x2f44] ;  /* 0x002f440001e67983 */ /* 0x000ea80000100800 */
[----:B------:R-:W2:Y:S04]  /*d000*/  LDL R252, [R1+0x6a30] ;  /* 0x006a300001fc7983 */ /* 0x000ea80000100800 */
[----:B-1----:R-:W2:Y:S01]  /*d010*/  LDL R2, [R1+0x2dec] ;  /* 0x002dec0001027983 */ /* 0x002ea20000100800 */
[----:B----4-:R-:W-:-:S03]  /*d020*/  @!P5 IMAD.MOV R240, RZ, RZ, -R240 ;  /* 0x000000fffff0d224 */ /* 0x010fc600078e0af0 */
[----:B------:R-:W4:Y:S01]  /*d030*/  LDL R226, [R1+0x2f40] ;  /* 0x002f400001e27983 */ /* 0x000f220000100800 */
[----:B---3--:R-:W-:Y:S02]  /*d040*/  @!P3 IMAD.MOV R242, RZ, RZ, -R242 ;  /* 0x000000fffff2b224 */ /* 0x008fe400078e0af2 */
[----:B------:R-:W-:Y:S01]  /*d050*/  @!P4 IMAD.MOV R235, RZ, RZ, -R235 ;  /* 0x000000ffffebc224 */ /* 0x000fe200078e0aeb */
[----:B------:R-:W-:Y:S01]  /*d060*/  SEL R228, R5, R4, !P1 ;  /* 0x0000000405e47207 */ /* 0x000fe20004800000 */
[----:B------:R-:W-:Y:S01]  /*d070*/  @!P6 IMAD.MOV R243, RZ, RZ, -R243 ;  /* 0x000000fffff3e224 */ /* 0x000fe200078e0af3 */
[----:B--2---:R-:W-:Y:S02]  /*d080*/  ISETP.GE.AND P5, PT, R230, RZ, PT ;  /* 0x000000ffe600720c */ /* 0x004fe40003fa6270 */
[----:B------:R-:W2:Y:S04]  /*d090*/  LDL.LU R230, [R1+0x3c] ;  /* 0x00003c0001e67983 */ /* 0x000ea80000300800 */
[----:B------:R-:W3:Y:S01]  /*d0a0*/  LDL.LU R176, [R1+0x154] ;  /* 0x0001540001b07983 */ /* 0x000ee20000300800 */
[----:B------:R-:W-:-:S02]  /*d0b0*/  ISETP.GE.AND P3, PT, R2, RZ, PT ;  /* 0x000000ff0200720c */ /* 0x000fc40003f66270 */
[----:B------:R-:W1:Y:S01]  /*d0c0*/  S2R R2, SR_TID.X ;  /* 0x0000000000027919 */ /* 0x000e620000002100 */
[----:B------:R-:W-:Y:S02]  /*d0d0*/  ISETP.GE.AND P4, PT, R221, RZ, PT ;  /* 0x000000ffdd00720c */ /* 0x000fe40003f86270 */
[----:B------:R-:W-:-:S08]  /*d0e0*/  LOP3.LUT R4, RZ, R252, RZ, 0x33, !PT ;  /* 0x000000fcff047212 */ /* 0x000fd000078e33ff */
[----:B------:R-:W-:-:S03]  /*d0f0*/  @!P3 IMAD.MOV R237, RZ, RZ, -R237 ;  /* 0x000000ffffedb224 */ /* 0x000fc600078e0aed */
[----:B------:R-:W-:Y:S01]  /*d100*/  @!P4 IMAD.MOV R239, RZ, RZ, -R239 ;  /* 0x000000ffffefc224 */ /* 0x000fe200078e0aef */
[----:B------:R-:W-:Y:S02]  /*d110*/  ISETP.NE.AND P4, PT, R252, RZ, PT ;  /* 0x000000fffc00720c */ /* 0x000fe40003f85270 */
[C---:B------:R-:W-:Y:S02]  /*d120*/  SEL R233, R5.reuse, R186, !P1 ;  /* 0x000000ba05e97207 */ /* 0x040fe40004800000 */
[C---:B------:R-:W-:Y:S02]  /*d130*/  SEL R251, R5.reuse, R171, !P1 ;  /* 0x000000ab05fb7207 */ /* 0x040fe40004800000 */
[C---:B------:R-:W-:Y:S02]  /*d140*/  SEL R249, R5.reuse, R169, !P1 ;  /* 0x000000a905f97207 */ /* 0x040fe40004800000 */
[----:B------:R-:W-:Y:S02]  /*d150*/  SEL R248, R5, R168, !P1 ;  /* 0x000000a805f87207 */ /* 0x000fe40004800000 */
[----:B-1----:R-:W-:-:S05]  /*d160*/  LOP3.LUT R2, R2, 0x1f, RZ, 0xc0, !PT ;  /* 0x0000001f02027812 */ /* 0x002fca00078ec0ff */
[----:B------:R-:W-:Y:S01]  /*d170*/  IMAD R3, R2, R3, RZ ;  /* 0x0000000302037224 */ /* 0x000fe200078e02ff */
[----:B------:R-:W-:Y:S02]  /*d180*/  SEL R2, R4, R237, !P4 ;  /* 0x000000ed04027207 */ /* 0x000fe40006000000 */
[C---:B------:R-:W-:Y:S02]  /*d190*/  SEL R246, R5.reuse, R166, !P1 ;  /* 0x000000a605f67207 */ /* 0x040fe40004800000 */
[C---:B------:R-:W-:Y:S02]  /*d1a0*/  SEL R245, R5.reuse, R165, !P1 ;  /* 0x000000a505f57207 */ /* 0x040fe40004800000 */
[C---:B------:R-:W-:Y:S02]  /*d1b0*/  SEL R234, R5.reuse, R163, !P1 ;  /* 0x000000a305ea7207 */ /* 0x040fe40004800000 */
[C---:B------:R-:W-:Y:S01]  /*d1c0*/  SEL R232, R5.reuse, R162, !P1 ;  /* 0x000000a205e87207 */ /* 0x040fe20004800000 */
[----:B------:R1:W-:Y:S01]  /*d1d0*/  STL [R1+0x514], R2 ;  /* 0x0005140201007387 */ /* 0x0003e20000100800 */
        /* <DEDUP_REMOVED lines=160> */
[----:B------:R-:W-:Y:S02]  /*dbe0*/  SEL R235, R5, R235, !P1 ;  /* 0x000000eb05eb7207 */ /* 0x000fe40004800000 */
[----:B------:R-:W-:Y:S02]  /*dbf0*/  ISETP.GE.AND P1, PT, R224, RZ, PT ;  /* 0x000000ffe000720c */ /* 0x000fe40003f26270 */
[----:B------:R-:W2:Y:S04]  /*dc00*/  LDL.LU R224, [R1+0x150] ;  /* 0x0001500001e07983 */ /* 0x000ea80000300800 */
        /* <DEDUP_REMOVED lines=10> */
[----:B------:R-:W2:Y:S01]  /*dcb0*/  LDL.LU R191, [R1+0x124] ;  /* 0x0001240001bf7983 */ /* 0x000ea20000300800 */
[----:B---3--:R-:W-:-:S03]  /*dcc0*/  IMAD R237, R176, UR26, RZ ;  /* 0x0000001ab0ed7c24 */ /* 0x008fc6000f8e02ff */
[----:B------:R-:W3:Y:S04]  /*dcd0*/  LDL.LU R188, [R1+0x120] ;  /* 0x0001200001bc7983 */ /* 0x000ee80000300800 */
        /* <DEDUP_REMOVED lines=10> */
[----:B------:R-:W4:Y:S04]  /*dd80*/  LDL.LU R49, [R1+0xf4] ;  /* 0x0000f40001317983 */ /* 0x000f280000300800 */
[----:B------:R-:W2:Y:S04]  /*dd90*/  LDL.LU R48, [R1+0xf0] ;  /* 0x0000f00001307983 */ /* 0x000ea80000300800 */
        /* <DEDUP_REMOVED lines=8> */
[----:B------:R-:W3:Y:S01]  /*de20*/  LDL.LU R39, [R1+0xcc] ;  /* 0x0000cc0001277983 */ /* 0x000ee20000300800 */
[----:B----4-:R-:W-:-:S02]  /*de30*/  IMAD R49, R49, UR38, RZ ;  /* 0x0000002631317c24 */ /* 0x010fc4000f8e02ff */
[----:B------:R-:W-:Y:S02]  /*de40*/  @!P2 IMAD.MOV R241, RZ, RZ, -R241 ;  /* 0x000000fffff1a224 */ /* 0x000fe400078e0af1 */
[----:B--2---:R-:W-:Y:S02]  /*de50*/  IMAD R48, R48, UR39, RZ ;  /* 0x0000002730307c24 */ /* 0x004fe4000f8e02ff */
[----:B---3--:R-:W-:-:S03]  /*de60*/  IMAD R47, R47, UR40, RZ ;  /* 0x000000282f2f7c24 */ /* 0x008fc6000f8e02ff */
[----:B------:R-:W-:Y:S01]  /*de70*/  STL.64 [R1+0x6b00], R48 ;  /* 0x006b003001007387 */ /* 0x000fe20000100a00 */
[----:B------:R-:W-:-:S03]  /*de80*/  IMAD R46, R46, UR41, RZ ;  /* 0x000000292e2e7c24 */ /* 0x000fc6000f8e02ff */
[----:B------:R-:W2:Y:S01]  /*de90*/  LDL.LU R38, [R1+0xc8] ;  /* 0x0000c80001267983 */ /* 0x000ea20000300800 */
[----:B------:R-:W-:-:S03]  /*dea0*/  IMAD R45, R45, UR42, RZ ;  /* 0x0000002a2d2d7c24 */ /* 0x000fc6000f8e02ff */
[----:B------:R-:W3:Y:S01]  /*deb0*/  LDL.LU R37, [R1+0xc4] ;  /* 0x0000c40001257983 */ /* 0x000ee20000300800 */
[----:B------:R-:W-:-:S03]  /*dec0*/  IMAD R44, R44, UR43, RZ ;  /* 0x0000002b2c2c7c24 */ /* 0x000fc6000f8e02ff */
[----:B------:R4:W-:Y:S01]  /*ded0*/  STL.64 [R1+0x6af8], R46 ;  /* 0x006af82e01007387 */ /* 0x0009e20000100a00 */
[----:B------:R-:W-:-:S03]  /*dee0*/  IMAD R43, R43, UR44, RZ ;  /* 0x0000002c2b2b7c24 */ /* 0x000fc6000f8e02ff */
[----:B------:R-:W4:Y:S01]  /*def0*/  LDL.LU R36, [R1+0xc0] ;  /* 0x0000c00001247983 */ /* 0x000f220000300800 */
[----:B------:R-:W-:-:S03]  /*df00*/  IMAD R42, R42, UR45, RZ ;  /* 0x0000002d2a2a7c24 */ /* 0x000fc6000f8e02ff */
[----:B------:R-:W4:Y:S01]  /*df10*/  LDL.LU R35, [R1+0xbc] ;  /* 0x0000bc0001237983 */ /* 0x000f220000300800 */
[----:B------:R-:W-:-:S03]  /*df20*/  IMAD R41, R41, UR46, RZ ;  /* 0x0000002e29297c24 */ /* 0x000fc6000f8e02ff */
[----:B------:R-:W4:Y:S01]  /*df30*/  LDL.LU R34, [R1+0xb8] ;  /* 0x0000b80001227983 */ /* 0x000f220000300800 */
[----:B------:R-:W-:-:S03]  /*df40*/  IMAD R40, R40, UR47, RZ ;  /* 0x0000002f28287c24 */ /* 0x000fc6000f8e02ff */
[----:B------:R1:W-:Y:S01]  /*df50*/  STL.64 [R1+0x6ae8], R44 ;  /* 0x006ae82c01007387 */ /* 0x0003e20000100a00 */
[----:B------:R-:W-:-:S03]  /*df60*/  IMAD R39, R39, UR48, RZ ;  /* 0x0000003027277c24 */ /* 0x000fc6000f8e02ff */
[----:B------:R-:W4:Y:S01]  /*df70*/  LDL.LU R33, [R1+0xb4] ;  /* 0x0000b40001217983 */ /* 0x000f220000300800 */
[----:B------:R-:W-:Y:S01]  /*df80*/  @!P5 IMAD.MOV R0, RZ, RZ, -R0 ;  /* 0x000000ffff00d224 */ /* 0x000fe200078e0a00 */
[----:B------:R-:W-:Y:S01]  /*df90*/  ISETP.GE.AND P2, PT, R226, RZ, PT ;  /* 0x000000ffe200720c */ /* 0x000fe20003f46270 */
[----:B------:R-:W-:Y:S01]  /*dfa0*/  @!P1 IMAD.MOV R238, RZ, RZ, -R238 ;  /* 0x000000ffffee9224 */ /* 0x000fe200078e0aee */
[----:B------:R-:W4:Y:S01]  /*dfb0*/  LDL.LU R32, [R1+0xb0] ;  /* 0x0000b00001207983 */ /* 0x000f220000300800 */
[C---:B------:R-:W-:Y:S02]  /*dfc0*/  SEL R239, R4.reuse, R239, !P4 ;  /* 0x000000ef04ef7207 */ /* 0x040fe40006000000 */
[C---:B------:R-:W-:Y:S01]  /*dfd0*/  SEL R242, R4.reuse, R242, !P4 ;  /* 0x000000f204f27207 */ /* 0x040fe20006000000 */
[----:B------:R-:W-:Y:S01]  /*dfe0*/  STL.64 [R1+0x6ad8], R42 ;  /* 0x006ad82a01007387 */ /* 0x000fe20000100a00 */
[C---:B------:R-:W-:Y:S02]  /*dff0*/  SEL R241, R4.reuse, R241, !P4 ;  /* 0x000000f104f17207 */ /* 0x040fe40006000000 */
[----:B------:R-:W-:Y:S01]  /*e000*/  SEL R240, R4, R240, !P4 ;  /* 0x000000f004f07207 */ /* 0x000fe20006000000 */
[----:B------:R-:W4:Y:S01]  /*e010*/  LDL.LU R31, [R1+0xac] ;  /* 0x0000ac00011f7983 */ /* 0x000f220000300800 */
[----:B------:R-:W-:Y:S01]  /*e020*/  IMAD R230, R230, UR24, RZ ;  /* 0x00000018e6e67c24 */ /* 0x000fe2000f8e02ff */
[----:B------:R-:W-:Y:S01]  /*e030*/  ULDC UR38, c[0x0][0x240] ;  /* 0x0000900000267ab9 */ /* 0x000fe20000000800 */
[----:B------:R-:W-:Y:S01]  /*e040*/  IMAD R179, R179, UR30, RZ ;  /* 0x0000001eb3b37c24 */ /* 0x000fe2000f8e02ff */
[----:B------:R-:W4:Y:S01]  /*e050*/  LDL.LU R30, [R1+0xa8] ;  /* 0x0000a800011e7983 */ /* 0x000f220000300800 */
[----:B------:R-:W-:Y:S01]  /*e060*/  IMAD R167, R167, UR34, RZ ;  /* 0x00000022a7a77c24 */ /* 0x000fe2000f8e02ff */
[----:B------:R-:W-:Y:S01]  /*e070*/  ULDC UR40, c[0x0][0x240] ;  /* 0x0000900000287ab9 */ /* 0x000fe20000000800 */
[----:B------:R-:W-:Y:S01]  /*e080*/  IMAD R50, R50, UR37, RZ ;  /* 0x0000002532327c24 */ /* 0x000fe2000f8e02ff */
[----:B------:R-:W-:Y:S01]  /*e090*/  STL.64 [R1+0x6ac0], R40 ;  /* 0x006ac02801007387 */ /* 0x000fe20000100a00 */
[----:B------:R-:W-:Y:S01]  /*e0a0*/  IMAD R173, R173, UR32, RZ ;  /* 0x00000020adad7c24 */ /* 0x000fe2000f8e02ff */
[----:B------:R-:W-:Y:S01]  /*e0b0*/  ULDC UR41, c[0x0][0x240] ;  /* 0x0000900000297ab9 */ /* 0x000fe20000000800 */
[----:B------:R-:W-:Y:S01]  /*e0c0*/  IMAD R164, R164, UR35, RZ ;  /* 0x00000023a4a47c24 */ /* 0x000fe2000f8e02ff */
        /* <DEDUP_REMOVED lines=19> */
[----:B--2---:R-:W-:-:S02]  /*e200*/  IMAD R38, R38, UR49, RZ ;  /* 0x0000003126267c24 */ /* 0x004fc4000f8e02ff */
[----:B---3--:R-:W-:-:S03]  /*e210*/  IMAD R37, R37, UR50, RZ ;  /* 0x0000003225257c24 */ /* 0x008fc6000f8e02ff */
[----:B------:R-:W-:Y:S01]  /*e220*/  STL.64 [R1+0x6ab8], R38 ;  /* 0x006ab82601007387 */ /* 0x000fe20000100a00 */
[----:B----4-:R-:W-:-:S03]  /*e230*/  IMAD R36, R36, UR51, RZ ;  /* 0x0000003324247c24 */ /* 0x010fc6000f8e02ff */
[----:B------:R-:W2:Y:S01]  /*e240*/  LDL.LU R27, [R1+0x9c] ;  /* 0x00009c00011b7983 */ /* 0x000ea20000300800 */
[----:B------:R-:W-:-:S03]  /*e250*/  IMAD R35, R35, UR52, RZ ;  /* 0x0000003423237c24 */ /* 0x000fc6000f8e02ff */
[----:B------:R-:W3:Y:S01]  /*e260*/  LDL.LU R26, [R1+0x98] ;  /* 0x00009800011a7983 */ /* 0x000ee20000300800 */
[----:B------:R-:W-:-:S03]  /*e270*/  IMAD R34, R34, UR53, RZ ;  /* 0x0000003522227c24 */ /* 0x000fc6000f8e02ff */
[----:B------:R-:W-:Y:S01]  /*e280*/  STL.64 [R1+0x6aa8], R36 ;  /* 0x006aa82401007387 */ /* 0x000fe20000100a00 */
[----:B------:R-:W-:-:S03]  /*e290*/  IMAD R33, R33, UR54, RZ ;  /* 0x0000003621217c24 */ /* 0x000fc6000f8e02ff */
[----:B------:R-:W4:Y:S01]  /*e2a0*/  LDL.LU R25, [R1+0x94] ;  /* 0x0000940001197983 */ /* 0x000f220000300800 */
[----:B------:R-:W-:-:S03]  /*e2b0*/  IMAD R32, R32, UR55, RZ ;  /* 0x0000003720207c24 */ /* 0x000fc6000f8e02ff */
[----:B------:R4:W-:Y:S01]  /*e2c0*/  STL.64 [R1+0x6aa0], R34 ;  /* 0x006aa02201007387 */ /* 0x0009e20000100a00 */
[----:B------:R-:W-:Y:S01]  /*e2d0*/  LEA R226, P1, R3, UR4, 0x2 ;  /* 0x0000000403e27c11 */ /* 0x000fe2000f8210ff */
[----:B------:R-:W-:Y:S01]  /*e2e0*/  ULDC UR4, c[0x0][0x240] ;  /* 0x0000900000047ab9 */ /* 0x000fe20000000800 */
[C---:B-1----:R-:W-:Y:S01]  /*e2f0*/  SEL R2, R4.reuse, R0, !P4 ;  /* 0x0000000004027207 */ /* 0x042fe20006000000 */
[----:B------:R-:W4:Y:S01]  /*e300*/  LDL.LU R24, [R1+0x90] ;  /* 0x0000900001187983 */ /* 0x000f220000300800 */
[----:B------:R-:W-:Y:S01]  /*e310*/  @!P2 IMAD.MOV R236, RZ, RZ, -R236 ;  /* 0x000000ffffeca224 */ /* 0x000fe200078e0aec */
[----:B------:R-:W-:Y:S01]  /*e320*/  SEL R238, R4, R238, !P4 ;  /* 0x000000ee04ee7207 */ /* 0x000fe20006000000 */
[----:B------:R-:W-:Y:S01]  /*e330*/  IMAD R31, R31, UR56, RZ ;  /* 0x000000381f1f7c24 */ /* 0x000fe2000f8e02ff */
[----:B------:R1:W-:Y:S01]  /*e340*/  STL.64 [R1+0x6a98], R32 ;  /* 0x006a982001007387 */ /* 0x0003e20000100a00 */
[----:B------:R-:W-:Y:S01]  /*e350*/  IMAD.MOV.U32 R47, RZ, RZ, R239 ;  /* 0x000000ffff2f7224 */ /* 0x000fe200078e00ef */
[----:B------:R-:W-:Y:S01]  /*e360*/  ULDC UR24, c[0x0][0x240] ;  /* 0x0000900000187ab9 */ /* 0x000fe20000000800 */
[----:B------:R-:W-:Y:S01]  /*e370*/  IMAD R30, R30, UR57, RZ ;  /* 0x000000391e1e7c24 */ /* 0x000fe2000f8e02ff */
[----:B------:R-:W4:Y:S01]  /*e380*/  LDL.LU R23, [R1+0x8c] ;  /* 0x00008c0001177983 */ /* 0x000f220000300800 */
[----:B------:R-:W-:Y:S01]  /*e390*/  IMAD.MOV.U32 R46, RZ, RZ, R240 ;  /* 0x000000ffff2e7224 */ /* 0x000fe200078e00f0 */
[----:B------:R-:W-:Y:S01]  /*e3a0*/  ULDC UR30, c[0x0][0x240] ;  /* 0x00009000001e7ab9 */ /* 0x000fe20000000800 */
[----:B------:R-:W-:Y:S01]  /*e3b0*/  IMAD.MOV.U32 R45, RZ, RZ, R241 ;  /* 0x000000ffff2d7224 */ /* 0x000fe200078e00f1 */
[----:B------:R-:W4:Y:S01]  /*e3c0*/  LDL.LU R22, [R1+0x88] ;  /* 0x0000880001167983 */ /* 0x000f220000300800 */
[----:B------:R-:W-:Y:S01]  /*e3d0*/  IMAD.MOV.U32 R48, RZ, RZ, R242 ;  /* 0x000000ffff307224 */ /* 0x000fe200078e00f2 */
[----:B------:R-:W-:Y:S01]  /*e3e0*/  ULDC UR34, c[0x0][0x240] ;  /* 0x0000900000227ab9 */ /* 0x000fe20000000800 */
[----:B------:R-:W-:Y:S01]  /*e3f0*/  IMAD R29, R29, UR58, RZ ;  /* 0x0000003a1d1d7c24 */ /* 0x000fe2000f8e02ff */
[----:B------:R-:W-:Y:S01]  /*e400*/  STL.64 [R1+0x6a90], R30 ;  /* 0x006a901e01007387 */ /* 0x000fe20000100a00 */
[----:B------:R-:W-:Y:S01]  /*e410*/  ULDC UR37, c[0x0][0x240] ;  /* 0x0000900000257ab9 */ /* 0x000fe20000000800 */
[----:B------:R-:W-:Y:S01]  /*e420*/  ULDC UR32, c[0x0][0x240] ;  /* 0x0000900000207ab9 */ /* 0x000fe20000000800 */
[----:B------:R-:W-:Y:S01]  /*e430*/  IMAD R28, R28, UR59, RZ ;  /* 0x0000003b1c1c7c24 */ /* 0x000fe2000f8e02ff */
[----:B------:R-:W4:Y:S01]  /*e440*/  LDL.LU R21, [R1+0x84] ;  /* 0x0000840001157983 */ /* 0x000f220000300800 */
[----:B------:R-:W-:Y:S01]  /*e450*/  LEA.HI.X.SX32 R0, R3, UR5, 0x2, P1 ;  /* 0x0000000503007c11 */ /* 0x000fe200088f16ff */
[----:B------:R-:W-:Y:S01]  /*e460*/  ULDC UR5, c[0x0][0x240] ;  /* 0x0000900000057ab9 */ /* 0x000fe20000000800 */
[----:B------:R-:W-:Y:S01]  /*e470*/  SEL R252, R4, R236, !P4 ;  /* 0x000000ec04fc7207 */ /* 0x000fe20006000000 */
[----:B------:R-:W4:Y:S01]  /*e480*/  LDL.LU R20, [R1+0x80] ;  /* 0x0000800001147983 */ /* 0x000f220000300800 */
[----:B------:R-:W-:Y:S01]  /*e490*/  IMAD.MOV.U32 R49, RZ, RZ, R238 ;  /* 0x000000ffff317224 */ /* 0x000fe200078e00ee */
[----:B------:R-:W-:Y:S01]  /*e4a0*/  ULDC UR35, c[0x0][0x240] ;  /* 0x0000900000237ab9 */ /* 0x000fe20000000800 */
[----:B------:R-:W-:Y:S01]  /*e4b0*/  ULDC UR31, c[0x0][0x240] ;  /* 0x00009000001f7ab9 */ /* 0x000fe20000000800 */
[----:B------:R-:W-:Y:S01]  /*e4c0*/  STL.64 [R1+0x6ab0], R28 ;  /* 0x006ab01c01007387 */ /* 0x000fe20000100a00 */
[----:B------:R-:W-:Y:S01]  /*e4d0*/  ULDC UR33, c[0x0][0x240] ;  /* 0x0000900000217ab9 */ /* 0x000fe20000000800 */
[----:B------:R-:W-:Y:S01]  /*e4e0*/  ULDC UR27, c[0x0][0x240] ;  /* 0x00009000001b7ab9 */ /* 0x000fe20000000800 */
[----:B------:R-:W-:Y:S01]  /*e4f0*/  ULDC UR36, c[0x0][0x240] ;  /* 0x0000900000247ab9 */ /* 0x000fe20000000800 */
        /* <DEDUP_REMOVED lines=31> */
[----:B--2---:R-:W-:Y:S01]  /*e6f0*/  IMAD R27, R27, UR60, RZ ;  /* 0x0000003c1b1b7c24 */ /* 0x004fe2000f8e02ff */
[----:B------:R-:W-:Y:S01]  /*e700*/  ULDC UR58, c[0x0][0x240] ;  /* 0x00009000003a7ab9 */ /* 0x000fe20000000800 */
[----:B---3--:R-:W-:Y:S01]  /*e710*/  IMAD R26, R26, UR61, RZ ;  /* 0x0000003d1a1a7c24 */ /* 0x008fe2000f8e02ff */
[----:B------:R-:W-:Y:S01]  /*e720*/  ULDC UR59, c[0x0][0x240] ;  /* 0x00009000003b7ab9 */ /* 0x000fe20000000800 */
[----:B----4-:R-:W-:-:S03]  /*e730*/  IMAD R25, R25, UR4, RZ ;  /* 0x0000000419197c24 */ /* 0x010fc6000f8e02ff */
[----:B------:R-:W-:Y:S01]  /*e740*/  STL.64 [R1+0x6ac8], R26 ;  /* 0x006ac81a01007387 */ /* 0x000fe20000100a00 */
[----:B------:R-:W-:-:S03]  /*e750*/  IMAD R24, R24, UR5, RZ ;  /* 0x0000000518187c24 */ /* 0x000fc6000f8e02ff */
[----:B------:R-:W-:Y:S01]  /*e760*/  STL [R1+0x6af0], R27 ;  /* 0x006af01b01007387 */ /* 0x000fe20000100800 */
[----:B------:R-:W-:-:S03]  /*e770*/  IMAD R23, R23, UR6, RZ ;  /* 0x0000000617177c24 */ /* 0x000fc6000f8e02ff */
[----:B------:R-:W2:Y:S01]  /*e780*/  LDL.LU R15, [R1+0x6c] ;  /* 0x00006c00010f7983 */ /* 0x000ea20000300800 */
[----:B------:R-:W-:-:S03]  /*e790*/  IMAD R22, R22, UR7, RZ ;  /* 0x0000000716167c24 */ /* 0x000fc6000f8e02ff */
[----:B------:R-:W3:Y:S01]  /*e7a0*/  LDL.LU R14, [R1+0x68] ;  /* 0x00006800010e7983 */ /* 0x000ee20000300800 */
[----:B------:R-:W-:-:S03]  /*e7b0*/  IMAD R21, R21, UR8, RZ ;  /* 0x0000000815157c24 */ /* 0x000fc6000f8e02ff */
[----:B------:R-:W4:Y:S01]  /*e7c0*/  LDL.LU R13, [R1+0x64] ;  /* 0x00006400010d7983 */ /* 0x000f220000300800 */
[----:B------:R-:W-:-:S03]  /*e7d0*/  IMAD R20, R20, UR10, RZ ;  /* 0x0000000a14147c24 */ /* 0x000fc6000f8e02ff */
[----:B------:R2:W-:Y:S01]  /*e7e0*/  STL.64 [R1+0x6ad0], R24 ;  /* 0x006ad01801007387 */ /* 0x0005e20000100a00 */
[----:B------:R-:W-:Y:S01]  /*e7f0*/  IMAD.MOV.U32 R35, RZ, RZ, R49 ;  /* 0x000000ffff237224 */ /* 0x000fe200078e0031 */
[----:B------:R-:W-:Y:S01]  /*e800*/  ULDC UR60, c[0x0][0x240] ;  /* 0x00009000003c7ab9 */ /* 0x000fe20000000800 */
[----:B-1----:R-:W-:Y:S01]  /*e810*/  IMAD.MOV.U32 R32, RZ, RZ, R45 ;  /* 0x000000ffff207224 */ /* 0x002fe200078e002d */
        /* <DEDUP_REMOVED lines=13> */
[----:B------:R-:W-:-:S03]  /*e8f0*/  IMAD R16, R16, UR14, RZ ;  /* 0x0000000e10107c24 */ /* 0x000fc6000f8e02ff */
        /* <DEDUP_REMOVED lines=8> */
[----:B------:R1:W-:Y:S01]  /*e980*/  STL.64 [R1+0x6b08], R20 ;  /* 0x006b081401007387 */ /* 0x0003e20000100a00 */
[----:B------:R-:W-:Y:S01]  /*e990*/  IMAD R231, R231, UR53, RZ ;  /* 0x00000035e7e77c24 */ /* 0x000fe2000f8e02ff */
[----:B------:R-:W-:Y:S01]  /*e9a0*/  ULDC UR6, c[0x0][0x240] ;  /* 0x0000900000067ab9 */ /* 0x000fe20000000800 */
[----:B------:R-:W-:Y:S01]  /*e9b0*/  IMAD R160, R160, UR54, RZ ;  /* 0x00000036a0a07c24 */ /* 0x000fe2000f8e02ff */
[----:B------:R-:W4:Y:S01]  /*e9c0*/  LDL.LU R7, [R1+0x4c] ;  /* 0x00004c0001077983 */ /* 0x000f220000300800 */
[----:B------:R-:W-:Y:S01]  /*e9d0*/  IMAD R159, R159, UR55, RZ ;  /* 0x000000379f9f7c24 */ /* 0x000fe2000f8e02ff */
[----:B------:R-:W-:Y:S01]  /*e9e0*/  ULDC UR7, c[0x0][0x240] ;  /* 0x0000900000077ab9 */ /* 0x000fe20000000800 */
[----:B------:R-:W-:Y:S01]  /*e9f0*/  IMAD R158, R158, UR56, RZ ;  /* 0x000000389e9e7c24 */ /* 0x000fe2000f8e02ff */
[----:B------:R-:W2:Y:S01]  /*ea00*/  LDL.LU R6, [R1+0x48] ;  /* 0x0000480001067983 */ /* 0x000ea20000300800 */
[----:B------:R-:W-:Y:S01]  /*ea10*/  IMAD R157, R157, UR57, RZ ;  /* 0x000000399d9d7c24 */ /* 0x000fe2000f8e02ff */
[----:B------:R-:W-:Y:S01]  /*ea20*/  ULDC UR8, c[0x0][0x240] ;  /* 0x0000900000087ab9 */ /* 0x000fe20000000800 */
[----:B------:R-:W-:Y:S01]  /*ea30*/  IMAD R156, R156, UR58, RZ ;  /* 0x0000003a9c9c7c24 */ /* 0x000fe2000f8e02ff */
[----:B------:R-:W3:Y:S01]  /*ea40*/  LDL.LU R5, [R1+0x44] ;  /* 0x0000440001057983 */ /* 0x000ee20000300800 */
        /* <DEDUP_REMOVED lines=14> */
[----:B------:R-:W-:Y:S01]  /*eb30*/  ULDC UR14, c[0x0][0x240] ;  /* 0x00009000000e7ab9 */ /* 0x000fe20000000800 */
[----:B------:R-:W4:Y:S01]  /*eb40*/  LDL.LU R238, [R1+0x30] ;  /* 0x0000300001ee7983 */ /* 0x000f220000300800 */
[----:B------:R-:W-:Y:S01]  /*eb50*/  ULDC UR48, c[0x0][0x240] ;  /* 0x0000900000307ab9 */ /* 0x000fe20000000800 */
        /* <DEDUP_REMOVED lines=19> */
[----:B--2---:R-:W-:-:S03]  /*ec90*/  IMAD R6, R6, UR24, RZ ;  /* 0x0000001806067c24 */ /* 0x004fc6000f8e02ff */
[----:B------:R-:W2:Y:S01]  /*eca0*/  LDL.LU R36, [R1+0x1c] ;  /* 0x00001c0001247983 */ /* 0x000ea20000300800 */
[----:B------:R-:W-:Y:S01]  /*ecb0*/  ULDC UR24, c[0x0][0x240] ;  /* 0x0000900000187ab9 */ /* 0x000fe20000000800 */
[----:B------:R-:W-:Y:S01]  /*ecc0*/  IMAD R15, R15, UR15, RZ ;  /* 0x0000000f0f0f7c24 */ /* 0x000fe2000f8e02ff */
[----:B------:R-:W-:Y:S01]  /*ecd0*/  ULDC UR15, c[0x0][0x240] ;  /* 0x00009000000f7ab9 */ /* 0x000fe20000000800 */
[----:B------:R-:W2:Y:S01]  /*ece0*/  LDL.LU R39, [R1+0x14] ;  /* 0x0000140001277983 */ /* 0x000ea20000300800 */
[----:B---3--:R-:W-:Y:S01]  /*ecf0*/  IMAD R5, R5, UR25, RZ ;  /* 0x0000001905057c24 */ /* 0x008fe2000f8e02ff */
[----:B------:R-:W-:Y:S01]  /*ed00*/  ULDC UR25, c[0x0][0x240] ;  /* 0x0000900000197ab9 */ /* 0x000fe20000000800 */
[----:B----4-:R-:W-:Y:S01]  /*ed10*/  IMAD R4, R4, UR26, RZ ;  /* 0x0000001a04047c24 */ /* 0x010fe2000f8e02ff */
        /* <DEDUP_REMOVED lines=13> */
[----:B------:R-:W-:Y:S01]  /*edf0*/  ULDC UR30, c[0x0][0x240] ;  /* 0x00009000001e7ab9 */ /* 0x000fe20000000800 */
[----:B------:R-:W-:Y:S01]  /*ee00*/  IMAD R13, R13, UR17, RZ ;  /* 0x000000110d0d7c24 */ /* 0x000fe2000f8e02ff */
[----:B------:R-:W-:Y:S01]  /*ee10*/  ULDC UR29, c[0x0][0x240] ;  /* 0x00009000001d7ab9 */ /* 0x000fe20000000800 */
[----:B------:R-:W4:Y:S01]  /*ee20*/  LDL.LU R44, [R1] ;  /* 0x00000000012c7983 */ /* 0x000f220000300800 */
[----:B------:R-:W-:Y:S01]  /*ee30*/  IMAD R127, R127, UR30, RZ ;  /* 0x0000001e7f7f7c24 */ /* 0x000fe2000f8e02ff */
[----:B------:R-:W-:Y:S01]  /*ee40*/  ULDC UR30, c[0x0][0x240] ;  /* 0x00009000001e7ab9 */ /* 0x000fe20000000800 */
[----:B------:R-:W-:Y:S01]  /*ee50*/  IMAD R240, R240, UR32, RZ ;  /* 0x00000020f0f07c24 */ /* 0x000fe2000f8e02ff */
[----:B------:R-:W-:Y:S01]  /*ee60*/  ULDC UR32, c[0x0][0x240] ;  /* 0x0000900000207ab9 */ /* 0x000fe20000000800 */
[----:B------:R-:W-:Y:S01]  /*ee70*/  IMAD R31, R70, UR30, RZ ;  /* 0x0000001e461f7c24 */ /* 0x000fe2000f8e02ff */
[----:B------:R-:W-:Y:S01]  /*ee80*/  ULDC UR16, c[0x0][0x240] ;  /* 0x0000900000107ab9 */ /* 0x000fe20000000800 */
[----:B------:R-:W-:Y:S01]  /*ee90*/  IMAD.MOV.U32 R70, RZ, RZ, R24 ;  /* 0x000000ffff467224 */ /* 0x000fe200078e0018 */
[----:B------:R-:W-:Y:S01]  /*eea0*/  LEA R24, P1, R237, R226, 0x2 ;  /* 0x000000e2ed187211 */ /* 0x000fe200078210ff */
        /* <DEDUP_REMOVED lines=15> */
[----:B------:R-:W-:Y:S01]  /*efa0*/  LEA.HI.X.SX32 R25, R237, R0, 0x2, P1 ;  /* 0x00000000ed197211 */ /* 0x000fe200008f16ff */
        /* <DEDUP_REMOVED lines=12> */
[----:B-1----:R-:W-:Y:S01]  /*f070*/  IMAD R20, R75, UR25, RZ ;  /* 0x000000194b147c24 */ /* 0x002fe2000f8e02ff */
[----:B------:R1:W-:Y:S01]  /*f080*/  STL.64 [R1+0x470], R24 ;  /* 0x0004701801007387 */ /* 0x0003e20000100a00 */
[----:B------:R-:W-:Y:S01]  /*f090*/  IMAD R131, R131, UR26, RZ ;  /* 0x0000001a83837c24 */ /* 0x000fe2000f8e02ff */
[----:B------:R-:W-:Y:S01]  /*f0a0*/  ULDC UR26, c[0x0][0x240] ;  /* 0x00009000001a7ab9 */ /* 0x000fe20000000800 */
[----:B------:R-:W-:Y:S01]  /*f0b0*/  IMAD.MOV.U32 R76, RZ, RZ, R48 ;  /* 0x000000ffff4c7224 */ /* 0x000fe200078e0030 */
[-C--:B------:R-:W-:Y:S01]  /*f0c0*/  LEA R48, P4, R221, R226.reuse, 0x2 ;  /* 0x000000e2dd307211 */ /* 0x080fe200078810ff */
[----:B------:R-:W-:Y:S01]  /*f0d0*/  IMAD R11, R11, UR19, RZ ;  /* 0x000000130b0b7c24 */ /* 0x000fe2000f8e02ff */
[----:B------:R-:W-:Y:S01]  /*f0e0*/  ULDC UR18, c[0x0][0x240] ;  /* 0x0000900000127ab9 */ /* 0x000fe20000000800 */
[----:B------:R-:W-:Y:S01]  /*f0f0*/  IMAD R10, R10, UR20, RZ ;  /* 0x000000140a0a7c24 */ /* 0x000fe2000f8e02ff */
[----:B------:R-:W-:Y:S01]  /*f100*/  ULDC UR60, c[0x0][0x240] ;  /* 0x00009000003c7ab9 */ /* 0x000fe20000000800 */
[----:B------:R-:W-:Y:S01]  /*f110*/  IMAD R9, R9, UR21, RZ ;  /* 0x0000001509097c24 */ /* 0x000fe2000f8e02ff */
[----:B------:R-:W-:Y:S01]  /*f120*/  ULDC UR59, c[0x0][0x240] ;  /* 0x00009000003b7ab9 */ /* 0x000fe20000000800 */
[----:B------:R-:W-:Y:S01]  /*f130*/  IMAD R8, R8, UR22, RZ ;  /* 0x0000001608087c24 */ /* 0x000fe2000f8e02ff */
[----:B-1----:R-:W-:Y:S01]  /*f140*/  LEA R24, P3, R224, R226, 0x2 ;  /* 0x000000e2e0187211 */ /* 0x002fe200078610ff */
[----:B------:R-:W-:Y:S01]  /*f150*/  IMAD R7, R7, UR23, RZ ;  /* 0x0000001707077c24 */ /* 0x000fe2000f8e02ff */
[-C--:B------:R-:W-:Y:S01]  /*f160*/  LEA.HI.X.SX32 R49, R221, R0.reuse, 0x2, P4 ;  /* 0x00000000dd317211 */ /* 0x080fe200020f16ff */
        /* <DEDUP_REMOVED lines=15> */
[----:B--2---:R-:W-:Y:S01]  /*f260*/  IMAD R28, R36, UR36, RZ ;  /* 0x00000024241c7c24 */ /* 0x004fe2000f8e02ff */
[----:B------:R-:W-:Y:S01]  /*f270*/  ULDC UR36, c[0x0][0x240] ;  /* 0x0000900000247ab9 */ /* 0x000fe20000000800 */
[----:B------:R-:W-:Y:S01]  /*f280*/  IMAD R22, R39, UR37, RZ ;  /* 0x0000002527167c24 */ /* 0x000fe2000f8e02ff */
[----:B------:R-:W-:Y:S01]  /*f290*/  ULDC UR37, c[0x0][0x240] ;  /* 0x0000900000257ab9 */ /* 0x000fe20000000800 */
[----:B------:R-:W-:Y:S01]  /*f2a0*/  IMAD R144, R144, UR13, RZ ;  /* 0x0000000d90907c24 */ /* 0x000fe2000f8e02ff */
[----:B------:R-:W-:Y:S01]  /*f2b0*/  ULDC UR22, c[0x0][0x240] ;  /* 0x0000900000167ab9 */ /* 0x000fe20000000800 */
[----:B---3--:R-:W-:Y:S01]  /*f2c0*/  IMAD R39, R40, UR38, RZ ;  /* 0x0000002628277c24 */ /* 0x008fe2000f8e02ff */
[----:B------:R-:W-:Y:S01]  /*f2d0*/  ULDC UR38, c[0x0][0x240] ;  /* 0x0000900000267ab9 */ /* 0x000fe20000000800 */
[----:B------:R-:W-:Y:S01]  /*f2e0*/  IMAD R120, R120, UR37, RZ ;  /* 0x0000002578787c24 */ /* 0x000fe2000f8e02ff */
[----:B------:R-:W-:Y:S01]  /*f2f0*/  ULDC UR37, c[0x0][0x240] ;  /* 0x0000900000257ab9 */ /* 0x000fe20000000800 */
[----:B------:R-:W-:Y:S01]  /*f300*/  IMAD R119, R119, UR38, RZ ;  /* 0x0000002677777c24 */ /* 0x000fe2000f8e02ff */
[----:B------:R-:W-:Y:S01]  /*f310*/  ULDC UR38, c[0x0][0x240] ;  /* 0x0000900000267ab9 */ /* 0x000fe20000000800 */
[----:B----4-:R-:W-:Y:S01]  /*f320*/  IMAD R42, R42, UR39, RZ ;  /* 0x000000272a2a7c24 */ /* 0x010fe2000f8e02ff */
        /* <DEDUP_REMOVED lines=16> */
[C---:B------:R-:W-:Y:S01]  /*f430*/  LEA R228, P1, R230.reuse, R226, 0x2 ;  /* 0x000000e2e6e47211 */ /* 0x040fe200078210ff */
        /* <DEDUP_REMOVED lines=12> */
[----:B------:R-:W-:Y:S01]  /*f500*/  IMAD.MOV.U32 R73, RZ, RZ, R20 ;  /* 0x000000ffff497224 */ /* 0x000fe200078e0014 */
[-C--:B------:R-:W-:Y:S01]  /*f510*/  LEA R20, P5, R218, R226.reuse, 0x2 ;  /* 0x000000e2da147211 */ /* 0x080fe200078a10ff */
[----:B------:R-:W-:Y:S01]  /*f520*/  IMAD R26, R44, UR42, RZ ;  /* 0x0000002a2c1a7c24 */ /* 0x000fe2000f8e02ff */
[CC--:B------:R-:W-:Y:S01]  /*f530*/  LEA R44, P6, R215.reuse, R226.reuse, 0x2 ;  /* 0x000000e2d72c7211 */ /* 0x0c0fe200078c10ff */
[----:B------:R-:W-:Y:S01]  /*f540*/  IMAD R41, R74, UR26, RZ ;  /* 0x0000001a4a297c24 */ /* 0x000fe2000f8e02ff */
[----:B------:R1:W-:Y:S01]  /*f550*/  STL.64 [R1+0x6a40], R228 ;  /* 0x006a40e401007387 */ /* 0x0003e20000100a00 */
[C---:B------:R-:W-:Y:S01]  /*f560*/  LEA R74, P1, R212.reuse, R226, 0x2 ;  /* 0x000000e2d44a7211 */ /* 0x040fe200078210ff */
[----:B------:R-:W-:Y:S01]  /*f570*/  IMAD.MOV.U32 R72, RZ, RZ, R73 ;  /* 0x000000ffff487224 */ /* 0x000fe200078e0049 */
[-C--:B------:R-:W-:Y:S01]  /*f580*/  LEA.HI.X.SX32 R45, R215, R0.reuse, 0x2, P6 ;  /* 0x00000000d72d7211 */ /* 0x080fe200030f16ff */
[----:B------:R2:W-:Y:S01]  /*f590*/  STL [R1+0x458], R20 ;  /* 0x0004581401007387 */ /* 0x0005e20000100800 */
[----:B------:R-:W-:Y:S01]  /*f5a0*/  LEA.HI.X.SX32 R75, R212, R0, 0x2, P1 ;  /* 0x00000000d44b7211 */ /* 0x000fe200008f16ff */
[----:B------:R-:W-:Y:S01]  /*f5b0*/  IMAD.MOV.U32 R237, RZ, RZ, R43 ;  /* 0x000000ffffed7224 */ /* 0x000fe200078e002b */
[----:B------:R-:W-:Y:S01]  /*f5c0*/  ULDC UR42, c[0x0][0x240] ;  /* 0x00009000002a7ab9 */ /* 0x000fe20000000800 */
[----:B------:R3:W-:Y:S01]  /*f5d0*/  STL.64 [R1+0x468], R24 ;  /* 0x0004681801007387 */ /* 0x0007e20000100a00 */
[----:B------:R-:W-:Y:S01]  /*f5e0*/  IMAD R121, R121, UR36, RZ ;  /* 0x0000002479797c24 */ /* 0x000fe2000f8e02ff */
[----:B------:R-:W-:Y:S01]  /*f5f0*/  ULDC UR36, c[0x0][0x240] ;  /* 0x0000900000247ab9 */ /* 0x000fe20000000800 */
[----:B------:R-:W-:Y:S01]  /*f600*/  IMAD R128, R128, UR29, RZ ;  /* 0x0000001d80807c24 */ /* 0x000fe2000f8e02ff */
[----:B------:R-:W-:Y:S01]  /*f610*/  ULDC UR11, c[0x0][0x240] ;  /* 0x00009000000b7ab9 */ /* 0x000fe20000000800 */
[----:B-1----:R-:W-:Y:S01]  /*f620*/  IMAD.MOV.U32 R228, RZ, RZ, R20 ;  /* 0x000000ffffe47224 */ /* 0x002fe200078e0014 */
[C---:B--2---:R-:W-:Y:S01]  /*f630*/  LEA R20, P2, R209.reuse, R226, 0x2 ;  /* 0x000000e2d1147211 */ /* 0x044fe200078410ff */
[----:B------:R-:W-:Y:S01]  /*f640*/  IMAD.MOV.U32 R229, RZ, RZ, R21 ;  /* 0x000000ffffe57224 */ /* 0x000fe200078e0015 */
[----:B------:R-:W-:Y:S01]  /*f650*/  LEA.HI.X.SX32 R229, R218, R0, 0x2, P5 ;  /* 0x00000000dae57211 */ /* 0x000fe200028f16ff */
[----:B------:R1:W-:Y:S01]  /*f660*/  STL.64 [R1+0x460], R48 ;  /* 0x0004603001007387 */ /* 0x0003e20000100a00 */
[----:B------:R-:W-:Y:S01]  /*f670*/  IMAD.MOV.U32 R230, RZ, RZ, R27 ;  /* 0x000000ffffe67224 */ /* 0x000fe200078e001b */
[----:B------:R-:W-:Y:S01]  /*f680*/  ULDC UR24, c[0x0][0x240] ;  /* 0x0000900000187ab9 */ /* 0x000fe20000000800 */
[----:B---3--:R-:W-:Y:S01]  /*f690*/  IMAD.MOV.U32 R25, RZ, RZ, R46 ;  /* 0x000000ffff197224 */ /* 0x008fe200078e002e */
[----:B------:R-:W-:Y:S01]  /*f6a0*/  LEA R46, P3, R206, R226, 0x2 ;  /* 0x000000e2ce2e7211 */ /* 0x000fe200078610ff */
[----:B------:R-:W-:Y:S01]  /*f6b0*/  IMAD.MOV.U32 R24, RZ, RZ, R32 ;  /* 0x000000ffff187224 */ /* 0x000fe200078e0020 */
[----:B------:R-:W-:Y:S01]  /*f6c0*/  LEA.HI.X.SX32 R21, R209, R0, 0x2, P2 ;  /* 0x00000000d1157211 */ /* 0x000fe200010f16ff */
[----:B------:R-:W-:Y:S01]  /*f6d0*/  IMAD.MOV.U32 R32, RZ, RZ, R47 ;  /* 0x000000ffff207224 */ /* 0x000fe200078e002f */
[----:B------:R2:W-:Y:S01]  /*f6e0*/  STL [R1+0x45c], R229 ;  /* 0x00045ce501007387 */ /* 0x0005e20000100800 */
[----:B------:R-:W-:Y:S01]  /*f6f0*/  LEA R228, P5, R200, R226, 0x2 ;  /* 0x000000e2c8e47211 */ /* 0x000fe200078a10ff */
[----:B------:R-:W-:Y:S01]  /*f700*/  IMAD.MOV.U32 R73, RZ, RZ, R70 ;  /* 0x000000ffff497224 */ /* 0x000fe200078e0046 */
[----:B------:R-:W-:Y:S01]  /*f710*/  LEA.HI.X.SX32 R47, R206, R0, 0x2, P3 ;  /* 0x00000000ce2f7211 */ /* 0x000fe200018f16ff */
[----:B------:R3:W-:Y:S01]  /*f720*/  STL.64 [R1+0x450], R44 ;  /* 0x0004502c01007387 */ /* 0x0007e20000100a00 */
[C---:B-1----:R-:W-:Y:S01]  /*f730*/  LEA R48, P4, R203.reuse, R226, 0x2 ;  /* 0x000000e2cb307211 */ /* 0x042fe200078810ff */
[----:B------:R-:W-:Y:S01]  /*f740*/  IMAD R64, R64, UR36, RZ ;  /* 0x0000002440407c24 */ /* 0x000fe2000f8e02ff */
[----:B------:R-:W-:Y:S01]  /*f750*/  ULDC UR36, c[0x0][0x240] ;  /* 0x0000900000247ab9 */ /* 0x000fe20000000800 */
[----:B------:R1:W-:Y:S01]  /*f760*/  STL.64 [R1+0x448], R74 ;  /* 0x0004484a01007387 */ /* 0x0003e20000100a00 */
[-C--:B------:R-:W-:Y:S01]  /*f770*/  LEA.HI.X.SX32 R49, R203, R0.reuse, 0x2, P4 ;  /* 0x00000000cb317211 */ /* 0x080fe200020f16ff */
[----:B------:R-:W-:Y:S01]  /*f780*/  IMAD.MOV.U32 R70, RZ, RZ, R42 ;  /* 0x000000ffff467224 */ /* 0x000fe200078e002a */
[----:B--2---:R-:W-:Y:S01]  /*f790*/  LEA.HI.X.SX32 R229, R200, R0, 0x2, P5 ;  /* 0x00000000c8e57211 */ /* 0x004fe200028f16ff */
[----:B------:R2:W-:Y:S01]  /*f7a0*/  STL.64 [R1+0x440], R20 ;  /* 0x0004401401007387 */ /* 0x0005e20000100a00 */
[----:B------:R-:W-:Y:S01]  /*f7b0*/  IMAD.MOV.U32 R224, RZ, RZ, R237 ;  /* 0x000000ffffe07224 */ /* 0x000fe200078e00ed */
[----:B------:R-:W-:Y:S01]  /*f7c0*/  ULDC UR29, c[0x0][0x240] ;  /* 0x00009000001d7ab9 */ /* 0x000fe20000000800 */
[----:B------:R-:W-:Y:S01]  /*f7d0*/  IMAD R143, R143, UR14, RZ ;  /* 0x0000000e8f8f7c24 */ /* 0x000fe2000f8e02ff */
[-C--:B---3--:R-:W-:Y:S01]  /*f7e0*/  LEA R44, P6, R197, R226.reuse, 0x2 ;  /* 0x000000e2c52c7211 */ /* 0x088fe200078c10ff */
[----:B------:R-:W-:Y:S01]  /*f7f0*/  IMAD R142, R142, UR15, RZ ;  /* 0x0000000f8e8e7c24 */ /* 0x000fe2000f8e02ff */
[----:B------:R-:W-:Y:S01]  /*f800*/  ULDC UR25, c[0x0][0x240] ;  /* 0x0000900000197ab9 */ /* 0x000fe20000000800 */
[----:B------:R-:W-:Y:S01]  /*f810*/  IMAD R141, R141, UR16, RZ ;  /* 0x000000108d8d7c24 */ /* 0x000fe2000f8e02ff */
[-C--:B-1----:R-:W-:Y:S01]  /*f820*/  LEA R74, P1, R194, R226.reuse, 0x2 ;  /* 0x000000e2c24a7211 */ /* 0x082fe200078210ff */
[----:B------:R-:W-:Y:S01]  /*f830*/  IMAD R140, R140, UR17, RZ ;  /* 0x000000118c8c7c24 */ /* 0x000fe2000f8e02ff */
[----:B------:R-:W-:Y:S01]  /*f840*/  LEA R42, P2, R191, R226, 0x2 ;  /* 0x000000e2bf2a7211 */ /* 0x000fe200078410ff */
[----:B------:R-:W-:Y:S01]  /*f850*/  IMAD R139, R139, UR18, RZ ;  /* 0x000000128b8b7c24 */ /* 0x000fe2000f8e02ff */
[----:B--2---:R-:W2:Y:S01]  /*f860*/  LDL.LU.64 R20, [R1+0x6b08] ;  /* 0x006b080001147983 */ /* 0x004ea20000300a00 */
[-C--:B------:R-:W-:Y:S01]  /*f870*/  LEA.HI.X.SX32 R45, R197, R0.reuse, 0x2, P6 ;  /* 0x00000000c52d7211 */ /* 0x080fe200030f16ff */
[----:B------:R-:W-:Y:S01]  /*f880*/  IMAD R66, R227, UR36, RZ ;  /* 0x00000024e3427c24 */ /* 0x000fe2000f8e02ff */
[-C--:B------:R-:W-:Y:S01]  /*f890*/  LEA.HI.X.SX32 R75, R194, R0.reuse, 0x2, P1 ;  /* 0x00000000c24b7211 */ /* 0x080fe200008f16ff */
[----:B------:R1:W-:Y:S01]  /*f8a0*/  STL.64 [R1+0x438], R46 ;  /* 0x0004382e01007387 */ /* 0x0003e20000100a00 */
[----:B------:R-:W-:Y:S01]  /*f8b0*/  LEA.HI.X.SX32 R43, R191, R0, 0x2, P2 ;  /* 0x00000000bf2b7211 */ /* 0x000fe200010f16ff */
[----:B------:R-:W-:Y:S01]  /*f8c0*/  IMAD.MOV.U32 R237, RZ, RZ, R26 ;  /* 0x000000ffffed7224 */ /* 0x000fe200078e001a */
[----:B------:R-:W-:Y:S01]  /*f8d0*/  ULDC UR15, c[0x0][0x240] ;  /* 0x00009000000f7ab9 */ /* 0x000fe20000000800 */
[----:B------:R3:W-:Y:S01]  /*f8e0*/  STL.64 [R1+0x430], R48 ;  /* 0x0004303001007387 */ /* 0x0007e20000100a00 */
[----:B------:R-:W-:Y:S01]  /*f8f0*/  IMAD R30, R71, UR29, RZ ;  /* 0x0000001d471e7c24 */ /* 0x000fe2000f8e02ff */
[----:B------:R-:W-:Y:S01]  /*f900*/  ULDC UR14, c[0x0][0x240] ;  /* 0x00009000000e7ab9 */ /* 0x000fe20000000800 */
[----:B------:R-:W-:Y:S01]  /*f910*/  IMAD.MOV.U32 R218, RZ, RZ, R224 ;  /* 0x000000ffffda7224 */ /* 0x000fe200078e00e0 */
[----:B------:R4:W-:Y:S01]  /*f920*/  STL.64 [R1+0x428], R228 ;  /* 0x000428e401007387 */ /* 0x0009e20000100a00 */
[----:B------:R-:W-:Y:S01]  /*f930*/  IMAD.MOV.U32 R215, RZ, RZ, R230 ;  /* 0x000000ffffd77224 */ /* 0x000fe200078e00e6 */
[----:B------:R-:W-:Y:S01]  /*f940*/  ULDC UR18, c[0x0][0x240] ;  /* 0x0000900000127ab9 */ /* 0x000fe20000000800 */
[----:B------:R-:W-:Y:S01]  /*f950*/  IMAD.MOV.U32 R200, RZ, RZ, R28 ;  /* 0x000000ffffc87224 */ /* 0x000fe200078e001c */
[-C--:B-1----:R-:W-:Y:S01]  /*f960*/  LEA R46, P3, R188, R226.reuse, 0x2 ;  /* 0x000000e2bc2e7211 */ /* 0x082fe200078610ff */
[----:B------:R1:W-:Y:S01]  /*f970*/  STL.64 [R1+0x420], R44 ;  /* 0x0004202c01007387 */ /* 0x0003e20000100a00 */
[----:B------:R-:W-:Y:S01]  /*f980*/  IMAD R138, R138, UR19, RZ ;  /* 0x000000138a8a7c24 */ /* 0x000fe2000f8e02ff */
[----:B------:R-:W-:Y:S01]  /*f990*/  ULDC UR19, c[0x0][0x240] ;  /* 0x0000900000137ab9 */ /* 0x000fe20000000800 */
[----:B---3--:R-:W-:Y:S01]  /*f9a0*/  LEA R48, P4, R185, R226, 0x2 ;  /* 0x000000e2b9307211 */ /* 0x008fe200078810ff */
[----:B------:R3:W-:Y:S01]  /*f9b0*/  STL.64 [R1+0x418], R74 ;  /* 0x0004184a01007387 */ /* 0x0007e20000100a00 */
[----:B------:R-:W-:Y:S01]  /*f9c0*/  LEA.HI.X.SX32 R47, R188, R0, 0x2, P3 ;  /* 0x00000000bc2f7211 */ /* 0x000fe200018f16ff */
[----:B------:R-:W-:Y:S01]  /*f9d0*/  IMAD R227, R235, UR40, RZ ;  /* 0x00000028ebe37c24 */ /* 0x000fe2000f8e02ff */
[C---:B----4-:R-:W-:Y:S01]  /*f9e0*/  LEA R228, P5, R182.reuse, R226, 0x2 ;  /* 0x000000e2b6e47211 */ /* 0x050fe200078a10ff */
[----:B------:R4:W-:Y:S01]  /*f9f0*/  STL.64 [R1+0x410], R42 ;  /* 0x0004102a01007387 */ /* 0x0009e20000100a00 */
[----:B------:R-:W-:Y:S01]  /*fa00*/  LEA.HI.X.SX32 R49, R185, R0, 0x2, P4 ;  /* 0x00000000b9317211 */ /* 0x000fe200020f16ff */
[----:B------:R-:W-:Y:S01]  /*fa10*/  IMAD.MOV.U32 R71, RZ, RZ, R41 ;  /* 0x000000ffff477224 */ /* 0x000fe200078e0029 */
[----:B------:R-:W-:Y:S01]  /*fa20*/  ULDC UR16, c[0x0][0x240] ;  /* 0x0000900000107ab9 */ /* 0x000fe20000000800 */
[----:B-1----:R-:W-:Y:S01]  /*fa30*/  LEA R44, P6, R179, R226, 0x2 ;  /* 0x000000e2b32c7211 */ /* 0x002fe200078c10ff */
[----:B------:R1:W-:Y:S01]  /*fa40*/  STL.64 [R1+0x408], R46 ;  /* 0x0004082e01007387 */ /* 0x0003e20000100a00 */
[----:B------:R-:W-:Y:S01]  /*fa50*/  IMAD R137, R137, UR20, RZ ;  /* 0x0000001489897c24 */ /* 0x000fe2000f8e02ff */
[----:B------:R-:W-:Y:S01]  /*fa60*/  ULDC UR17, c[0x0][0x240] ;  /* 0x0000900000117ab9 */ /* 0x000fe20000000800 */
[----:B---3--:R-:W-:Y:S01]  /*fa70*/  IMAD.MOV.U32 R74, RZ, RZ, R76 ;  /* 0x000000ffff4a7224 */ /* 0x008fe200078e004c */
[----:B------:R-:W-:Y:S01]  /*fa80*/  LEA.HI.X.SX32 R229, R182, R0, 0x2, P5 ;  /* 0x00000000b6e57211 */ /* 0x000fe200028f16ff */
[----:B------:R-:W-:Y:S01]  /*fa90*/  IMAD.MOV.U32 R76, RZ, RZ, R22 ;  /* 0x000000ffff4c7224 */ /* 0x000fe200078e0016 */
[-C--:B------:R-:W-:Y:S01]  /*faa0*/  LEA R22, P1, R176, R226.reuse, 0x2 ;  /* 0x000000e2b0167211 */ /* 0x080fe200078210ff */
[----:B------:R-:W-:Y:S01]  /*fab0*/  IMAD R136, R136, UR21, RZ ;  /* 0x0000001588887c24 */ /* 0x000fe2000f8e02ff */
[----:B----4-:R-:W-:Y:S01]  /*fac0*/  LEA R42, P2, R173, R226, 0x2 ;  /* 0x000000e2ad2a7211 */ /* 0x010fe200078410ff */
[----:B------:R-:W-:Y:S01]  /*fad0*/  IMAD.MOV.U32 R75, RZ, RZ, R23 ;  /* 0x000000ffff4b7224 */ /* 0x000fe200078e0017 */
[----:B------:R-:W-:Y:S01]  /*fae0*/  LEA.HI.X.SX32 R45, R179, R0, 0x2, P6 ;  /* 0x00000000b32d7211 */ /* 0x000fe200030f16ff */
[----:B------:R-:W-:Y:S01]  /*faf0*/  IMAD R135, R135, UR22, RZ ;  /* 0x0000001687877c24 */ /* 0x000fe2000f8e02ff */
[----:B-1----:R-:W-:Y:S01]  /*fb00*/  LEA R46, P3, R170, R226, 0x2 ;  /* 0x000000e2aa2e7211 */ /* 0x002fe200078610ff */
[----:B------:R1:W-:Y:S01]  /*fb10*/  STL.64 [R1+0x400], R48 ;  /* 0x0004003001007387 */ /* 0x0003e20000100a00 */
[-C--:B------:R-:W-:Y:S01]  /*fb20*/  LEA.HI.X.SX32 R23, R176, R0.reuse, 0x2, P1 ;  /* 0x00000000b0177211 */ /* 0x080fe200008f16ff */
[----:B------:R-:W-:Y:S01]  /*fb30*/  IMAD.MOV.U32 R235, RZ, RZ, R40 ;  /* 0x000000ffffeb7224 */ /* 0x000fe200078e0028 */
[-C--:B------:R-:W-:Y:S01]  /*fb40*/  LEA.HI.X.SX32 R43, R173, R0.reuse, 0x2, P2 ;  /* 0x00000000ad2b7211 */ /* 0x080fe200010f16ff */
[----:B------:R-:W-:Y:S01]  /*fb50*/  IMAD.MOV.U32 R224, RZ, RZ, R237 ;  /* 0x000000ffffe07224 */ /* 0x000fe200078e00ed */
[----:B------:R-:W-:Y:S01]  /*fb60*/  LEA.HI.X.SX32 R47, R170, R0, 0x2, P3 ;  /* 0x00000000aa2f7211 */ /* 0x000fe200018f16ff */
[----:B------:R-:W-:Y:S01]  /*fb70*/  IMAD.MOV.U32 R230, RZ, RZ, R29 ;  /* 0x000000ffffe67224 */ /* 0x000fe200078e001d */
[-C--:B------:R-:W-:Y:S01]  /*fb80*/  LEA R26, P5, R164, R226.reuse, 0x2 ;  /* 0x000000e2a41a7211 */ /* 0x080fe200078a10ff */
[----:B------:R-:W-:Y:S01]  /*fb90*/  IMAD.MOV.U32 R197, RZ, RZ, R200 ;  /* 0x000000ffffc57224 */ /* 0x000fe200078e00c8 */
[----:B------:R-:W-:Y:S01]  /*fba0*/  ULDC UR21, c[0x0][0x240] ;  /* 0x0000900000157ab9 */ /* 0x000fe20000000800 */
[----:B------:R-:W-:Y:S01]  /*fbb0*/  IMAD R134, R134, UR23, RZ ;  /* 0x0000001786867c24 */ /* 0x000fe2000f8e02ff */
[----:B------:R-:W-:Y:S01]  /*fbc0*/  ULDC UR20, c[0x0][0x240] ;  /* 0x0000900000147ab9 */ /* 0x000fe20000000800 */
[----:B-1----:R-:W3:Y:S01]  /*fbd0*/  LDL.LU.64 R48, [R1+0x6b00] ;  /* 0x006b000001307983 */ /* 0x002ee20000300a00 */
[----:B------:R-:W-:Y:S01]  /*fbe0*/  LEA R40, P4, R167, R226, 0x2 ;  /* 0x000000e2a7287211 */ /* 0x000fe200078810ff */
[----:B------:R-:W-:Y:S01]  /*fbf0*/  IMAD R115, R115, UR42, RZ ;  /* 0x0000002a73737c24 */ /* 0x000fe2000f8e02ff */
[-C--:B------:R-:W-:Y:S01]  /*fc00*/  LEA.HI.X.SX32 R27, R164, R0.reuse, 0x2, P5 ;  /* 0x00000000a41b7211 */ /* 0x080fe200028f16ff */
[----:B------:R-:W-:Y:S01]  /*fc10*/  STL.64 [R1+0x3f8], R228 ;  /* 0x0003f8e401007387 */ /* 0x000fe20000100a00 */
[----:B------:R-:W-:Y:S01]  /*fc20*/  LEA.HI.X.SX32 R41, R167, R0, 0x2, P4 ;  /* 0x00000000a7297211 */ /* 0x000fe200020f16ff */
[----:B------:R-:W-:Y:S01]  /*fc30*/  IMAD.MOV.U32 R237, RZ, RZ, R34 ;  /* 0x000000ffffed7224 */ /* 0x000fe200078e0022 */
[----:B------:R-:W-:Y:S01]  /*fc40*/  ULDC UR42, c[0x0][0x240] ;  /* 0x00009000002a7ab9 */ /* 0x000fe20000000800 */
[----:B------:R1:W-:Y:S01]  /*fc50*/  STL.64 [R1+0x3f0], R44 ;  /* 0x0003f02c01007387 */ /* 0x0003e20000100a00 */
[----:B------:R-:W-:Y:S01]  /*fc60*/  IMAD R116, R116, UR41, RZ ;  /* 0x0000002974747c24 */ /* 0x000fe2000f8e02ff */
[----:B------:R-:W-:Y:S01]  /*fc70*/  ULDC UR41, c[0x0][0x240] ;  /* 0x0000900000297ab9 */ /* 0x000fe20000000800 */
[----:B------:R-:W-:Y:S01]  /*fc80*/  IMAD R109, R109, UR48, RZ ;  /* 0x000000306d6d7c24 */ /* 0x000fe2000f8e02ff */
[----:B------:R4:W-:Y:S01]  /*fc90*/  STL.64 [R1+0x3e8], R22 ;  /* 0x0003e81601007387 */ /* 0x0009e20000100a00 */
[----:B------:R-:W-:Y:S01]  /*fca0*/  IMAD R110, R110, UR47, RZ ;  /* 0x0000002f6e6e7c24 */ /* 0x000fe2000f8e02ff */
[----:B------:R-:W-:Y:S01]  /*fcb0*/  ULDC UR48, c[0x0][0x240] ;  /* 0x0000900000307ab9 */ /* 0x000fe20000000800 */
[----:B------:R-:W-:Y:S01]  /*fcc0*/  IMAD R103, R103, UR54, RZ ;  /* 0x0000003667677c24 */ /* 0x000fe2000f8e02ff */
[----:B------:R-:W-:Y:S01]  /*fcd0*/  STL.64 [R1+0x3e0], R42 ;  /* 0x0003e02a01007387 */ /* 0x000fe20000100a00 */
[----:B------:R-:W-:Y:S01]  /*fce0*/  IMAD R111, R111, UR46, RZ ;  /* 0x0000002e6f6f7c24 */ /* 0x000fe2000f8e02ff */
[----:B------:R-:W-:Y:S01]  /*fcf0*/  ULDC UR47, c[0x0][0x240] ;  /* 0x00009000002f7ab9 */ /* 0x000fe20000000800 */
[----:B------:R-:W-:Y:S01]  /*fd00*/  IMAD R104, R104, UR53, RZ ;  /* 0x0000003568687c24 */ /* 0x000fe2000f8e02ff */
[----:B------:R4:W-:Y:S01]  /*fd10*/  STL.64 [R1+0x3d8], R46 ;  /* 0x0003d82e01007387 */ /* 0x0009e20000100a00 */
[-C--:B-1----:R-:W-:Y:S01]  /*fd20*/  LEA R44, P6, R161, R226.reuse, 0x2 ;  /* 0x000000e2a12c7211 */ /* 0x082fe200078c10ff */
[----:B------:R-:W-:Y:S01]  /*fd30*/  IMAD R97, R97, UR60, RZ ;  /* 0x0000003c61617c24 */ /* 0x000fe2000f8e02ff */
[----:B------:R-:W-:Y:S01]  /*fd40*/  ULDC UR46, c[0x0][0x240] ;  /* 0x00009000002e7ab9 */ /* 0x000fe20000000800 */
[----:B----4-:R-:W-:Y:S01]  /*fd50*/  LEA R22, P1, R50, R226, 0x2 ;  /* 0x000000e232167211 */ /* 0x010fe200078210ff */
[----:B------:R-:W-:Y:S01]  /*fd60*/  IMAD.MOV.U32 R229, RZ, RZ, R70 ;  /* 0x000000ffffe57224 */ /* 0x000fe200078e0046 */
[----:B------:R-:W-:Y:S01]  /*fd70*/  ULDC UR22, c[0x0][0x240] ;  /* 0x0000900000167ab9 */ /* 0x000fe20000000800 */
[----:B------:R-:W-:Y:S01]  /*fd80*/  IMAD.MOV.U32 R228, RZ, RZ, R69 ;  /* 0x000000ffffe47224 */ /* 0x000fe200078e0045 */
[----:B------:R-:W-:Y:S01]  /*fd90*/  ULDC UR23, c[0x0][0x240] ;  /* 0x0000900000177ab9 */ /* 0x000fe20000000800 */
[----:B------:R-:W-:Y:S01]  /*fda0*/  IMAD R105, R105, UR52, RZ ;  /* 0x0000003469697c24 */ /* 0x000fe2000f8e02ff */
[----:B------:R-:W-:Y:S01]  /*fdb0*/  ULDC UR54, c[0x0][0x240] ;  /* 0x0000900000367ab9 */ /* 0x000fe20000000800 */
[----:B------:R-:W-:Y:S01]  /*fdc0*/  IMAD R118, R118, UR39, RZ ;  /* 0x0000002776767c24 */ /* 0x000fe2000f8e02ff */
[----:B------:R-:W4:Y:S01]  /*fdd0*/  LDL.LU.64 R46, [R1+0x6af8] ;  /* 0x006af800012e7983 */ /* 0x000f220000300a00 */
[-C--:B------:R-:W-:Y:S01]  /*fde0*/  LEA.HI.X.SX32 R45, R161, R0.reuse, 0x2, P6 ;  /* 0x00000000a12d7211 */ /* 0x080fe200030f16ff */
[----:B------:R-:W-:Y:S01]  /*fdf0*/  IMAD R98, R98, UR59, RZ ;  /* 0x0000003b62627c24 */ /* 0x000fe2000f8e02ff */
[----:B------:R-:W-:Y:S01]  /*fe00*/  LEA.HI.X.SX32 R23, R50, R0, 0x2, P1 ;  /* 0x0000000032177211 */ /* 0x000fe200008f16ff */
[----:B------:R-:W-:Y:S01]  /*fe10*/  STL.64 [R1+0x3d0], R40 ;  /* 0x0003d02801007387 */ /* 0x000fe20000100a00 */
[----:B------:R-:W-:Y:S01]  /*fe20*/  IMAD R91, R91, UR8, RZ ;  /* 0x000000085b5b7c24 */ /* 0x000fe2000f8e02ff */
[----:B------:R-:W-:Y:S01]  /*fe30*/  ULDC UR39, c[0x0][0x240] ;  /* 0x0000900000277ab9 */ /* 0x000fe20000000800 */
[----:B------:R-:W-:Y:S01]  /*fe40*/  IMAD R108, R108, UR49, RZ ;  /* 0x000000316c6c7c24 */ /* 0x000fe2000f8e02ff */
[----:B------:R1:W-:Y:S01]  /*fe50*/  STL.64 [R1+0x3c8], R26 ;  /* 0x0003c81a01007387 */ /* 0x0003e20000100a00 */
        /* <DEDUP_REMOVED lines=11> */
[----:B-1----:R-:W2:Y:S01]  /*ff10*/  LDL.LU R27, [R1+0x6af0] ;  /* 0x006af000011b7983 */ /* 0x002ea20000300800 */
        /* <DEDUP_REMOVED lines=15> */
[----:B-1----:R-:W2:Y:S01]  /*10010*/  LDL.LU.64 R44, [R1+0x6ae8] ;  /* 0x006ae800012c7983 */ /* 0x002ea20000300a00 */
        /* <DEDUP_REMOVED lines=21> */
[C---:B---3--:R-:W-:Y:S01]  /*10170*/  LEA R42, P2, R49.reuse, R226, 0x2 ;  /* 0x000000e2312a7211 */ /* 0x048fe200078410ff */
[----:B------:R-:W-:Y:S01]  /*10180*/  IMAD.MOV.U32 R70, RZ, RZ, R75 ;  /* 0x000000ffff467224 */ /* 0x000fe200078e004b */
[----:B------:R-:W-:Y:S01]  /*10190*/  ULDC UR12, c[0x0][0x240] ;  /* 0x00009000000c7ab9 */ /* 0x000fe20000000800 */
[----:B------:R-:W-:Y:S01]  /*101a0*/  IMAD.MOV.U32 R69, RZ, RZ, R74 ;  /* 0x000000ffff457224 */ /* 0x000fe200078e004a */
[----:B------:R-:W-:Y:S01]  /*101b0*/  LEA.HI.X.SX32 R43, R49, R0, 0x2, P2 ;  /* 0x00000000312b7211 */ /* 0x000fe200010f16ff */
[----:B------:R-:W-:Y:S01]  /*101c0*/  IMAD.MOV.U32 R212, RZ, RZ, R229 ;  /* 0x000000ffffd47224 */ /* 0x000fe200078e00e5 */
[----:B------:R-:W-:Y:S01]  /*101d0*/  ULDC UR8, c[0x0][0x240] ;  /* 0x0000900000087ab9 */ /* 0x000fe20000000800 */
[----:B----4-:R-:W-:-:S02]  /*101e0*/  LEA R26, P5, R46, R226, 0x2 ;  /* 0x000000e22e1a7211 */ /* 0x010fc400078a10ff */
[-C--:B------:R-:W-:Y:S01]  /*101f0*/  LEA R40, P4, R47, R226.reuse, 0x2 ;  /* 0x000000e22f287211 */ /* 0x080fe200078810ff */
[----:B------:R-:W-:Y:S01]  /*10200*/  IMAD.MOV.U32 R221, RZ, RZ, R228 ;  /* 0x000000ffffdd7224 */ /* 0x000fe200078e00e4 */
[----:B------:R-:W-:Y:S01]  /*10210*/  ULDC UR11, c[0x0][0x240] ;  /* 0x00009000000b7ab9 */ /* 0x000fe20000000800 */
[----:B------:R-:W-:Y:S01]  /*10220*/  STL [R1+0x398], R26 ;  /* 0x0003981a01007387 */ /* 0x000fe20000100800 */
[----:B------:R-:W-:Y:S01]  /*10230*/  IMAD R51, R51, UR49, RZ ;  /* 0x0000003133337c24 */ /* 0x000fe2000f8e02ff */
[----:B------:R-:W-:Y:S01]  /*10240*/  ULDC UR7, c[0x0][0x240] ;  /* 0x0000900000077ab9 */ /* 0x000fe20000000800 */
[----:B------:R-:W-:Y:S01]  /*10250*/  IMAD.MOV.U32 R176, RZ, RZ, R62 ;  /* 0x000000ffffb07224 */ /* 0x000fe200078e003e */
[----:B------:R1:W-:Y:S01]  /*10260*/  STL.64 [R1+0x3b8], R22 ;  /* 0x0003b81601007387 */ /* 0x0003e20000100a00 */
[----:B------:R-:W-:Y:S01]  /*10270*/  IMAD R86, R86, UR14, RZ ;  /* 0x0000000e56567c24 */ /* 0x000fe2000f8e02ff */
[----:B------:R-:W-:Y:S01]  /*10280*/  ULDC UR10, c[0x0][0x240] ;  /* 0x00009000000a7ab9 */ /* 0x000fe20000000800 */
[----:B------:R-:W-:Y:S01]  /*10290*/  IMAD.MOV.U32 R75, RZ, RZ, R24 ;  /* 0x000000ffff4b7224 */ /* 0x000fe200078e0018 */
[----:B------:R-:W-:Y:S01]  /*102a0*/  ULDC UR13, c[0x0][0x240] ;  /* 0x00009000000d7ab9 */ /* 0x000fe20000000800 */
[----:B------:R-:W-:Y:S01]  /*102b0*/  IMAD R79, R79, UR21, RZ ;  /* 0x000000154f4f7c24 */ /* 0x000fe2000f8e02ff */
[----:B------:R-:W-:Y:S01]  /*102c0*/  ULDC UR15, c[0x0][0x240] ;  /* 0x00009000000f7ab9 */ /* 0x000fe20000000800 */
[----:B-1----:R-:W3:Y:S01]  /*102d0*/  LDL.LU.64 R22, [R1+0x6ae0] ;  /* 0x006ae00001167983 */ /* 0x002ee20000300a00 */
[----:B------:R-:W-:Y:S01]  /*102e0*/  LEA R24, P3, R48, R226, 0x2 ;  /* 0x000000e230187211 */ /* 0x000fe200078610ff */
[----:B------:R-:W-:-:S02]  /*102f0*/  IMAD.MOV.U32 R74, RZ, RZ, R76 ;  /* 0x000000ffff4a7224 */ /* 0x000fc400078e004c */
[----:B------:R-:W-:Y:S01]  /*10300*/  IMAD.MOV.U32 R209, RZ, RZ, R70 ;  /* 0x000000ffffd17224 */ /* 0x000fe200078e0046 */
[----:B------:R1:W-:Y:S01]  /*10310*/  STL.64 [R1+0x3b0], R42 ;  /* 0x0003b02a01007387 */ /* 0x0003e20000100a00 */
[-C--:B------:R-:W-:Y:S01]  /*10320*/  LEA.HI.X.SX32 R41, R47, R0.reuse, 0x2, P4 ;  /* 0x000000002f297211 */ /* 0x080fe200020f16ff */
[----:B--2---:R-:W-:Y:S01]  /*10330*/  IMAD.MOV.U32 R49, RZ, RZ, R27 ;  /* 0x000000ffff317224 */ /* 0x004fe200078e001b */
[----:B------:R-:W-:Y:S01]  /*10340*/  ULDC UR14, c[0x0][0x240] ;  /* 0x00009000000e7ab9 */ /* 0x000fe20000000800 */
[----:B------:R-:W-:Y:S01]  /*10350*/  IMAD.MOV.U32 R228, RZ, RZ, R39 ;  /* 0x000000ffffe47224 */ /* 0x000fe200078e0027 */
[----:B------:R-:W-:Y:S01]  /*10360*/  ULDC UR21, c[0x0][0x240] ;  /* 0x0000900000157ab9 */ /* 0x000fe20000000800 */
[----:B-1----:R-:W2:Y:S01]  /*10370*/  LDL.LU.64 R42, [R1+0x6ad8] ;  /* 0x006ad800012a7983 */ /* 0x002ea20000300a00 */
[----:B------:R-:W-:Y:S01]  /*10380*/  IMAD.MOV.U32 R76, RZ, RZ, R25 ;  /* 0x000000ffff4c7224 */ /* 0x000fe200078e0019 */
[----:B------:R-:W-:Y:S01]  /*10390*/  LEA.HI.X.SX32 R25, R48, R0, 0x2, P3 ;  /* 0x0000000030197211 */ /* 0x000fe200018f16ff */
[----:B------:R-:W-:-:S02]  /*103a0*/  IMAD.MOV.U32 R70, RZ, RZ, R75 ;  /* 0x000000ffff467224 */ /* 0x000fc400078e004b */
[----:B------:R-:W-:Y:S02]  /*103b0*/  IMAD.MOV.U32 R75, RZ, RZ, R32 ;  /* 0x000000ffff4b7224 */ /* 0x000fe400078e0020 */
[----:B------:R1:W-:Y:S01]  /*103c0*/  STL.64 [R1+0x3a8], R24 ;  /* 0x0003a81801007387 */ /* 0x0003e20000100a00 */
[----:B------:R-:W-:-:S03]  /*103d0*/  IMAD.MOV.U32 R48, RZ, RZ, R26 ;  /* 0x000000ffff307224 */ /* 0x000fc600078e001a */
[----:B-1----:R-:W4:Y:S04]  /*103e0*/  LDL.LU.64 R24, [R1+0x6ad0] ;  /* 0x006ad00001187983 */ /* 0x002f280000300a00 */
[----:B------:R-:W3:Y:S01]  /*103f0*/  LDL.LU.64 R26, [R1+0x6ac8] ;  /* 0x006ac800011a7983 */ /* 0x000ee20000300a00 */
[----:B--2---:R-:W-:-:S05]  /*10400*/  LEA R32, P2, R43, R226, 0x2 ;  /* 0x000000e22b207211 */ /* 0x004fca00078410ff */
[----:B------:R-:W-:Y:S04]  /*10410*/  STL [R1+0x380], R32 ;  /* 0x0003802001007387 */ /* 0x000fe80000100800 */
[----:B------:R1:W-:Y:S04]  /*10420*/  STL.64 [R1+0x3a0], R40 ;  /* 0x0003a02801007387 */ /* 0x0003e80000100a00 */
[----:B-1----:R-:W2:Y:S01]  /*10430*/  LDL.LU.64 R40, [R1+0x6ac0] ;  /* 0x006ac00001287983 */ /* 0x002ea20000300a00 */
[----:B------:R-:W-:Y:S02]  /*10440*/  IMAD.MOV.U32 R229, RZ, RZ, R38 ;  /* 0x000000ffffe57224 */ /* 0x000fe400078e0026 */
[----:B------:R-:W-:-:S02]  /*10450*/  IMAD.MOV.U32 R206, RZ, RZ, R212 ;  /* 0x000000ffffce7224 */ /* 0x000fc400078e00d4 */
[----:B------:R-:W-:Y:S02]  /*10460*/  IMAD.MOV.U32 R212, RZ, RZ, R215 ;  /* 0x000000ffffd47224 */ /* 0x000fe400078e00d7 */
[----:B------:R-:W-:Y:S01]  /*10470*/  IMAD.MOV.U32 R215, RZ, RZ, R224 ;  /* 0x000000ffffd77224 */ /* 0x000fe200078e00e0 */
[C---:B------:R-:W-:Y:S01]  /*10480*/  LEA R38, P6, R45.reuse, R226, 0x2 ;  /* 0x000000e22d267211 */ /* 0x040fe200078c10ff */
[----:B------:R-:W-:Y:S02]  /*10490*/  IMAD.MOV.U32 R224, RZ, RZ, R228 ;  /* 0x000000ffffe07224 */ /* 0x000fe400078e00e4 */
[----:B------:R-:W-:Y:S01]  /*104a0*/  IMAD.MOV.U32 R228, RZ, RZ, R229 ;  /* 0x000000ffffe47224 */ /* 0x000fe200078e00e5 */
[-C--:B------:R-:W-:Y:S01]  /*104b0*/  LEA.HI.X.SX32 R49, R46, R0.reuse, 0x2, P5 ;  /* 0x000000002e317211 */ /* 0x080fe200028f16ff */
[----:B------:R-:W-:Y:S02]  /*104c0*/  IMAD.MOV.U32 R229, RZ, RZ, R230 ;  /* 0x000000ffffe57224 */ /* 0x000fe400078e00e6 */
[----:B------:R-:W-:Y:S01]  /*104d0*/  IMAD.MOV.U32 R230, RZ, RZ, R36 ;  /* 0x000000ffffe67224 */ /* 0x000fe200078e0024 */
[----:B------:R-:W-:Y:S01]  /*104e0*/  LEA.HI.X.SX32 R39, R45, R0, 0x2, P6 ;  /* 0x000000002d277211 */ /* 0x000fe200030f16ff */
[----:B------:R-:W-:Y:S01]  /*104f0*/  STL [R1+0x39c], R49 ;  /* 0x00039c3101007387 */ /* 0x000fe20000100800 */
[----:B--2---:R-:W-:-:S05]  /*10500*/  LEA R36, P4, R41, R226, 0x2 ;  /* 0x000000e229247211 */ /* 0x004fca00078810ff */
[----:B------:R-:W-:Y:S04]  /*10510*/  STL [R1+0x370], R36 ;  /* 0x0003702401007387 */ /* 0x000fe80000100800 */
[----:B------:R1:W-:Y:S04]  /*10520*/  STL.64 [R1+0x390], R38 ;  /* 0x0003902601007387 */ /* 0x0003e80000100a00 */
[----:B-1----:R-:W2:Y:S01]  /*10530*/  LDL.LU.64 R38, [R1+0x6ab8] ;  /* 0x006ab80001267983 */ /* 0x002ea20000300a00 */
[-C--:B------:R-:W-:Y:S01]  /*10540*/  LEA R28, P1, R44, R226.reuse, 0x2 ;  /* 0x000000e22c1c7211 */ /* 0x080fe200078210ff */
[----:B------:R-:W-:Y:S01]  /*10550*/  IMAD.MOV.U32 R203, RZ, RZ, R74 ;  /* 0x000000ffffcb7224 */ /* 0x000fe200078e004a */
[----:B------:R-:W-:-:S02]  /*10560*/  LEA R34, P3, R42, R226, 0x2 ;  /* 0x000000e22a227211 */ /* 0x000fc400078610ff */
[----:B------:R-:W-:Y:S01]  /*10570*/  LEA.HI.X.SX32 R29, R44, R0, 0x2, P1 ;  /* 0x000000002c1d7211 */ /* 0x000fe200008f16ff */
[----:B------:R-:W-:Y:S02]  /*10580*/  IMAD.MOV.U32 R74, RZ, RZ, R76 ;  /* 0x000000ffff4a7224 */ /* 0x000fe400078e004c */
[----:B------:R-:W-:Y:S01]  /*10590*/  IMAD.MOV.U32 R48, RZ, RZ, R32 ;  /* 0x000000ffff307224 */ /* 0x000fe200078e0020 */
[----:B------:R-:W-:Y:S01]  /*105a0*/  LEA R32, P5, R40, R226, 0x2 ;  /* 0x000000e228207211 */ /* 0x000fe200078a10ff */
[----:B------:R-:W-:Y:S01]  /*105b0*/  IMAD.MOV.U32 R49, RZ, RZ, R33 ;  /* 0x000000ffff317224 */ /* 0x000fe200078e0021 */
[-C--:B------:R-:W-:Y:S01]  /*105c0*/  LEA.HI.X.SX32 R49, R43, R0.reuse, 0x2, P2 ;  /* 0x000000002b317211 */ /* 0x080fe200010f16ff */
[----:B------:R-:W-:Y:S01]  /*105d0*/  IMAD.MOV.U32 R76, RZ, RZ, R35 ;  /* 0x000000ffff4c7224 */ /* 0x000fe200078e0023 */
[----:B------:R1:W-:Y:S01]  /*105e0*/  STL.64 [R1+0x388], R28 ;  /* 0x0003881c01007387 */ /* 0x0003e20000100a00 */
[----:B------:R-:W-:Y:S01]  /*105f0*/  LEA.HI.X.SX32 R35, R42, R0, 0x2, P3 ;  /* 0x000000002a237211 */ /* 0x000fe200018f16ff */
[----:B------:R-:W-:-:S02]  /*10600*/  IMAD.MOV.U32 R44, RZ, RZ, R36 ;  /* 0x000000ffff2c7224 */ /* 0x000fc400078e0024 */
[----:B------:R-:W-:Y:S01]  /*10610*/  IMAD.MOV.U32 R45, RZ, RZ, R37 ;  /* 0x000000ffff2d7224 */ /* 0x000fe200078e0025 */
[-C--:B------:R-:W-:Y:S01]  /*10620*/  LEA.HI.X.SX32 R45, R41, R0.reuse, 0x2, P4 ;  /* 0x00000000292d7211 */ /* 0x080fe200020f16ff */
[----:B------:R-:W-:Y:S01]  /*10630*/  IMAD.MOV.U32 R194, RZ, RZ, R228 ;  /* 0x000000ffffc27224 */ /* 0x000fe200078e00e4 */
[----:B------:R-:W-:Y:S01]  /*10640*/  LEA.HI.X.SX32 R33, R40, R0, 0x2, P5 ;  /* 0x0000000028217211 */ /* 0x000fe200028f16ff */
[----:B------:R-:W-:Y:S02]  /*10650*/  IMAD.MOV.U32 R228, RZ, RZ, R230 ;  /* 0x000000ffffe47224 */ /* 0x000fe400078e00e6 */
[----:B------:R-:W-:Y:S01]  /*10660*/  IMAD.MOV.U32 R43, RZ, RZ, R47 ;  /* 0x000000ffff2b7224 */ /* 0x000fe200078e002f */
[----:B-1----:R-:W4:Y:S01]  /*10670*/  LDL.LU.64 R28, [R1+0x6ab0] ;  /* 0x006ab000011c7983 */ /* 0x002f220000300a00 */
[----:B------:R-:W-:-:S03]  /*10680*/  IMAD.MOV.U32 R230, RZ, RZ, R30 ;  /* 0x000000ffffe67224 */ /* 0x000fc600078e001e */
[----:B------:R-:W3:Y:S01]  /*10690*/  LDL.LU.64 R36, [R1+0x6aa8] ;  /* 0x006aa80001247983 */ /* 0x000ee20000300a00 */
[----:B------:R-:W-:Y:S02]  /*106a0*/  IMAD.MOV.U32 R200, RZ, RZ, R203 ;  /* 0x000000ffffc87224 */ /* 0x000fe400078e00cb */
[----:B------:R-:W-:Y:S02]  /*106b0*/  IMAD.MOV.U32 R203, RZ, RZ, R224 ;  /* 0x000000ffffcb7224 */ /* 0x000fe400078e00e0 */
[----:B------:R-:W-:Y:S02]  /*106c0*/  IMAD.MOV.U32 R224, RZ, RZ, R229 ;  /* 0x000000ffffe07224 */ /* 0x000fe400078e00e5 */
[----:B------:R-:W-:Y:S02]  /*106d0*/  IMAD.MOV.U32 R41, RZ, RZ, R43 ;  /* 0x000000ffff297224 */ /* 0x000fe400078e002b */
[----:B------:R-:W-:Y:S01]  /*106e0*/  IMAD.MOV.U32 R229, RZ, RZ, R31 ;  /* 0x000000ffffe57224 */ /* 0x000fe200078e001f */
[----:B--2---:R-:W-:-:S02]  /*106f0*/  LEA R46, P6, R39, R226, 0x2 ;  /* 0x000000e2272e7211 */ /* 0x004fc400078c10ff */
[----:B------:R-:W-:-:S03]  /*10700*/  LEA R30, P1, R38, R226, 0x2 ;  /* 0x000000e2261e7211 */ /* 0x000fc600078210ff */
[----:B------:R-:W-:Y:S04]  /*10710*/  STL [R1+0x360], R46 ;  /* 0x0003602e01007387 */ /* 0x000fe80000100800 */
[----:B------:R-:W-:Y:S01]  /*10720*/  STL [R1+0x384], R49 ;  /* 0x0003843101007387 */ /* 0x000fe20000100800 */
[----:B------:R-:W-:-:S03]  /*10730*/  LEA.HI.X.SX32 R41, R39, R0, 0x2, P6 ;  /* 0x0000000027297211 */ /* 0x000fc600030f16ff */
[----:B------:R1:W-:Y:S01]  /*10740*/  STL.64 [R1+0x378], R34 ;  /* 0x0003782201007387 */ /* 0x0003e20000100a00 */
[----:B------:R-:W-:-:S03]  /*10750*/  LEA.HI.X.SX32 R31, R38, R0, 0x2, P1 ;  /* 0x00000000261f7211 */ /* 0x000fc600008f16ff */
[----:B-1----:R-:W2:Y:S04]  /*10760*/  LDL.LU.64 R34, [R1+0x6aa0] ;  /* 0x006aa00001227983 */ /* 0x002ea80000300a00 */
[----:B------:R-:W-:Y:S04]  /*10770*/  STL [R1+0x374], R45 ;  /* 0x0003742d01007387 */ /* 0x000fe80000100800 */
[----:B------:R1:W-:Y:S04]  /*10780*/  STL.64 [R1+0x368], R32 ;  /* 0x0003682001007387 */ /* 0x0003e80000100a00 */
[----:B-1----:R-:W4:Y:S04]  /*10790*/  LDL.LU.64 R32, [R1+0x6a98] ;  /* 0x006a980001207983 */ /* 0x002f280000300a00 */
[----:B------:R-:W-:Y:S04]  /*107a0*/  STL [R1+0x364], R41 ;  /* 0x0003642901007387 */ /* 0x000fe80000100800 */
[----:B------:R1:W-:Y:S04]  /*107b0*/  STL.64 [R1+0x358], R30 ;  /* 0x0003581e01007387 */ /* 0x0003e80000100a00 */
[----:B-1----:R-:W4:Y:S01]  /*107c0*/  LDL.LU.64 R30, [R1+0x6a90] ;  /* 0x006a9000011e7983 */ /* 0x002f220000300a00 */
[----:B------:R-:W-:Y:S01]  /*107d0*/  IMAD.MOV.U32 R42, RZ, RZ, R46 ;  /* 0x000000ffff2a7224 */ /* 0x000fe200078e002e */
[----:B---3--:R-:W-:-:S02]  /*107e0*/  LEA R48, P2, R37, R226, 0x2 ;  /* 0x000000e225307211 */ /* 0x008fc400078410ff */
[C---:B------:R-:W-:Y:S01]  /*107f0*/  LEA R46, P3, R36.reuse, R226, 0x2 ;  /* 0x000000e2242e7211 */ /* 0x040fe200078610ff */
[----:B------:R-:W-:Y:S01]  /*10800*/  IMAD.MOV.U32 R40, RZ, RZ, R42 ;  /* 0x000000ffff287224 */ /* 0x000fe200078e002a */
[-C--:B------:R-:W-:Y:S02]  /*10810*/  LEA.HI.X.SX32 R49, R37, R0.reuse, 0x2, P2 ;  /* 0x0000000025317211 */ /* 0x080fe400010f16ff */
[----:B------:R-:W-:-:S03]  /*10820*/  LEA.HI.X.SX32 R47, R36, R0, 0x2, P3 ;  /* 0x00000000242f7211 */ /* 0x000fc600018f16ff */
[----:B------:R-:W-:Y:S04]  /*10830*/  STL.64 [R1+0x350], R48 ;  /* 0x0003503001007387 */ /* 0x000fe80000100a00 */
[----:B------:R-:W-:Y:S01]  /*10840*/  STL.64 [R1+0x348], R46 ;  /* 0x0003482e01007387 */ /* 0x000fe20000100a00 */
[----:B------:R-:W-:Y:S02]  /*10850*/  IMAD.MOV.U32 R173, RZ, RZ, R63 ;  /* 0x000000ffffad7224 */ /* 0x000fe400078e003f */
[----:B------:R-:W-:Y:S01]  /*10860*/  IMAD R61, R61, UR39, RZ ;  /* 0x000000273d3d7c24 */ /* 0x000fe2000f8e02ff */
[----:B------:R-:W-:Y:S01]  /*10870*/  ULDC UR39, c[0x0][0x240] ;  /* 0x0000900000277ab9 */ /* 0x000fe20000000800 */
[----:B------:R-:W-:Y:S02]  /*10880*/  IMAD R58, R58, UR42, RZ ;  /* 0x0000002a3a3a7c24 */ /* 0x000fe4000f8e02ff */
[----:B------:R-:W-:-:S02]  /*10890*/  IMAD R59, R59, UR41, RZ ;  /* 0x000000293b3b7c24 */ /* 0x000fc4000f8e02ff */
[----:B------:R-:W-:Y:S02]  /*108a0*/  IMAD.MOV.U32 R179, RZ, RZ, R61 ;  /* 0x000000ffffb37224 */ /* 0x000fe400078e003d */
[----:B------:R-:W-:Y:S02]  /*108b0*/  IMAD.MOV.U32 R188, RZ, RZ, R58 ;  /* 0x000000ffffbc7224 */ /* 0x000fe400078e003a */
[----:B------:R-:W-:Y:S02]  /*108c0*/  IMAD.MOV.U32 R185, RZ, RZ, R59 ;  /* 0x000000ffffb97224 */ /* 0x000fe400078e003b */
[----:B------:R-:W-:Y:S02]  /*108d0*/  IMAD R56, R56, UR44, RZ ;  /* 0x0000002c38387c24 */ /* 0x000fe4000f8e02ff */
[----:B------:R-:W-:Y:S02]  /*108e0*/  IMAD R57, R57, UR43, RZ ;  /* 0x0000002b39397c24 */ /* 0x000fe4000f8e02ff */
[----:B------:R-:W-:Y:S01]  /*108f0*/  IMAD R82, R82, UR18, RZ ;  /* 0x0000001252527c24 */ /* 0x000fe2000f8e02ff */
[----:B------:R-:W-:Y:S01]  /*10900*/  ULDC UR18, c[0x0][0x240] ;  /* 0x0000900000127ab9 */ /* 0x000fe20000000800 */
[----:B--2---:R-:W-:-:S02]  /*10910*/  LEA R44, P4, R35, R226, 0x2 ;  /* 0x000000e2232c7211 */ /* 0x004fc400078810ff */
[C---:B------:R-:W-:Y:S02]  /*10920*/  LEA R42, P5, R34.reuse, R226, 0x2 ;  /* 0x000000e2222a7211 */ /* 0x040fe400078a10ff */
[-C--:B------:R-:W-:Y:S02]  /*10930*/  LEA.HI.X.SX32 R45, R35, R0.reuse, 0x2, P4 ;  /* 0x00000000232d7211 */ /* 0x080fe400020f16ff */
[----:B------:R-:W-:-:S03]  /*10940*/  LEA.HI.X.SX32 R43, R34, R0, 0x2, P5 ;  /* 0x00000000222b7211 */ /* 0x000fc600028f16ff */
[----:B------:R1:W-:Y:S01]  /*10950*/  STL.64 [R1+0x340], R44 ;  /* 0x0003402c01007387 */ /* 0x0003e20000100a00 */
[CC--:B----4-:R-:W-:Y:S02]  /*10960*/  LEA R40, P6, R33.reuse, R226.reuse, 0x2 ;  /* 0x000000e221287211 */ /* 0x0d0fe400078c10ff */
[C---:B------:R-:W-:Y:S02]  /*10970*/  LEA R38, P1, R32.reuse, R226, 0x2 ;  /* 0x000000e220267211 */ /* 0x040fe400078210ff */
[-C--:B------:R-:W-:Y:S02]  /*10980*/  LEA.HI.X.SX32 R41, R33, R0.reuse, 0x2, P6 ;  /* 0x0000000021297211 */ /* 0x080fe400030f16ff */
[----:B------:R-:W-:Y:S01]  /*10990*/  LEA.HI.X.SX32 R39, R32, R0, 0x2, P1 ;  /* 0x0000000020277211 */ /* 0x000fe200008f16ff */
[----:B------:R2:W-:Y:S01]  /*109a0*/  STL.64 [R1+0x338], R42 ;  /* 0x0003382a01007387 */ /* 0x0005e20000100a00 */
[----:B-1----:R-:W-:-:S03]  /*109b0*/  LEA R44, P4, R29, R226, 0x2 ;  /* 0x000000e21d2c7211 */ /* 0x002fc600078810ff */
[----:B------:R1:W-:Y:S01]  /*109c0*/  STL.64 [R1+0x330], R40 ;  /* 0x0003302801007387 */ /* 0x0003e20000100a00 */
[----:B------:R-:W-:-:S03]  /*109d0*/  LEA.HI.X.SX32 R45, R29, R0, 0x2, P4 ;  /* 0x000000001d2d7211 */ /* 0x000fc600020f16ff */
[----:B------:R3:W-:Y:S01]  /*109e0*/  STL.64 [R1+0x328], R38 ;  /* 0x0003282601007387 */ /* 0x0007e20000100a00 */
[-C--:B------:R-:W-:Y:S02]  /*109f0*/  LEA R48, P2, R31, R226.reuse, 0x2 ;  /* 0x000000e21f307211 */ /* 0x080fe400078410ff */
[-C--:B------:R-:W-:Y:S02]  /*10a00*/  LEA R46, P3, R30, R226.reuse, 0x2 ;  /* 0x000000e21e2e7211 */ /* 0x080fe400078610ff */
[-C--:B--2---:R-:W-:Y:S02]  /*10a10*/  LEA R42, P5, R28, R226.reuse, 0x2 ;  /* 0x000000e21c2a7211 */ /* 0x084fe400078a10ff */
[----:B-1----:R-:W-:Y:S02]  /*10a20*/  LEA R40, P6, R27, R226, 0x2 ;  /* 0x000000e21b287211 */ /* 0x002fe400078c10ff */
[----:B------:R-:W-:Y:S02]  /*10a30*/  LEA.HI.X.SX32 R49, R31, R0, 0x2, P2 ;  /* 0x000000001f317211 */ /* 0x000fe400010f16ff */
[----:B---3--:R-:W-:-:S02]  /*10a40*/  LEA R38, P1, R26, R226, 0x2 ;  /* 0x000000e21a267211 */ /* 0x008fc400078210ff */
[----:B------:R-:W-:Y:S02]  /*10a50*/  LEA.HI.X.SX32 R47, R30, R0, 0x2, P3 ;  /* 0x000000001e2f7211 */ /* 0x000fe400018f16ff */
[-C--:B------:R-:W-:Y:S02]  /*10a60*/  LEA R36, P2, R25, R226.reuse, 0x2 ;  /* 0x000000e219247211 */ /* 0x080fe400078410ff */
[----:B------:R-:W-:Y:S02]  /*10a70*/  LEA R34, P3, R24, R226, 0x2 ;  /* 0x000000e218227211 */ /* 0x000fe400078610ff */
[----:B------:R-:W-:Y:S01]  /*10a80*/  LEA.HI.X.SX32 R43, R28, R0, 0x2, P5 ;  /* 0x000000001c2b7211 */ /* 0x000fe200028f16ff */
[----:B------:R-:W-:Y:S01]  /*10a90*/  STL.64 [R1+0x320], R48 ;  /* 0x0003203001007387 */ /* 0x000fe20000100a00 */
[----:B------:R-:W-:Y:S02]  /*10aa0*/  LEA R32, P4, R23, R226, 0x2 ;  /* 0x000000e217207211 */ /* 0x000fe400078810ff */
[----:B------:R-:W-:Y:S01]  /*10ab0*/  LEA.HI.X.SX32 R41, R27, R0, 0x2, P6 ;  /* 0x000000001b297211 */ /* 0x000fe200030f16ff */
[----:B------:R-:W-:Y:S01]  /*10ac0*/  STL.64 [R1+0x318], R46 ;  /* 0x0003182e01007387 */ /* 0x000fe20000100a00 */
[----:B------:R-:W-:-:S02]  /*10ad0*/  LEA R30, P5, R22, R226, 0x2 ;  /* 0x000000e2161e7211 */ /* 0x000fc400078a10ff */
[----:B------:R-:W-:Y:S01]  /*10ae0*/  LEA.HI.X.SX32 R39, R26, R0, 0x2, P1 ;  /* 0x000000001a277211 */ /* 0x000fe200008f16ff */
[----:B------:R-:W-:Y:S01]  /*10af0*/  STL.64 [R1+0x310], R44 ;  /* 0x0003102c01007387 */ /* 0x000fe20000100a00 */
[----:B------:R-:W-:Y:S02]  /*10b00*/  LEA R28, P6, R21, R226, 0x2 ;  /* 0x000000e2151c7211 */ /* 0x000fe400078c10ff */
[-C--:B------:R-:W-:Y:S01]  /*10b10*/  LEA.HI.X.SX32 R37, R25, R0.reuse, 0x2, P2 ;  /* 0x0000000019257211 */ /* 0x080fe200010f16ff */
[----:B------:R-:W-:Y:S01]  /*10b20*/  STL.64 [R1+0x308], R42 ;  /* 0x0003082a01007387 */ /* 0x000fe20000100a00 */
[-C--:B------:R-:W-:Y:S02]  /*10b30*/  LEA.HI.X.SX32 R35, R24, R0.reuse, 0x2, P3 ;  /* 0x0000000018237211 */ /* 0x080fe400018f16ff */
[-C--:B------:R-:W-:Y:S01]  /*10b40*/  LEA.HI.X.SX32 R33, R23, R0.reuse, 0x2, P4 ;  /* 0x0000000017217211 */ /* 0x080fe200020f16ff */
[----:B------:R-:W-:Y:S01]  /*10b50*/  STL.64 [R1+0x300], R40 ;  /* 0x0003002801007387 */ /* 0x000fe20000100a00 */
[----:B------:R-:W-:-:S02]  /*10b60*/  LEA.HI.X.SX32 R31, R22, R0, 0x2, P5 ;  /* 0x00000000161f7211 */ /* 0x000fc400028f16ff */
[----:B------:R-:W-:Y:S01]  /*10b70*/  LEA.HI.X.SX32 R29, R21, R0, 0x2, P6 ;  /* 0x00000000151d7211 */ /* 0x000fe200030f16ff */
[----:B------:R1:W-:Y:S04]  /*10b80*/  STL.64 [R1+0x2f8], R38 ;  /* 0x0002f82601007387 */ /* 0x0003e80000100a00 */
[----:B------:R2:W-:Y:S04]  /*10b90*/  STL.64 [R1+0x2f0], R36 ;  /* 0x0002f02401007387 */ /* 0x0005e80000100a00 */
[----:B------:R3:W-:Y:S01]  /*10ba0*/  STL.64 [R1+0x2e8], R34 ;  /* 0x0002e82201007387 */ /* 0x0007e20000100a00 */
[----:B-1----:R-:W-:-:S03]  /*10bb0*/  LEA R38, P1, R20, R226, 0x2 ;  /* 0x000000e214267211 */ /* 0x002fc600078210ff */
[----:B------:R1:W-:Y:S01]  /*10bc0*/  STL.64 [R1+0x2e0], R32 ;  /* 0x0002e02001007387 */ /* 0x0003e20000100a00 */
[----:B--2---:R-:W-:-:S03]  /*10bd0*/  LEA R36, P2, R19, R226, 0x2 ;  /* 0x000000e213247211 */ /* 0x004fc600078410ff */
[----:B------:R2:W-:Y:S01]  /*10be0*/  STL.64 [R1+0x2d8], R30 ;  /* 0x0002d81e01007387 */ /* 0x0005e20000100a00 */
[----:B------:R-:W-:Y:S02]  /*10bf0*/  LEA.HI.X.SX32 R39, R20, R0, 0x2, P1 ;  /* 0x0000000014277211 */ /* 0x000fe400008f16ff */
[----:B---3--:R-:W-:Y:S01]  /*10c00*/  LEA R34, P3, R18, R226, 0x2 ;  /* 0x000000e212227211 */ /* 0x008fe200078610ff */
[----:B------:R3:W-:Y:S01]  /*10c10*/  STL.64 [R1+0x2d0], R28 ;  /* 0x0002d01c01007387 */ /* 0x0007e20000100a00 */
[----:B------:R-:W-:Y:S02]  /*10c20*/  LEA.HI.X.SX32 R37, R19, R0, 0x2, P2 ;  /* 0x0000000013257211 */ /* 0x000fe400010f16ff */
[-C--:B-1----:R-:W-:Y:S02]  /*10c30*/  LEA R32, P4, R17, R226.reuse, 0x2 ;  /* 0x000000e211207211 */ /* 0x082fe400078810ff */
[-C--:B------:R-:W-:Y:S02]  /*10c40*/  LEA R26, P1, R14, R226.reuse, 0x2 ;  /* 0x000000e20e1a7211 */ /* 0x080fe400078210ff */
[----:B--2---:R-:W-:-:S02]  /*10c50*/  LEA R30, P5, R16, R226, 0x2 ;  /* 0x000000e2101e7211 */ /* 0x004fc400078a10ff */
[----:B------:R-:W-:Y:S02]  /*10c60*/  LEA.HI.X.SX32 R35, R18, R0, 0x2, P3 ;  /* 0x0000000012237211 */ /* 0x000fe400018f16ff */
[-C--:B---3--:R-:W-:Y:S02]  /*10c70*/  LEA R28, P6, R15, R226.reuse, 0x2 ;  /* 0x000000e20f1c7211 */ /* 0x088fe400078c10ff */
        /* <DEDUP_REMOVED lines=10> */
[----:B------:R-:W-:Y:S01]  /*10d20*/  LEA.HI.X.SX32 R27, R14, R0, 0x2, P1 ;  /* 0x000000000e1b7211 */ /* 0x000fe200008f16ff */
[----:B------:R-:W-:Y:S01]  /*10d30*/  STL.64 [R1+0x2b0], R32 ;  /* 0x0002b02001007387 */ /* 0x000fe20000100a00 */
[----:B------:R-:W-:Y:S02]  /*10d40*/  LEA R16, P6, R9, R226, 0x2 ;  /* 0x000000e209107211 */ /* 0x000fe400078c10ff */
[-C--:B------:R-:W-:Y:S01]  /*10d50*/  LEA.HI.X.SX32 R25, R13, R0.reuse, 0x2, P2 ;  /* 0x000000000d197211 */ /* 0x080fe200010f16ff */
[----:B------:R-:W-:Y:S01]  /*10d60*/  STL.64 [R1+0x2a8], R30 ;  /* 0x0002a81e01007387 */ /* 0x000fe20000100a00 */
[----:B------:R-:W-:-:S02]  /*10d70*/  LEA.HI.X.SX32 R23, R12, R0, 0x2, P3 ;  /* 0x000000000c177211 */ /* 0x000fc400018f16ff */
[-C--:B------:R-:W-:Y:S01]  /*10d80*/  LEA.HI.X.SX32 R21, R11, R0.reuse, 0x2, P4 ;  /* 0x000000000b157211 */ /* 0x080fe200020f16ff */
[----:B------:R-:W-:Y:S01]  /*10d90*/  STL.64 [R1+0x2a0], R28 ;  /* 0x0002a01c01007387 */ /* 0x000fe20000100a00 */
[-C--:B------:R-:W-:Y:S02]  /*10da0*/  LEA.HI.X.SX32 R19, R10, R0.reuse, 0x2, P5 ;  /* 0x000000000a137211 */ /* 0x080fe400028f16ff */
        /* <DEDUP_REMOVED lines=34> */
[----:B------:R1:W-:Y:S01]  /*10fd0*/  STL.64 [R1+0x240], R16 ;  /* 0x0002401001007387 */ /* 0x0003e20000100a00 */
[-C--:B------:R-:W-:Y:S02]  /*10fe0*/  LEA.HI.X.SX32 R7, R240, R0.reuse, 0x2, P5 ;  /* 0x00000000f0077211 */ /* 0x080fe400028f16ff */
[----:B------:R-:W-:Y:S01]  /*10ff0*/  LEA.HI.X.SX32 R5, R241, R0, 0x2, P6 ;  /* 0x00000000f1057211 */ /* 0x000fe200030f16ff */
[----:B------:R2:W-:Y:S01]  /*11000*/  STL.64 [R1+0x238], R14 ;  /* 0x0002380e01007387 */ /* 0x0005e20000100a00 */
[----:B------:R-:W-:Y:S01]  /*11010*/  IMAD.MOV.U32 R191, RZ, RZ, R57 ;  /* 0x000000ffffbf7224 */ /* 0x000fe200078e0039 */
[----:B------:R-:W3:Y:S02]  /*11020*/  LDC R240, c[0x0][0x230] ;  /* 0x00008c00fff07b82 */ /* 0x000ee40000000800 */
[----:B------:R4:W-:Y:S04]  /*11030*/  STL.64 [R1+0x230], R12 ;  /* 0x0002300c01007387 */ /* 0x0009e80000100a00 */
[----:B------:R4:W-:Y:S01]  /*11040*/  STL.64 [R1+0x228], R10 ;  /* 0x0002280a01007387 */ /* 0x0009e20000100a00 */
[----:B-1----:R-:W-:Y:S01]  /*11050*/  IMAD.MOV.U32 R17, RZ, RZ, R229 ;  /* 0x000000ffff117224 */ /* 0x002fe200078e00e5 */
[----:B------:R-:W1:Y:S01]  /*11060*/  LDC R241, c[0x0][0x230] ;  /* 0x00008c00fff17b82 */ /* 0x000e620000000800 */
[-C--:B--2---:R-:W-:Y:S01]  /*11070*/  LEA R14, P1, R242, R226.reuse, 0x2 ;  /* 0x000000e2f20e7211 */ /* 0x084fe200078210ff */
[----:B------:R2:W-:Y:S01]  /*11080*/  STL.64 [R1+0x220], R8 ;  /* 0x0002200801007387 */ /* 0x0005e20000100a00 */
[----:B----4-:R-:W-:-:S03]  /*11090*/  LEA R12, P2, R194, R226, 0x2 ;  /* 0x000000e2c20c7211 */ /* 0x010fc600078410ff */
[----:B------:R4:W-:Y:S01]  /*110a0*/  STL.64 [R1+0x218], R6 ;  /* 0x0002180601007387 */ /* 0x0009e20000100a00 */
[----:B------:R-:W-:Y:S02]  /*110b0*/  LEA.HI.X.SX32 R15, R242, R0, 0x2, P1 ;  /* 0x00000000f20f7211 */ /* 0x000fe400008f16ff */
[C---:B------:R-:W-:Y:S01]  /*110c0*/  LEA R10, P3, R197.reuse, R226, 0x2 ;  /* 0x000000e2c50a7211 */ /* 0x040fe200078610ff */
[----:B------:R4:W-:Y:S01]  /*110d0*/  STL.64 [R1+0x210], R4 ;  /* 0x0002100401007387 */ /* 0x0009e20000100a00 */
[----:B------:R-:W-:Y:S02]  /*110e0*/  LEA.HI.X.SX32 R13, R194, R0, 0x2, P2 ;  /* 0x00000000c20d7211 */ /* 0x000fe400010f16ff */
[----:B--2---:R-:W-:Y:S02]  /*110f0*/  LEA R8, P4, R200, R226, 0x2 ;  /* 0x000000e2c8087211 */ /* 0x004fe400078810ff */
[----:B------:R-:W-:Y:S02]  /*11100*/  LEA.HI.X.SX32 R11, R197, R0, 0x2, P3 ;  /* 0x00000000c50b7211 */ /* 0x000fe400018f16ff */
[----:B----4-:R-:W-:-:S02]  /*11110*/  LEA R6, P5, R203, R226, 0x2 ;  /* 0x000000e2cb067211 */ /* 0x010fc400078a10ff */
[----:B------:R-:W-:Y:S02]  /*11120*/  LEA.HI.X.SX32 R9, R200, R0, 0x2, P4 ;  /* 0x00000000c8097211 */ /* 0x000fe400020f16ff */
[C---:B------:R-:W-:Y:S01]  /*11130*/  LEA R4, P6, R206.reuse, R226, 0x2 ;  /* 0x000000e2ce047211 */ /* 0x040fe200078c10ff */
[----:B------:R2:W-:Y:S01]  /*11140*/  STL.64 [R1+0x208], R14 ;  /* 0x0002080e01007387 */ /* 0x0005e20000100a00 */
[-C--:B------:R-:W-:Y:S02]  /*11150*/  LEA.HI.X.SX32 R7, R203, R0.reuse, 0x2, P5 ;  /* 0x00000000cb077211 */ /* 0x080fe400028f16ff */
[----:B------:R-:W-:Y:S01]  /*11160*/  LEA.HI.X.SX32 R5, R206, R0, 0x2, P6 ;  /* 0x00000000ce057211 */ /* 0x000fe200030f16ff */
[----:B------:R4:W-:Y:S04]  /*11170*/  STL.64 [R1+0x200], R12 ;  /* 0x0002000c01007387 */ /* 0x0009e80000100a00 */
[----:B------:R3:W-:Y:S01]  /*11180*/  STL.64 [R1+0x1f8], R10 ;  /* 0x0001f80a01007387 */ /* 0x0007e20000100a00 */
[----:B--2---:R-:W-:-:S03]  /*11190*/  LEA R14, P1, R209, R226, 0x2 ;  /* 0x000000e2d10e7211 */ /* 0x004fc600078210ff */
[----:B------:R2:W-:Y:S01]  /*111a0*/  STL.64 [R1+0x1f0], R8 ;  /* 0x0001f00801007387 */ /* 0x0005e20000100a00 */
[----:B----4-:R-:W-:-:S03]  /*111b0*/  LEA R12, P2, R212, R226, 0x2 ;  /* 0x000000e2d40c7211 */ /* 0x010fc600078410ff */
[----:B------:R4:W-:Y:S01]  /*111c0*/  STL.64 [R1+0x1e8], R6 ;  /* 0x0001e80601007387 */ /* 0x0009e20000100a00 */
[----:B------:R-:W-:Y:S02]  /*111d0*/  LEA.HI.X.SX32 R15, R209, R0, 0x2, P1 ;  /* 0x00000000d10f7211 */ /* 0x000fe400008f16ff */
[----:B---3--:R-:W-:Y:S01]  /*111e0*/  LEA R10, P3, R215, R226, 0x2 ;  /* 0x000000e2d70a7211 */ /* 0x008fe200078610ff */
[----:B------:R3:W-:Y:S01]  /*111f0*/  STL.64 [R1+0x1e0], R4 ;  /* 0x0001e00401007387 */ /* 0x0007e20000100a00 */
[----:B------:R-:W-:Y:S02]  /*11200*/  LEA.HI.X.SX32 R13, R212, R0, 0x2, P2 ;  /* 0x00000000d40d7211 */ /* 0x000fe400010f16ff */
[----:B--2---:R-:W-:Y:S02]  /*11210*/  LEA R8, P4, R251, R226, 0x2 ;  /* 0x000000e2fb087211 */ /* 0x004fe400078810ff */
[----:B------:R-:W-:Y:S02]  /*11220*/  LEA.HI.X.SX32 R11, R215, R0, 0x2, P3 ;  /* 0x00000000d70b7211 */ /* 0x000fe400018f16ff */
[----:B----4-:R-:W-:-:S02]  /*11230*/  LEA R6, P5, R250, R226, 0x2 ;  /* 0x000000e2fa067211 */ /* 0x010fc400078a10ff */
[----:B------:R-:W-:Y:S02]  /*11240*/  LEA.HI.X.SX32 R9, R251, R0, 0x2, P4 ;  /* 0x00000000fb097211 */ /* 0x000fe400020f16ff */
[C---:B---3--:R-:W-:Y:S01]  /*11250*/  LEA R4, P6, R249.reuse, R226, 0x2 ;  /* 0x000000e2f9047211 */ /* 0x048fe200078c10ff */
[----:B------:R2:W-:Y:S01]  /*11260*/  STL.64 [R1+0x1d8], R14 ;  /* 0x0001d80e01007387 */ /* 0x0005e20000100a00 */
[-C--:B------:R-:W-:Y:S02]  /*11270*/  LEA.HI.X.SX32 R7, R250, R0.reuse, 0x2, P5 ;  /* 0x00000000fa077211 */ /* 0x080fe400028f16ff */
[----:B------:R-:W-:Y:S01]  /*11280*/  LEA.HI.X.SX32 R5, R249, R0, 0x2, P6 ;  /* 0x00000000f9057211 */ /* 0x000fe200030f16ff */
[----:B------:R3:W-:Y:S04]  /*11290*/  STL.64 [R1+0x1d0], R12 ;  /* 0x0001d00c01007387 */ /* 0x0007e80000100a00 */
[----:B------:R4:W-:Y:S01]  /*112a0*/  STL.64 [R1+0x1c8], R10 ;  /* 0x0001c80a01007387 */ /* 0x0009e20000100a00 */
[----:B--2---:R-:W-:-:S03]  /*112b0*/  LEA R14, P1, R248, R226, 0x2 ;  /* 0x000000e2f80e7211 */ /* 0x004fc600078210ff */
[----:B------:R2:W-:Y:S01]  /*112c0*/  STL.64 [R1+0x1c0], R8 ;  /* 0x0001c00801007387 */ /* 0x0005e20000100a00 */
[----:B---3--:R-:W-:-:S03]  /*112d0*/  LEA R12, P2, R247, R226, 0x2 ;  /* 0x000000e2f70c7211 */ /* 0x008fc600078410ff */
[----:B------:R3:W-:Y:S01]  /*112e0*/  STL.64 [R1+0x1b8], R6 ;  /* 0x0001b80601007387 */ /* 0x0007e20000100a00 */
[----:B------:R-:W-:Y:S02]  /*112f0*/  LEA.HI.X.SX32 R15, R248, R0, 0x2, P1 ;  /* 0x00000000f80f7211 */ /* 0x000fe400008f16ff */
[C---:B----4-:R-:W-:Y:S01]  /*11300*/  LEA R10, P3, R246.reuse, R226, 0x2 ;  /* 0x000000e2f60a7211 */ /* 0x050fe200078610ff */
[----:B------:R4:W-:Y:S01]  /*11310*/  STL.64 [R1+0x1b0], R4 ;  /* 0x0001b00401007387 */ /* 0x0009e20000100a00 */
[----:B------:R-:W-:Y:S02]  /*11320*/  LEA.HI.X.SX32 R13, R247, R0, 0x2, P2 ;  /* 0x00000000f70d7211 */ /* 0x000fe400010f16ff */
[----:B--2---:R-:W-:Y:S02]  /*11330*/  LEA R8, P4, R245, R226, 0x2 ;  /* 0x000000e2f5087211 */ /* 0x004fe400078810ff */
[----:B------:R-:W-:Y:S02]  /*11340*/  LEA.HI.X.SX32 R11, R246, R0, 0x2, P3 ;  /* 0x00000000f60b7211 */ /* 0x000fe400018f16ff */
[----:B---3--:R-:W-:-:S02]  /*11350*/  LEA R6, P5, R244, R226, 0x2 ;  /* 0x000000e2f4067211 */ /* 0x008fc400078a10ff */
[----:B------:R-:W-:Y:S02]  /*11360*/  LEA.HI.X.SX32 R9, R245, R0, 0x2, P4 ;  /* 0x00000000f5097211 */ /* 0x000fe400020f16ff */
[----:B----4-:R-:W-:Y:S01]  /*11370*/  LEA R4, P6, R234, R226, 0x2 ;  /* 0x000000e2ea047211 */ /* 0x010fe200078c10ff */
        /* <DEDUP_REMOVED lines=17> */
[C---:B----4-:R-:W-:Y:S01]  /*11490*/  LEA R4, P6, R157.reuse, R226, 0x2 ;  /* 0x000000e29d047211 */ /* 0x050fe200078c10ff */
        /* <DEDUP_REMOVED lines=111> */
[----:B------:R-:W-:Y:S04]  /*11b90*/  STL.64 [R1+0x50], R12 ;  /* 0x0000500c01007387 */ /* 0x000fe80000100a00 */
[----:B------:R-:W-:Y:S04]  /*11ba0*/  STL.64 [R1+0x48], R10 ;  /* 0x0000480a01007387 */ /* 0x000fe80000100a00 */
[----:B------:R-:W-:Y:S01]  /*11bb0*/  STL.64 [R1+0x40], R8 ;  /* 0x0000400801007387 */ /* 0x000fe20000100a00 */
[----:B--2---:R-:W-:-:S03]  /*11bc0*/  LEA R14, P1, R120, R226, 0x2 ;  /* 0x000000e2780e7211 */ /* 0x004fc600078210ff */
[----:B------:R-:W-:Y:S01]  /*11bd0*/  STL.64 [R1+0x38], R6 ;  /* 0x0000380601007387 */ /* 0x000fe20000100a00 */
[----:B------:R-:W-:-:S03]  /*11be0*/  LEA.HI.X.SX32 R15, R120, R0, 0x2, P1 ;  /* 0x00000000780f7211 */ /* 0x000fc600008f16ff */
[----:B------:R2:W-:Y:S04]  /*11bf0*/  STL.64 [R1+0x30], R4 ;  /* 0x0000300401007387 */ /* 0x0005e80000100a00 */
[----:B------:R3:W-:Y:S01]  /*11c00*/  STL.64 [R1+0x28], R14 ;  /* 0x0000280e01007387 */ /* 0x0007e20000100a00 */
[CC--:B--2---:R-:W-:Y:S02]  /*11c10*/  LEA R4, P6, R115.reuse, R226.reuse, 0x2 ;  /* 0x000000e273047211 */ /* 0x0c4fe400078c10ff */
[----:B------:R-:W-:Y:S02]  /*11c20*/  LEA R6, P5, R116, R226, 0x2 ;  /* 0x000000e274067211 */ /* 0x000fe400078a10ff */
[----:B------:R-:W-:Y:S02]  /*11c30*/  LEA.HI.X.SX32 R5, R115, R0, 0x2, P6 ;  /* 0x0000000073057211 */ /* 0x000fe400030f16ff */
[-C--:B------:R-:W-:Y:S01]  /*11c40*/  LEA R236, P6, R109, R226.reuse, 0x2 ;  /* 0x000000e26dec7211 */ /* 0x080fe200078c10ff */
[----:B---3--:R-:W-:Y:S01]  /*11c50*/  IMAD.MOV.U32 R15, RZ, RZ, R237 ;  /* 0x000000ffff0f7224 */ /* 0x008fe200078e00ed */
[----:B------:R-:W-:-:S02]  /*11c60*/  LEA R8, P4, R117, R226, 0x2 ;  /* 0x000000e275087211 */ /* 0x000fc400078810ff */
[-C--:B------:R-:W-:Y:S02]  /*11c70*/  LEA.HI.X.SX32 R7, R116, R0.reuse, 0x2, P5 ;  /* 0x0000000074077211 */ /* 0x080fe400028f16ff */
[----:B------:R-:W-:Y:S02]  /*11c80*/  LEA.HI.X.SX32 R237, R109, R0, 0x2, P6 ;  /* 0x000000006ded7211 */ /* 0x000fe400030f16ff */
[-C--:B------:R-:W-:Y:S02]  /*11c90*/  LEA R238, P5, R110, R226.reuse, 0x2 ;  /* 0x000000e26eee7211 */ /* 0x080fe400078a10ff */
[----:B------:R-:W-:Y:S02]  /*11ca0*/  LEA R26, P6, R103, R226, 0x2 ;  /* 0x000000e2671a7211 */ /* 0x000fe400078c10ff */
[----:B------:R-:W-:Y:S02]  /*11cb0*/  LEA.HI.X.SX32 R9, R117, R0, 0x2, P4 ;  /* 0x0000000075097211 */ /* 0x000fe400020f16ff */
[----:B------:R-:W-:-:S02]  /*11cc0*/  LEA R244, P4, R111, R226, 0x2 ;  /* 0x000000e26ff47211 */ /* 0x000fc400078810ff */
[-C--:B------:R-:W-:Y:S02]  /*11cd0*/  LEA.HI.X.SX32 R239, R110, R0.reuse, 0x2, P5 ;  /* 0x000000006eef7211 */ /* 0x080fe400028f16ff */
[----:B------:R-:W-:Y:S02]  /*11ce0*/  LEA.HI.X.SX32 R27, R103, R0, 0x2, P6 ;  /* 0x00000000671b7211 */ /* 0x000fe400030f16ff */
[-C--:B------:R-:W-:Y:S02]  /*11cf0*/  LEA R24, P5, R104, R226.reuse, 0x2 ;  /* 0x000000e268187211 */ /* 0x080fe400078a10ff */
[----:B------:R-:W-:Y:S02]  /*11d00*/  LEA R38, P6, R97, R226, 0x2 ;  /* 0x000000e261267211 */ /* 0x000fe400078c10ff */
[----:B------:R-:W-:Y:S02]  /*11d10*/  LEA.HI.X.SX32 R245, R111, R0, 0x2, P4 ;  /* 0x000000006ff57211 */ /* 0x000fe400020f16ff */
[----:B------:R-:W-:-:S02]  /*11d20*/  LEA R12, P2, R119, R226, 0x2 ;  /* 0x000000e2770c7211 */ /* 0x000fc400078410ff */
[----:B------:R-:W-:Y:S02]  /*11d30*/  LEA R22, P4, R105, R226, 0x2 ;  /* 0x000000e269167211 */ /* 0x000fe400078810ff */
[-C--:B------:R-:W-:Y:S02]  /*11d40*/  LEA.HI.X.SX32 R25, R104, R0.reuse, 0x2, P5 ;  /* 0x0000000068197211 */ /* 0x080fe400028f16ff */
[----:B------:R-:W-:Y:S02]  /*11d50*/  LEA.HI.X.SX32 R39, R97, R0, 0x2, P6 ;  /* 0x0000000061277211 */ /* 0x000fe400030f16ff */
[-C--:B------:R-:W-:Y:S02]  /*11d60*/  LEA R10, P3, R118, R226.reuse, 0x2 ;  /* 0x000000e2760a7211 */ /* 0x080fe400078610ff */
[-C--:B------:R-:W-:Y:S02]  /*11d70*/  LEA R36, P5, R98, R226.reuse, 0x2 ;  /* 0x000000e262247211 */ /* 0x080fe400078a10ff */
[----:B------:R-:W-:Y:S01]  /*11d80*/  LEA R50, P6, R91, R226, 0x2 ;  /* 0x000000e25b327211 */ /* 0x000fe200078c10ff */
[----:B------:R-:W-:Y:S01]  /*11d90*/  IMAD.MOV.U32 R209, RZ, RZ, R51 ;  /* 0x000000ffffd17224 */ /* 0x000fe200078e0033 */
[----:B------:R-:W-:-:S02]  /*11da0*/  LEA.HI.X.SX32 R13, R119, R0, 0x2, P2 ;  /* 0x00000000770d7211 */ /* 0x000fc400010f16ff */
[----:B------:R-:W-:Y:S02]  /*11db0*/  LEA.HI.X.SX32 R23, R105, R0, 0x2, P4 ;  /* 0x0000000069177211 */ /* 0x000fe400020f16ff */
[----:B------:R-:W-:Y:S02]  /*11dc0*/  LEA R250, P1, R114, R226, 0x2 ;  /* 0x000000e272fa7211 */ /* 0x000fe400078210ff */
[----:B------:R-:W-:Y:S02]  /*11dd0*/  LEA.HI.X.SX32 R11, R118, R0, 0x2, P3 ;  /* 0x00000000760b7211 */ /* 0x000fe400018f16ff */
[----:B------:R-:W-:Y:S02]  /*11de0*/  LEA R34, P4, R99, R226, 0x2 ;  /* 0x000000e263227211 */ /* 0x000fe400078810ff */
[-C--:B------:R-:W-:Y:S02]  /*11df0*/  LEA.HI.X.SX32 R37, R98, R0.reuse, 0x2, P5 ;  /* 0x0000000062257211 */ /* 0x080fe400028f16ff */
[----:B------:R-:W-:-:S02]  /*11e00*/  LEA.HI.X.SX32 R51, R91, R0, 0x2, P6 ;  /* 0x000000005b337211 */ /* 0x000fc400030f16ff */
[-C--:B------:R-:W-:Y:S02]  /*11e10*/  LEA R248, P2, R113, R226.reuse, 0x2 ;  /* 0x000000e271f87211 */ /* 0x080fe400078410ff */
[-C--:B------:R-:W-:Y:S02]  /*11e20*/  LEA R48, P5, R92, R226.reuse, 0x2 ;  /* 0x000000e25c307211 */ /* 0x080fe400078a10ff */
[-C--:B------:R-:W-:Y:S02]  /*11e30*/  LEA R62, P6, R85, R226.reuse, 0x2 ;  /* 0x000000e2553e7211 */ /* 0x080fe400078c10ff */
[----:B------:R-:W-:Y:S01]  /*11e40*/  LEA R246, P3, R112, R226, 0x2 ;  /* 0x000000e270f67211 */ /* 0x000fe200078610ff */
[----:B------:R-:W-:Y:S01]  /*11e50*/  STL.64 [R1+0x20], R12 ;  /* 0x0000200c01007387 */ /* 0x000fe20000100a00 */
[-C--:B------:R-:W-:Y:S01]  /*11e60*/  LEA.HI.X.SX32 R251, R114, R0.reuse, 0x2, P1 ;  /* 0x0000000072fb7211 */ /* 0x080fe200008f16ff */
[----:B------:R-:W-:Y:S01]  /*11e70*/  IMAD.MOV.U32 R212, RZ, RZ, R74 ;  /* 0x000000ffffd47224 */ /* 0x000fe200078e004a */
[-C--:B------:R-:W-:Y:S01]  /*11e80*/  LEA.HI.X.SX32 R35, R99, R0.reuse, 0x2, P4 ;  /* 0x0000000063237211 */ /* 0x080fe200020f16ff */
[----:B------:R2:W-:Y:S01]  /*11e90*/  STL.64 [R1+0x18], R10 ;  /* 0x0000180a01007387 */ /* 0x0005e20000100a00 */
[----:B------:R-:W-:Y:S01]  /*11ea0*/  IMAD.MOV.U32 R229, RZ, RZ, R60 ;  /* 0x000000ffffe57224 */ /* 0x000fe200078e003c */
[----:B------:R-:W-:Y:S01]  /*11eb0*/  LEA.HI.X.SX32 R249, R113, R0, 0x2, P2 ;  /* 0x0000000071f97211 */ /* 0x000fe200010f16ff */
[----:B------:R-:W-:Y:S01]  /*11ec0*/  IMAD.MOV.U32 R14, RZ, RZ, R235 ;  /* 0x000000ffff0e7224 */ /* 0x000fe200078e00eb */
[----:B------:R-:W-:Y:S01]  /*11ed0*/  LEA R46, P4, R93, R226, 0x2 ;  /* 0x000000e25d2e7211 */ /* 0x000fe200078810ff */
[----:B------:R3:W-:Y:S01]  /*11ee0*/  STL.64 [R1+0x10], R8 ;  /* 0x0000100801007387 */ /* 0x0007e20000100a00 */
[----:B------:R-:W-:-:S02]  /*11ef0*/  LEA.HI.X.SX32 R49, R92, R0, 0x2, P5 ;  /* 0x000000005c317211 */ /* 0x000fc400028f16ff */
[----:B------:R-:W-:Y:S01]  /*11f00*/  LEA.HI.X.SX32 R63, R85, R0, 0x2, P6 ;  /* 0x00000000553f7211 */ /* 0x000fe200030f16ff */
[----:B------:R-:W-:Y:S01]  /*11f10*/  STL.64 [R1+0x8], R6 ;  /* 0x0000080601007387 */ /* 0x000fe20000100a00 */
[----:B------:R-:W-:Y:S02]  /*11f20*/  LEA R234, P1, R108, R226, 0x2 ;  /* 0x000000e26cea7211 */ /* 0x000fe400078210ff */
[----:B------:R-:W-:Y:S02]  /*11f30*/  LEA.HI.X.SX32 R247, R112, R0, 0x2, P3 ;  /* 0x0000000070f77211 */ /* 0x000fe400018f16ff */
[-C--:B------:R-:W-:Y:S02]  /*11f40*/  LEA R60, P5, R86, R226.reuse, 0x2 ;  /* 0x000000e2563c7211 */ /* 0x080fe400078a10ff */
[-C--:B------:R-:W-:Y:S01]  /*11f50*/  LEA R74, P6, R79, R226.reuse, 0x2 ;  /* 0x000000e24f4a7211 */ /* 0x080fe200078c10ff */
[----:B------:R4:W-:Y:S01]  /*11f60*/  STL.64 [R1], R4 ;  /* 0x0000000401007387 */ /* 0x0009e20000100a00 */
[----:B------:R-:W-:Y:S01]  /*11f70*/  LEA R232, P2, R107, R226, 0x2 ;  /* 0x000000e26be87211 */ /* 0x000fe200078410ff */
[----:B------:R-:W-:Y:S01]  /*11f80*/  IMAD.MOV.U32 R18, RZ, RZ, R228 ;  /* 0x000000ffff127224 */ /* 0x000fe200078e00e4 */
[-C--:B------:R-:W-:Y:S01]  /*11f90*/  LEA.HI.X.SX32 R47, R93, R0.reuse, 0x2, P4 ;  /* 0x000000005d2f7211 */ /* 0x080fe200020f16ff */
[----:B------:R-:W-:Y:S01]  /*11fa0*/  IMAD.MOV.U32 R228, RZ, RZ, R75 ;  /* 0x000000ffffe47224 */ /* 0x000fe200078e004b */
[----:B------:R-:W-:Y:S01]  /*11fb0*/  STL.64 [R1+0x6a48], R250 ;  /* 0x006a48fa01007387 */ /* 0x000fe20000100a00 */
[----:B------:R-:W-:-:S02]  /*11fc0*/  LEA.HI.X.SX32 R235, R108, R0, 0x2, P1 ;  /* 0x000000006ceb7211 */ /* 0x000fc400008f16ff */
[----:B------:R-:W-:Y:S01]  /*11fd0*/  LEA R58, P4, R87, R226, 0x2 ;  /* 0x000000e2573a7211 */ /* 0x000fe200078810ff */
[----:B------:R1:W-:Y:S01]  /*11fe0*/  STL.64 [R1+0x6a50], R248 ;  /* 0x006a50f801007387 */ /* 0x0003e20000100a00 */
[-C--:B------:R-:W-:Y:S02]  /*11ff0*/  LEA.HI.X.SX32 R61, R86, R0.reuse, 0x2, P5 ;  /* 0x00000000563d7211 */ /* 0x080fe400028f16ff */
[-C--:B------:R-:W-:Y:S01]  /*12000*/  LEA.HI.X.SX32 R75, R79, R0.reuse, 0x2, P6 ;  /* 0x000000004f4b7211 */ /* 0x080fe200030f16ff */
[----:B------:R1:W-:Y:S01]  /*12010*/  STL.64 [R1+0x6a58], R246 ;  /* 0x006a58f601007387 */ /* 0x0003e20000100a00 */
[----:B------:R-:W-:Y:S02]  /*12020*/  LEA.HI.X.SX32 R233, R107, R0, 0x2, P2 ;  /* 0x000000006be97211 */ /* 0x000fe400010f16ff */
[----:B------:R-:W-:Y:S01]  /*12030*/  LEA R86, P6, R14, R226, 0x2 ;  /* 0x000000e20e567211 */ /* 0x000fe200078c10ff */
[----:B------:R1:W-:Y:S01]  /*12040*/  STL.64 [R1+0x6a60], R244 ;  /* 0x006a60f401007387 */ /* 0x0003e20000100a00 */
[----:B------:R-:W-:-:S03]  /*12050*/  LEA.HI.X.SX32 R59, R87, R0, 0x2, P4 ;  /* 0x00000000573b7211 */ /* 0x000fc600020f16ff */
[----:B------:R1:W-:Y:S01]  /*12060*/  STL.64 [R1+0x6a68], R238 ;  /* 0x006a68ee01007387 */ /* 0x0003e20000100a00 */
[----:B------:R-:W-:Y:S01]  /*12070*/  LEA.HI.X.SX32 R87, R14, R0, 0x2, P6 ;  /* 0x000000000e577211 */ /* 0x000fe200030f16ff */
[----:B------:R-:W-:Y:S02]  /*12080*/  IMAD.MOV.U32 R14, RZ, RZ, R229 ;  /* 0x000000ffff0e7224 */ /* 0x000fe400078e00e5 */
[----:B------:R1:W-:Y:S04]  /*12090*/  STL.64 [R1+0x6a70], R236 ;  /* 0x006a70ec01007387 */ /* 0x0003e80000100a00 */
[----:B------:R1:W-:Y:S04]  /*120a0*/  STL.64 [R1+0x6a78], R234 ;  /* 0x006a78ea01007387 */ /* 0x0003e80000100a00 */
[----:B------:R1:W-:Y:S04]  /*120b0*/  STL.64 [R1+0x6a80], R232 ;  /* 0x006a80e801007387 */ /* 0x0003e80000100a00 */
[----:B------:R-:W4:Y:S01]  /*120c0*/  LDL.LU R229, [R1+0x514] ;  /* 0x0005140001e57983 */ /* 0x000f220000300800 */
[----:B------:R-:W-:-:S04]  /*120d0*/  LEA R20, P3, R106, R226, 0x2 ;  /* 0x000000e26a147211 */ /* 0x000fc800078610ff */
[----:B------:R-:W-:Y:S02]  /*120e0*/  LEA.HI.X.SX32 R21, R106, R0, 0x2, P3 ;  /* 0x000000006a157211 */ /* 0x000fe400018f16ff */
[----:B------:R-:W-:-:S04]  /*120f0*/  LEA R32, P3, R100, R226, 0x2 ;  /* 0x000000e264207211 */ /* 0x000fc800078610ff */
[----:B------:R-:W-:Y:S02]  /*12100*/  LEA.HI.X.SX32 R33, R100, R0, 0x2, P3 ;  /* 0x0000000064217211 */ /* 0x000fe400018f16ff */
[----:B------:R-:W-:Y:S01]  /*12110*/  LEA R44, P3, R94, R226, 0x2 ;  /* 0x000000e25e2c7211 */ /* 0x000fe200078610ff */
[----:B------:R-:W-:-:S03]  /*12120*/  IMAD.MOV.U32 R194, RZ, RZ, R56 ;  /* 0x000000ffffc27224 */ /* 0x000fc600078e0038 */
[----:B------:R-:W-:Y:S02]  /*12130*/  LEA.HI.X.SX32 R45, R94, R0, 0x2, P3 ;  /* 0x000000005e2d7211 */ /* 0x000fe400018f16ff */
[C---:B------:R-:W-:Y:S01]  /*12140*/  LEA R56, P3, R88.reuse, R226, 0x2 ;  /* 0x000000e258387211 */ /* 0x040fe200078610ff */
[----:B------:R-:W-:Y:S02]  /*12150*/  IMAD R81, R81, UR19, RZ ;  /* 0x0000001351517c24 */ /* 0x000fe4000f8e02ff */
[----:B------:R-:W-:Y:S01]  /*12160*/  IMAD.MOV.U32 R182, RZ, RZ, R68 ;  /* 0x000000ffffb67224 */ /* 0x000fe200078e0044 */
[----:B------:R-:W-:Y:S01]  /*12170*/  LEA.HI.X.SX32 R57, R88, R0, 0x2, P3 ;  /* 0x0000000058397211 */ /* 0x000fe200018f16ff */
[----:B------:R-:W-:Y:S01]  /*12180*/  IMAD R80, R80, UR20, RZ ;  /* 0x0000001450507c24 */ /* 0x000fe2000f8e02ff */
[----:B------:R-:W-:Y:S01]  /*12190*/  LEA R68, P3, R82, R226, 0x2 ;  /* 0x000000e252447211 */ /* 0x000fe200078610ff */
[----:B--2---:R-:W-:Y:S02]  /*121a0*/  IMAD.MOV.U32 R11, RZ, RZ, R73 ;  /* 0x000000ffff0b7224 */ /* 0x004fe400078e0049 */
[----:B------:R-:W-:-:S02]  /*121b0*/  IMAD.MOV.U32 R164, RZ, RZ, R218 ;  /* 0x000000ffffa47224 */ /* 0x000fc400078e00da */
[----:B------:R-:W-:Y:S01]  /*121c0*/  IMAD.MOV.U32 R215, RZ, RZ, R70 ;  /* 0x000000ffffd77224 */ /* 0x000fe200078e0046 */
[----:B------:R-:W-:Y:S01]  /*121d0*/  LEA R70, P4, R81, R226, 0x2 ;  /* 0x000000e251467211 */ /* 0x000fe200078810ff */
[----:B------:R-:W-:Y:S01]  /*121e0*/  IMAD.MOV.U32 R218, RZ, RZ, R69 ;  /* 0x000000ffffda7224 */ /* 0x000fe200078e0045 */
[----:B------:R-:W-:Y:S01]  /*121f0*/  LEA.HI.X.SX32 R69, R82, R0, 0x2, P3 ;  /* 0x0000000052457211 */ /* 0x000fe200018f16ff */
[----:B---3--:R-:W-:Y:S01]  /*12200*/  IMAD.MOV.U32 R8, RZ, RZ, R80 ;  /* 0x000000ffff087224 */ /* 0x008fe200078e0050 */
[----:B------:R-:W-:Y:S01]  /*12210*/  LEA R80, P3, R11, R226, 0x2 ;  /* 0x000000e20b507211 */ /* 0x000fe200078610ff */
[----:B------:R-:W-:Y:S01]  /*12220*/  IMAD.MOV.U32 R13, RZ, RZ, R71 ;  /* 0x000000ffff0d7224 */ /* 0x000fe200078e0047 */
[-C--:B------:R-:W-:Y:S01]  /*12230*/  LEA.HI.X.SX32 R71, R81, R0.reuse, 0x2, P4 ;  /* 0x0000000051477211 */ /* 0x080fe200020f16ff */
[----:B------:R-:W-:Y:S01]  /*12240*/  IMAD R180, R180, UR4, RZ ;  /* 0x00000004b4b47c24 */ /* 0x000fe2000f8e02ff */
[----:B------:R-:W-:Y:S01]  /*12250*/  LEA.HI.X.SX32 R81, R11, R0, 0x2, P3 ;  /* 0x000000000b517211 */ /* 0x000fe200018f16ff */
[----:B------:R-:W-:Y:S01]  /*12260*/  ULDC UR4, c[0x0][0x234] ;  /* 0x00008d0000047ab9 */ /* 0x000fe20000000800 */
[-C--:B------:R-:W-:Y:S01]  /*12270*/  LEA R92, P3, R17, R226.reuse, 0x2 ;  /* 0x000000e2115c7211 */ /* 0x080fe200078610ff */
[----:B------:R-:W-:Y:S01]  /*12280*/  IMAD R52, R52, UR48, RZ ;  /* 0x0000003034347c24 */ /* 0x000fe2000f8e02ff */
[----:B------:R-:W-:Y:S01]  /*12290*/  LEA R28, P1, R102, R226, 0x2 ;  /* 0x000000e2661c7211 */ /* 0x000fe200078210ff */
[----:B------:R-:W-:Y:S01]  /*122a0*/  IMAD R53, R53, UR47, RZ ;  /* 0x0000002f35357c24 */ /* 0x000fe2000f8e02ff */
[----:B------:R-:W-:Y:S01]  /*122b0*/  LEA.HI.X.SX32 R93, R17, R0, 0x2, P3 ;  /* 0x00000000115d7211 */ /* 0x000fe200018f16ff */
[----:B------:R-:W-:Y:S01]  /*122c0*/  IMAD.MOV.U32 R17, RZ, RZ, R215 ;  /* 0x000000ffff117224 */ /* 0x000fe200078e00d7 */
[----:B------:R-:W-:Y:S01]  /*122d0*/  LEA R30, P2, R101, R226, 0x2 ;  /* 0x000000e2651e7211 */ /* 0x000fe200078410ff */
[----:B------:R-:W-:Y:S01]  /*122e0*/  IMAD R84, R84, UR16, RZ ;  /* 0x0000001054547c24 */ /* 0x000fe2000f8e02ff */
[-C--:B------:R-:W-:Y:S01]  /*122f0*/  LEA.HI.X.SX32 R29, R102, R0.reuse, 0x2, P1 ;  /* 0x00000000661d7211 */ /* 0x080fe200008f16ff */
[----:B------:R-:W-:Y:S01]  /*12300*/  IMAD R3, R17, UR4, RZ ;  /* 0x0000000411037c24 */ /* 0x000fe2000f8e02ff */
[----:B------:R-:W-:Y:S01]  /*12310*/  LEA.HI.X.SX32 R31, R101, R0, 0x2, P2 ;  /* 0x00000000651f7211 */ /* 0x000fe200010f16ff */
[----:B------:R-:W-:Y:S01]  /*12320*/  IMAD R17, R2, UR4, RZ ;  /* 0x0000000402117c24 */ /* 0x000fe2000f8e02ff */
[----:B------:R-:W-:Y:S01]  /*12330*/  ULDC UR16, c[0x0][0x240] ;  /* 0x0000900000107ab9 */ /* 0x000fe20000000800 */
[----:B------:R-:W2:Y:S01]  /*12340*/  LDL.LU R2, [R1+0x6a8c] ;  /* 0x006a8c0001027983 */ /* 0x000ea20000300800 */
[-C--:B------:R-:W-:Y:S01]  /*12350*/  LEA R40, P1, R96, R226.reuse, 0x2 ;  /* 0x000000e260287211 */ /* 0x080fe200078210ff */
[----:B------:R-:W-:Y:S01]  /*12360*/  IMAD.MOV.U32 R206, RZ, RZ, R52 ;  /* 0x000000ffffce7224 */ /* 0x000fe200078e0034 */
[C---:B------:R-:W-:Y:S01]  /*12370*/  LEA R42, P2, R95.reuse, R226, 0x2 ;  /* 0x000000e25f2a7211 */ /* 0x040fe200078410ff */
[----:B------:R-:W-:Y:S01]  /*12380*/  IMAD R54, R54, UR46, RZ ;  /* 0x0000002e36367c24 */ /* 0x000fe2000f8e02ff */
[----:B------:R-:W-:Y:S01]  /*12390*/  LEA.HI.X.SX32 R41, R96, R0, 0x2, P1 ;  /* 0x0000000060297211 */ /* 0x000fe200008f16ff */
[----:B------:R-:W-:Y:S01]  /*123a0*/  IMAD R78, R78, UR22, RZ ;  /* 0x000000164e4e7c24 */ /* 0x000fe2000f8e02ff */
[C---:B------:R-:W-:Y:S01]  /*123b0*/  LEA R52, P1, R90.reuse, R226, 0x2 ;  /* 0x000000e25a347211 */ /* 0x040fe200078210ff */
[----:B------:R-:W-:Y:S01]  /*123c0*/  IMAD.MOV.U32 R203, RZ, RZ, R53 ;  /* 0x000000ffffcb7224 */ /* 0x000fe200078e0035 */
[-C--:B------:R-:W-:Y:S01]  /*123d0*/  LEA.HI.X.SX32 R43, R95, R0.reuse, 0x2, P2 ;  /* 0x000000005f2b7211 */ /* 0x080fe200010f16ff */
[----:B------:R-:W-:Y:S01]  /*123e0*/  IMAD R55, R55, UR45, RZ ;  /* 0x0000002d37377c24 */ /* 0x000fe2000f8e02ff */
[----:B------:R-:W-:Y:S01]  /*123f0*/  LEA.HI.X.SX32 R53, R90, R0, 0x2, P1 ;  /* 0x000000005a357211 */ /* 0x000fe200008f16ff */
[----:B------:R-:W-:Y:S01]  /*12400*/  IMAD.MOV.U32 R200, RZ, RZ, R54 ;  /* 0x000000ffffc87224 */ /* 0x000fe200078e0036 */
[-C--:B------:R-:W-:Y:S01]  /*12410*/  LEA R54, P2, R89, R226.reuse, 0x2 ;  /* 0x000000e259367211 */ /* 0x080fe200078410ff */
[----:B------:R-:W-:Y:S01]  /*12420*/  IMAD.MOV.U32 R170, RZ, RZ, R64 ;  /* 0x000000ffffaa7224 */ /* 0x000fe200078e0040 */
[----:B------:R-:W-:Y:S01]  /*12430*/  LEA R64, P1, R84, R226, 0x2 ;  /* 0x000000e254407211 */ /* 0x000fe200078210ff */
[----:B------:R-:W-:Y:S01]  /*12440*/  IMAD R83, R83, UR17, RZ ;  /* 0x0000001153537c24 */ /* 0x000fe2000f8e02ff */
[----:B------:R-:W-:Y:S01]  /*12450*/  ULDC UR17, c[0x0][0x240] ;  /* 0x0000900000117ab9 */ /* 0x000fe20000000800 */
[----:B------:R-:W-:Y:S01]  /*12460*/  IMAD.MOV.U32 R9, RZ, RZ, R78 ;  /* 0x000000ffff097224 */ /* 0x000fe200078e004e */
[----:B------:R-:W-:Y:S01]  /*12470*/  ULDC UR19, c[0x0][0x240] ;  /* 0x0000900000137ab9 */ /* 0x000fe20000000800 */
[----:B------:R-:W-:Y:S01]  /*12480*/  IMAD R77, R77, UR23, RZ ;  /* 0x000000174d4d7c24 */ /* 0x000fe2000f8e02ff */
[----:B------:R-:W-:Y:S01]  /*12490*/  ULDC UR20, c[0x0][0x240] ;  /* 0x0000900000147ab9 */ /* 0x000fe20000000800 */
[----:B------:R-:W-:Y:S01]  /*124a0*/  IMAD.MOV.U32 R161, RZ, RZ, R221 ;  /* 0x000000ffffa17224 */ /* 0x000fe200078e00dd */
[----:B------:R-:W-:Y:S01]  /*124b0*/  ULDC UR22, c[0x0][0x240] ;  /* 0x0000900000167ab9 */ /* 0x000fe20000000800 */
[----:B------:R-:W-:-:S02]  /*124c0*/  IMAD.MOV.U32 R16, RZ, RZ, R230 ;  /* 0x000000ffff107224 */ /* 0x000fc400078e00e6 */
[----:B------:R-:W-:Y:S01]  /*124d0*/  IMAD.MOV.U32 R12, RZ, RZ, R72 ;  /* 0x000000ffff0c7224 */ /* 0x000fe200078e0048 */
[----:B------:R-:W-:Y:S01]  /*124e0*/  LEA R72, P5, R8, R226, 0x2 ;  /* 0x000000e208487211 */ /* 0x000fe200078a10ff */
[----:B------:R-:W-:Y:S01]  /*124f0*/  IMAD.MOV.U32 R197, RZ, RZ, R55 ;  /* 0x000000ffffc57224 */ /* 0x000fe200078e0037 */
[-C--:B------:R-:W-:Y:S01]  /*12500*/  LEA.HI.X.SX32 R55, R89, R0.reuse, 0x2, P2 ;  /* 0x0000000059377211 */ /* 0x080fe200010f16ff */
[----:B------:R-:W-:Y:S01]  /*12510*/  IMAD.MOV.U32 R167, RZ, RZ, R65 ;  /* 0x000000ffffa77224 */ /* 0x000fe200078e0041 */
[----:B------:R-:W-:Y:S01]  /*12520*/  LEA.HI.X.SX32 R65, R84, R0, 0x2, P1 ;  /* 0x0000000054417211 */ /* 0x000fe200008f16ff */
[----:B------:R-:W-:Y:S01]  /*12530*/  IMAD.MOV.U32 R221, RZ, RZ, R66 ;  /* 0x000000ffffdd7224 */ /* 0x000fe200078e0042 */
[-C--:B------:R-:W-:Y:S01]  /*12540*/  LEA R66, P2, R83, R226.reuse, 0x2 ;  /* 0x000000e253427211 */ /* 0x080fe200078410ff */
[----:B------:R-:W-:Y:S01]  /*12550*/  IMAD.MOV.U32 R230, RZ, RZ, R76 ;  /* 0x000000ffffe67224 */ /* 0x000fe200078e004c */
[----:B------:R-:W-:Y:S01]  /*12560*/  LEA R76, P1, R9, R226, 0x2 ;  /* 0x000000e2094c7211 */ /* 0x000fe200078210ff */
[----:B------:R-:W-:Y:S01]  /*12570*/  IMAD.MOV.U32 R10, RZ, RZ, R77 ;  /* 0x000000ffff0a7224 */ /* 0x000fe200078e004d */
[----:B------:R-:W-:Y:S01]  /*12580*/  LEA.HI.X.SX32 R73, R8, R0, 0x2, P5 ;  /* 0x0000000008497211 */ /* 0x000fe200028f16ff */
[----:B------:R-:W-:Y:S01]  /*12590*/  IMAD.MOV.U32 R19, RZ, RZ, R224 ;  /* 0x000000ffff137224 */ /* 0x000fe200078e00e0 */
[----:B------:R-:W-:Y:S01]  /*125a0*/  LEA R84, P5, R13, R226, 0x2 ;  /* 0x000000e20d547211 */ /* 0x000fe200078a10ff */
[----:B------:R-:W-:Y:S01]  /*125b0*/  IMAD.MOV.U32 R224, RZ, RZ, R67 ;  /* 0x000000ffffe07224 */ /* 0x000fe200078e0043 */
[----:B------:R-:W-:-:S02]  /*125c0*/  LEA.HI.X.SX32 R67, R83, R0, 0x2, P2 ;  /* 0x0000000053437211 */ /* 0x000fc400010f16ff */
[----:B------:R-:W-:Y:S01]  /*125d0*/  LEA R104, P3, R170, R226, 0x2 ;  /* 0x000000e2aa687211 */ /* 0x000fe200078610ff */
[----:B------:R-:W-:Y:S01]  /*125e0*/  IMAD R163, R163, UR51, RZ ;  /* 0x00000033a3a37c24 */ /* 0x000fe2000f8e02ff */
[----:B------:R-:W-:Y:S01]  /*125f0*/  LEA.HI.X.SX32 R77, R9, R0, 0x2, P1 ;  /* 0x00000000094d7211 */ /* 0x000fe200008f16ff */
[----:B------:R-:W-:Y:S01]  /*12600*/  IMAD R162, R162, UR50, RZ ;  /* 0x00000032a2a27c24 */ /* 0x000fe2000f8e02ff */
[-C--:B------:R-:W-:Y:S01]  /*12610*/  LEA R78, P2, R10, R226.reuse, 0x2 ;  /* 0x000000e20a4e7211 */ /* 0x080fe200078410ff */
[----:B------:R-:W-:Y:S01]  /*12620*/  IMAD R165, R165, UR52, RZ ;  /* 0x00000034a5a57c24 */ /* 0x000fe2000f8e02ff */
[-C--:B------:R-:W-:Y:S01]  /*12630*/  LEA R82, P4, R12, R226.reuse, 0x2 ;  /* 0x000000e20c527211 */ /* 0x080fe200078810ff */
[----:B------:R-:W-:Y:S01]  /*12640*/  IMAD R172, R172, UR57, RZ ;  /* 0x00000039acac7c24 */ /* 0x000fe2000f8e02ff */
[-C--:B------:R-:W-:Y:S01]  /*12650*/  LEA R88, P1, R15, R226.reuse, 0x2 ;  /* 0x000000e20f587211 */ /* 0x080fe200078210ff */
[----:B------:R-:W-:Y:S01]  /*12660*/  IMAD R168, R168, UR54, RZ ;  /* 0x00000036a8a87c24 */ /* 0x000fe2000f8e02ff */
[----:B------:R-:W-:Y:S01]  /*12670*/  LEA R98, P6, R161, R226, 0x2 ;  /* 0x000000e2a1627211 */ /* 0x000fe200078c10ff */
[----:B------:R-:W-:Y:S01]  /*12680*/  IMAD R171, R171, UR56, RZ ;  /* 0x00000038abab7c24 */ /* 0x000fe2000f8e02ff */
[-C--:B------:R-:W-:Y:S01]  /*12690*/  LEA.HI.X.SX32 R85, R13, R0.reuse, 0x2, P5 ;  /* 0x000000000d557211 */ /* 0x080fe200028f16ff */
[----:B------:R-:W-:Y:S01]  /*126a0*/  IMAD R166, R166, UR53, RZ ;  /* 0x00000035a6a67c24 */ /* 0x000fe2000f8e02ff */
[-C--:B------:R-:W-:Y:S01]  /*126b0*/  LEA.HI.X.SX32 R79, R10, R0.reuse, 0x2, P2 ;  /* 0x000000000a4f7211 */ /* 0x080fe200010f16ff */
[----:B------:R-:W-:Y:S01]  /*126c0*/  IMAD R169, R169, UR55, RZ ;  /* 0x00000037a9a97c24 */ /* 0x000fe2000f8e02ff */
[----:B------:R-:W-:Y:S01]  /*126d0*/  LEA.HI.X.SX32 R83, R12, R0, 0x2, P4 ;  /* 0x000000000c537211 */ /* 0x000fe200020f16ff */
[----:B------:R-:W-:Y:S01]  /*126e0*/  IMAD R174, R174, UR58, RZ ;  /* 0x0000003aaeae7c24 */ /* 0x000fe2000f8e02ff */
        /* <DEDUP_REMOVED lines=8> */
[----:B------:R-:W-:Y:S01]  /*12770*/  LEA R100, P1, R164, R226, 0x2 ;  /* 0x000000e2a4647211 */ /* 0x000fe200078210ff */
[----:B------:R-:W-:Y:S01]  /*12780*/  IMAD R183, R183, UR6, RZ ;  /* 0x00000006b7b77c24 */ /* 0x000fe2000f8e02ff */
[----:B------:R-:W-:Y:S01]  /*12790*/  LEA.HI.X.SX32 R99, R161, R0, 0x2, P6 ;  /* 0x00000000a1637211 */ /* 0x000fe200030f16ff */
        /* <DEDUP_REMOVED lines=22> */
[----:B------:R-:W-:Y:S01]  /*12900*/  ULDC UR23, c[0x0][0x240] ;  /* 0x0000900000177ab9 */ /* 0x000fe20000000800 */
        /* <DEDUP_REMOVED lines=15> */
[----:B------:R-:W-:Y:S01]  /*12a00*/  IMAD.MOV.U32 R19, RZ, RZ, R221 ;  /* 0x000000ffff137224 */ /* 0x000fe200078e00dd */
        /* <DEDUP_REMOVED lines=11> */
[----:B------:R-:W-:Y:S01]  /*12ac0*/  IMAD.MOV.U32 R16, RZ, RZ, R224 ;  /* 0x000000ffff107224 */ /* 0x000fe200078e00e0 */
[----:B------:R-:W-:Y:S01]  /*12ad0*/  LEA.HI.X.SX32 R115, R185, R0, 0x2, P2 ;  /* 0x00000000b9737211 */ /* 0x000fe200010f16ff */
[----:B------:R-:W-:Y:S01]  /*12ae0*/  IMAD.MOV.U32 R15, RZ, RZ, R218 ;  /* 0x000000ffff0f7224 */ /* 0x000fe200078e00da */
[----:B------:R-:W-:Y:S01]  /*12af0*/  LEA R128, P3, R206, R226, 0x2 ;  /* 0x000000e2ce807211 */ /* 0x000fe200078610ff */
[----:B------:R-:W-:Y:S01]  /*12b00*/  IMAD.MOV.U32 R18, RZ, RZ, R212 ;  /* 0x000000ffff127224 */ /* 0x000fe200078e00d4 */
[----:B------:R-:W-:Y:S01]  /*12b10*/  LEA.HI.X.SX32 R119, R191, R0, 0x2, P4 ;  /* 0x00000000bf777211 */ /* 0x000fe200020f16ff */
[----:B------:R-:W-:Y:S01]  /*12b20*/  IMAD R243, R243, UR39, RZ ;  /* 0x00000027f3f37c24 */ /* 0x000fe2000f8e02ff */
[----:B------:R-:W-:Y:S01]  /*12b30*/  LEA R132, P5, R162, R226, 0x2 ;  /* 0x000000e2a2847211 */ /* 0x000fe200078a10ff */
[----:B------:R-:W3:Y:S01]  /*12b40*/  S2UR UR5, SR_CgaCtaId ;  /* 0x00000000000579c3 */ /* 0x000ee20000008800 */
[----:B------:R-:W-:Y:S01]  /*12b50*/  LEA.HI.X.SX32 R125, R200, R0, 0x2, P1 ;  /* 0x00000000c87d7211 */ /* 0x000fe200008f16ff */
[----:B------:R-:W-:Y:S01]  /*12b60*/  ULDC.64 UR6, c[0x0][0x210] ;  /* 0x0000840000067ab9 */ /* 0x000fe20000000a00 */
[-C--:B------:R-:W-:Y:S01]  /*12b70*/  LEA R126, P2, R203, R226.reuse, 0x2 ;  /* 0x000000e2cb7e7211 */ /* 0x080fe200078410ff */
[----:B----4-:R-:W-:Y:S01]  /*12b80*/  IMAD R5, R228, UR4, RZ ;  /* 0x00000004e4057c24 */ /* 0x010fe2000f8e02ff */
[-C--:B------:R-:W-:Y:S01]  /*12b90*/  LEA R130, P4, R209, R226.reuse, 0x2 ;  /* 0x000000e2d1827211 */ /* 0x080fe200078810ff */
[----:B------:R-:W-:Y:S01]  /*12ba0*/  IMAD R13, R230, UR4, RZ ;  /* 0x00000004e60d7c24 */ /* 0x000fe2000f8e02ff */
[----:B------:R-:W-:Y:S01]  /*12bb0*/  LEA R136, P1, R165, R226, 0x2 ;  /* 0x000000e2a5887211 */ /* 0x000fe200078210ff */
[----:B------:R-:W-:Y:S01]  /*12bc0*/  ULDC.64 UR24, c[0x0][0x208] ;  /* 0x0000820000187ab9 */ /* 0x000fe20000000a00 */
[----:B------:R-:W-:Y:S01]  /*12bd0*/  LEA.HI.X.SX32 R135, R163, R0, 0x2, P6 ;  /* 0x00000000a3877211 */ /* 0x000fe200030f16ff */
[----:B------:R-:W-:Y:S01]  /*12be0*/  ULDC.64 UR10, c[0x0][0x238] ;  /* 0x00008e00000a7ab9 */ /* 0x000fe20000000a00 */
[----:B------:R-:W-:-:S02]  /*12bf0*/  LEA R146, P6, R172, R226, 0x2 ;  /* 0x000000e2ac927211 */ /* 0x000fc400078c10ff */
[-C--:B------:R-:W-:Y:S02]  /*12c00*/  LEA.HI.X.SX32 R129, R206, R0.reuse, 0x2, P3 ;  /* 0x00000000ce817211 */ /* 0x080fe400018f16ff */
[-C--:B------:R-:W-:Y:S02]  /*12c10*/  LEA.HI.X.SX32 R133, R162, R0.reuse, 0x2, P5 ;  /* 0x00000000a2857211 */ /* 0x080fe400028f16ff */
[----:B------:R-:W-:Y:S02]  /*12c20*/  LEA.HI.X.SX32 R127, R203, R0, 0x2, P2 ;  /* 0x00000000cb7f7211 */ /* 0x000fe400010f16ff */
[----:B------:R-:W-:Y:S02]  /*12c30*/  LEA R140, P3, R168, R226, 0x2 ;  /* 0x000000e2a88c7211 */ /* 0x000fe400078610ff */
[----:B------:R-:W-:Y:S02]  /*12c40*/  LEA.HI.X.SX32 R131, R209, R0, 0x2, P4 ;  /* 0x00000000d1837211 */ /* 0x000fe400020f16ff */
[----:B------:R-:W-:-:S02]  /*12c50*/  LEA R144, P5, R171, R226, 0x2 ;  /* 0x000000e2ab907211 */ /* 0x000fc400078a10ff */
[----:B------:R-:W-:Y:S02]  /*12c60*/  LEA.HI.X.SX32 R137, R165, R0, 0x2, P1 ;  /* 0x00000000a5897211 */ /* 0x000fe400008f16ff */
[-C--:B------:R-:W-:Y:S02]  /*12c70*/  LEA R138, P2, R166, R226.reuse, 0x2 ;  /* 0x000000e2a68a7211 */ /* 0x080fe400078410ff */
[-C--:B------:R-:W-:Y:S02]  /*12c80*/  LEA R142, P4, R169, R226.reuse, 0x2 ;  /* 0x000000e2a98e7211 */ /* 0x080fe400078810ff */
[----:B------:R-:W-:Y:S02]  /*12c90*/  LEA R148, P1, R174, R226, 0x2 ;  /* 0x000000e2ae947211 */ /* 0x000fe400078210ff */
[----:B------:R-:W-:Y:S02]  /*12ca0*/  LEA.HI.X.SX32 R147, R172, R0, 0x2, P6 ;  /* 0x00000000ac937211 */ /* 0x000fe400030f16ff */
        /* <DEDUP_REMOVED lines=24> */
[----:B------:R-:W-:Y:S01]  /*12e30*/  LEA R182, P6, R199, R226, 0x2 ;  /* 0x000000e2c7b67211 */ /* 0x000fe200078c10ff */
[----:B------:R-:W-:Y:S01]  /*12e40*/  IMAD R207, R207, UR23, RZ ;  /* 0x00000017cfcf7c24 */ /* 0x000fe2000f8e02ff */
[----:B------:R-:W-:-:S02]  /*12e50*/  LEA.HI.X.SX32 R165, R186, R0, 0x2, P3 ;  /* 0x00000000baa57211 */ /* 0x000fc400018f16ff */
[-C--:B------:R-:W-:Y:S02]  /*12e60*/  LEA.HI.X.SX32 R169, R189, R0.reuse, 0x2, P5 ;  /* 0x00000000bda97211 */ /* 0x080fe400028f16ff */
[----:B------:R-:W-:Y:S02]  /*12e70*/  LEA.HI.X.SX32 R163, R184, R0, 0x2, P2 ;  /* 0x00000000b8a37211 */ /* 0x000fe400010f16ff */
[----:B------:R-:W-:Y:S02]  /*12e80*/  LEA R176, P3, R195, R226, 0x2 ;  /* 0x000000e2c3b07211 */ /* 0x000fe400078610ff */
[----:B------:R-:W-:Y:S02]  /*12e90*/  LEA.HI.X.SX32 R167, R187, R0, 0x2, P4 ;  /* 0x00000000bba77211 */ /* 0x000fe400020f16ff */
[----:B------:R-:W-:Y:S02]  /*12ea0*/  LEA R180, P5, R198, R226, 0x2 ;  /* 0x000000e2c6b47211 */ /* 0x000fe400078a10ff */
[----:B------:R-:W-:-:S02]  /*12eb0*/  LEA.HI.X.SX32 R173, R192, R0, 0x2, P1 ;  /* 0x00000000c0ad7211 */ /* 0x000fc400008f16ff */
[-C--:B------:R-:W-:Y:S02]  /*12ec0*/  LEA R178, P4, R196, R226.reuse, 0x2 ;  /* 0x000000e2c4b27211 */ /* 0x080fe400078810ff */
[----:B------:R-:W-:Y:S02]  /*12ed0*/  LEA R184, P1, R201, R226, 0x2 ;  /* 0x000000e2c9b87211 */ /* 0x000fe400078210ff */
[----:B------:R-:W-:Y:S02]  /*12ee0*/  LEA.HI.X.SX32 R183, R199, R0, 0x2, P6 ;  /* 0x00000000c7b77211 */ /* 0x000fe400030f16ff */
[-C--:B------:R-:W-:Y:S02]  /*12ef0*/  LEA R194, P6, R208, R226.reuse, 0x2 ;  /* 0x000000e2d0c27211 */ /* 0x080fe400078c10ff */
[----:B------:R-:W-:Y:S02]  /*12f00*/  LEA R174, P2, R193, R226, 0x2 ;  /* 0x000000e2c1ae7211 */ /* 0x000fe400078410ff */
[----:B------:R-:W-:-:S02]  /*12f10*/  LEA.HI.X.SX32 R177, R195, R0, 0x2, P3 ;  /* 0x00000000c3b17211 */ /* 0x000fc400018f16ff */
[----:B------:R-:W-:Y:S02]  /*12f20*/  LEA.HI.X.SX32 R181, R198, R0, 0x2, P5 ;  /* 0x00000000c6b57211 */ /* 0x000fe400028f16ff */
[----:B------:R-:W-:Y:S02]  /*12f30*/  LEA R188, P3, R204, R226, 0x2 ;  /* 0x000000e2ccbc7211 */ /* 0x000fe400078610ff */
[----:B------:R-:W-:Y:S02]  /*12f40*/  LEA.HI.X.SX32 R179, R196, R0, 0x2, P4 ;  /* 0x00000000c4b37211 */ /* 0x000fe400020f16ff */
[----:B------:R-:W-:Y:S02]  /*12f50*/  LEA R192, P5, R207, R226, 0x2 ;  /* 0x000000e2cfc07211 */ /* 0x000fe400078a10ff */
[----:B------:R-:W-:Y:S02]  /*12f60*/  LEA.HI.X.SX32 R185, R201, R0, 0x2, P1 ;  /* 0x00000000c9b97211 */ /* 0x000fe400008f16ff */
[----:B------:R-:W-:-:S02]  /*12f70*/  LEA R196, P1, R210, R226, 0x2 ;  /* 0x000000e2d2c47211 */ /* 0x000fc400078210ff */
[----:B------:R-:W-:Y:S02]  /*12f80*/  LEA.HI.X.SX32 R195, R208, R0, 0x2, P6 ;  /* 0x00000000d0c37211 */ /* 0x000fe400030f16ff */
        /* <DEDUP_REMOVED lines=9> */
[----:B------:R-:W-:Y:S01]  /*13020*/  LEA.HI.X.SX32 R207, R217, R0, 0x2, P6 ;  /* 0x00000000d9cf7211 */ /* 0x000fe200030f16ff */
[----:B------:R-:W-:Y:S01]  /*13030*/  IMAD.MOV.U32 R224, RZ, RZ, R222 ;  /* 0x000000ffffe07224 */ /* 0x000fe200078e00de */
[----:B------:R-:W-:Y:S01]  /*13040*/  LEA R218, P6, R19, R226, 0x2 ;  /* 0x000000e213da7211 */ /* 0x000fe200078c10ff */
[----:B------:R-:W-:Y:S01]  /*13050*/  IMAD.MOV.U32 R222, RZ, RZ, R220 ;  /* 0x000000ffffde7224 */ /* 0x000fe200078e00dc */
[----:B------:R-:W-:-:S02]  /*13060*/  LEA.HI.X.SX32 R187, R202, R0, 0x2, P2 ;  /* 0x00000000cabb7211 */ /* 0x000fc400010f16ff */
[----:B------:R-:W-:Y:S02]  /*13070*/  LEA.HI.X.SX32 R191, R205, R0, 0x2, P4 ;  /* 0x00000000cdbf7211 */ /* 0x000fe400020f16ff */
[-C--:B------:R-:W-:Y:S02]  /*13080*/  LEA R198, P2, R211, R226.reuse, 0x2 ;  /* 0x000000e2d3c67211 */ /* 0x080fe400078410ff */
[----:B------:R-:W-:Y:S02]  /*13090*/  LEA R200, P3, R213, R226, 0x2 ;  /* 0x000000e2d5c87211 */ /* 0x000fe400078610ff */
[----:B------:R-:W-:Y:S02]  /*130a0*/  LEA.HI.X.SX32 R205, R216, R0, 0x2, P5 ;  /* 0x00000000d8cd7211 */ /* 0x000fe400028f16ff */
[-C--:B------:R-:W-:Y:S02]  /*130b0*/  LEA R202, P4, R214, R226.reuse, 0x2 ;  /* 0x000000e2d6ca7211 */ /* 0x080fe400078810ff */
[----:B------:R-:W-:-:S02]  /*130c0*/  LEA R216, P5, R16, R226, 0x2 ;  /* 0x000000e210d87211 */ /* 0x000fc400078a10ff */
[-C--:B------:R-:W-:Y:S02]  /*130d0*/  LEA.HI.X.SX32 R209, R219, R0.reuse, 0x2, P1 ;  /* 0x00000000dbd17211 */ /* 0x080fe400008f16ff */
[-C--:B------:R-:W-:Y:S02]  /*130e0*/  LEA.HI.X.SX32 R219, R19, R0.reuse, 0x2, P6 ;  /* 0x0000000013db7211 */ /* 0x080fe400030f16ff */
[----:B------:R-:W4:Y:S01]  /*130f0*/  LDC R19, c[0x0][0x230] ;  /* 0x00008c00ff137b82 */ /* 0x000f220000000800 */
[-C--:B------:R-:W-:Y:S02]  /*13100*/  LEA.HI.X.SX32 R199, R211, R0.reuse, 0x2, P2 ;  /* 0x00000000d3c77211 */ /* 0x080fe400010f16ff */
[----:B------:R-:W-:Y:S02]  /*13110*/  LEA.HI.X.SX32 R201, R213, R0, 0x2, P3 ;  /* 0x00000000d5c97211 */ /* 0x000fe400018f16ff */
[-C--:B------:R-:W-:Y:S02]  /*13120*/  LEA R210, P2, R222, R226.reuse, 0x2 ;  /* 0x000000e2ded27211 */ /* 0x080fe400078410ff */
[----:B------:R-:W-:-:S02]  /*13130*/  LEA R212, P3, R224, R226, 0x2 ;  /* 0x000000e2e0d47211 */ /* 0x000fc400078610ff */
[-C--:B------:R-:W-:Y:S02]  /*13140*/  LEA.HI.X.SX32 R203, R214, R0.reuse, 0x2, P4 ;  /* 0x00000000d6cb7211 */ /* 0x080fe400020f16ff */
[----:B------:R-:W-:Y:S02]  /*13150*/  LEA.HI.X.SX32 R217, R16, R0, 0x2, P5 ;  /* 0x0000000010d97211 */ /* 0x000fe400028f16ff */
[----:B------:R-:W-:Y:S01]  /*13160*/  LEA R214, P4, R14, R226, 0x2 ;  /* 0x000000e20ed67211 */ /* 0x000fe200078810ff */
[----:B------:R-:W1:Y:S01]  /*13170*/  LDC R16, c[0x0][0x230] ;  /* 0x00008c00ff107b82 */ /* 0x000e620000000800 */
[-C--:B------:R-:W-:Y:S02]  /*13180*/  LEA.HI.X.SX32 R211, R222, R0.reuse, 0x2, P2 ;  /* 0x00000000ded37211 */ /* 0x080fe400010f16ff */
[----:B------:R-:W-:Y:S02]  /*13190*/  LEA.HI.X.SX32 R213, R224, R0, 0x2, P3 ;  /* 0x00000000e0d57211 */ /* 0x000fe400018f16ff */
[----:B------:R-:W-:-:S02]  /*131a0*/  LEA R220, P1, R225, R226, 0x2 ;  /* 0x000000e2e1dc7211 */ /* 0x000fc400078210ff */
[-C--:B------:R-:W-:Y:S02]  /*131b0*/  LEA R222, P2, R223, R226.reuse, 0x2 ;  /* 0x000000e2dfde7211 */ /* 0x080fe400078410ff */
[----:B------:R-:W-:Y:S02]  /*131c0*/  LEA R224, P3, R243, R226, 0x2 ;  /* 0x000000e2f3e07211 */ /* 0x000fe400078610ff */
[----:B------:R-:W-:Y:S02]  /*131d0*/  LEA.HI.X.SX32 R215, R14, R0, 0x2, P4 ;  /* 0x000000000ed77211 */ /* 0x000fe400020f16ff */
[----:B------:R-:W-:Y:S01]  /*131e0*/  LEA R226, P4, R227, R226, 0x2 ;  /* 0x000000e2e3e27211 */ /* 0x000fe200078810ff */
[----:B------:R-:W3:Y:S01]  /*131f0*/  LDC R14, c[0x0][0x230] ;  /* 0x00008c00ff0e7b82 */ /* 0x000ee20000000800 */
[-C--:B------:R-:W-:Y:S02]  /*13200*/  LEA.HI.X.SX32 R221, R225, R0.reuse, 0x2, P1 ;  /* 0x00000000e1dd7211 */ /* 0x080fe400008f16ff */
[----:B------:R-:W-:-:S02]  /*13210*/  LEA.HI.X.SX32 R223, R223, R0, 0x2, P2 ;  /* 0x00000000dfdf7211 */ /* 0x000fc400010f16ff */
[-C--:B------:R-:W-:Y:S02]  /*13220*/  LEA.HI.X.SX32 R225, R243, R0.reuse, 0x2, P3 ;  /* 0x00000000f3e17211 */ /* 0x080fe400018f16ff */
[----:B------:R-:W-:Y:S01]  /*13230*/  LEA.HI.X.SX32 R227, R227, R0, 0x2, P4 ;  /* 0x00000000e3e37211 */ /* 0x000fe200020f16ff */
[----:B------:R-:W-:Y:S02]  /*13240*/  IMAD R0, R15, UR4, RZ ;  /* 0x000000040f007c24 */ /* 0x000fe4000f8e02ff */
[----:B------:R-:W-:Y:S02]  /*13250*/  IMAD R15, R229, UR4, RZ ;  /* 0x00000004e50f7c24 */ /* 0x000fe4000f8e02ff */
[----:B------:R-:W2:Y:S01]  /*13260*/  S2R R229, SR_TID.X ;  /* 0x0000000000e57919 */ /* 0x000ea20000002100 */
[----:B----4-:R-:W-:Y:S02]  /*13270*/  VIADD R19, R19, 0xfffffff7 ;  /* 0xfffffff713137836 */ /* 0x010fe40000000000 */
[----:B-1----:R-:W-:-:S03]  /*13280*/  VIADD R16, R16, 0xfffffffb ;  /* 0xfffffffb10107836 */ /* 0x002fc60000000000 */
[----:B------:R-:W-:Y:S02]  /*13290*/  ISETP.GE.U32.AND P5, PT, R19, 0x7fffffd8, PT ;  /* 0x7fffffd81300780c */ /* 0x000fe40003fa6070 */
[----:B------:R-:W1:Y:S01]  /*132a0*/  LDC R19, c[0x0][0x230] ;  /* 0x00008c00ff137b82 */ /* 0x000e620000000800 */
[----:B------:R-:W-:Y:S02]  /*132b0*/  ISETP.GE.U32.AND P6, PT, R16, 0x7fffffdc, PT ;  /* 0x7fffffdc1000780c */ /* 0x000fe40003fc6070 */
[----:B------:R-:W-:-:S05]  /*132c0*/  LEA R6, P2, R3, UR6, 0x2 ;  /* 0x0000000603067c11 */ /* 0x000fca000f8410ff */
[----:B------:R-:W4:Y:S01]  /*132d0*/  LDC R16, c[0x0][0x230] ;  /* 0x00008c00ff107b82 */ /* 0x000f220000000800 */
[----:B---3--:R-:W-:Y:S01]  /*132e0*/  VIADD R14, R14, 0xffffffff ;  /* 0xffffffff0e0e7836 */ /* 0x008fe20000000000 */
[----:B------:R-:W-:Y:S02]  /*132f0*/  LEA.HI.X.SX32 R7, R3, UR7, 0x2, P2 ;  /* 0x0000000703077c11 */ /* 0x000fe400090f16ff */
[----:B------:R-:W-:Y:S02]  /*13300*/  LEA R230, P1, R0, UR6, 0x2 ;  /* 0x0000000600e67c11 */ /* 0x000fe4000f8210ff */
[C---:B------:R-:W-:Y:S01]  /*13310*/  LEA R10, P2, R5.reuse, UR6, 0x2 ;  /* 0x00000006050a7c11 */ /* 0x040fe2000f8410ff */
[----:B------:R-:W-:Y:S01]  /*13320*/  IMAD R4, R18, UR4, RZ ;  /* 0x0000000412047c24 */ /* 0x000fe2000f8e02ff */
[----:B------:R-:W-:Y:S02]  /*13330*/  ISETP.GE.U32.AND P3, PT, R14, 0x7fffffe0, PT ;  /* 0x7fffffe00e00780c */ /* 0x000fe40003f66070 */
[----:B------:R-:W-:Y:S01]  /*13340*/  LEA.HI.X.SX32 R231, R0, UR7, 0x2, P1 ;  /* 0x0000000700e77c11 */ /* 0x000fe200088f16ff */
[----:B------:R-:W-:Y:S01]  /*13350*/  IMAD R0, R252, UR4, RZ ;  /* 0x00000004fc007c24 */ /* 0x000fe2000f8e02ff */
[----:B------:R-:W-:Y:S01]  /*13360*/  LEA.HI.X.SX32 R11, R5, UR7, 0x2, P2 ;  /* 0x00000007050b7c11 */ /* 0x000fe200090f16ff */
[----:B------:R-:W3:Y:S01]  /*13370*/  LDL.LU R252, [R1+0x6a88] ;  /* 0x006a880001fc7983 */ /* 0x000ee20000300800 */
[----:B------:R-:W-:Y:S01]  /*13380*/  LEA R14, P2, R15, UR6, 0x2 ;  /* 0x000000060f0e7c11 */ /* 0x000fe2000f8410ff */
[----:B------:R-:W-:Y:S01]  /*13390*/  UMOV UR4, 0x400 ;  /* 0x0000040000047882 */ /* 0x000fe20000000000 */
[----:B--2---:R-:W-:-:S02]  /*133a0*/  LOP3.LUT R229, R229, 0x3f, RZ, 0xc0, !PT ;  /* 0x0000003fe5e57812 */ /* 0x004fc400078ec0ff */
[----:B------:R-:W-:Y:S01]  /*133b0*/  LEA R8, P1, R4, UR6, 0x2 ;  /* 0x0000000604087c11 */ /* 0x000fe2000f8210ff */
[----:B------:R-:W-:Y:S01]  /*133c0*/  ULEA UR4, UR5, UR4, 0x18 ;  /* 0x0000000405047291 */ /* 0x000fe2000f8ec03f */
[----:B------:R-:W-:Y:S01]  /*133d0*/  LEA.HI.X.SX32 R15, R15, UR7, 0x2, P2 ;  /* 0x000000070f0f7c11 */ /* 0x000fe200090f16ff */
[----:B------:R-:W-:Y:S01]  /*133e0*/  IMAD.SHL.U32 R228, R229, 0x4, RZ ;  /* 0x00000004e5e47824 */ /* 0x000fe200078e00ff */
[----:B------:R-:W-:Y:S01]  /*133f0*/  LEA R18, P2, R0, UR6, 0x2 ;  /* 0x0000000600127c11 */ /* 0x000fe2000f8410ff */
[----:B-1----:R-:W-:Y:S01]  /*13400*/  VIADD R3, R19, 0xffffffef ;  /* 0xffffffef13037836 */ /* 0x002fe20000000000 */
[----:B------:R-:W-:Y:S01]  /*13410*/  LEA.HI.X.SX32 R9, R4, UR7, 0x2, P1 ;  /* 0x0000000704097c11 */ /* 0x000fe200088f16ff */
[----:B------:R-:W1:Y:S01]  /*13420*/  LDC R5, c[0x0][0x230] ;  /* 0x00008c00ff057b82 */ /* 0x000e620000000800 */
[C---:B------:R-:W-:Y:S01]  /*13430*/  LEA R12, P1, R13.reuse, UR6, 0x2 ;  /* 0x000000060d0c7c11 */ /* 0x040fe2000f8210ff */
[----:B------:R-:W-:Y:S01]  /*13440*/  VIADD R229, R228, UR4 ;  /* 0x00000004e4e57c36 */ /* 0x000fe20008000000 */
[----:B------:R-:W-:Y:S01]  /*13450*/  LEA.HI.X.SX32 R19, R0, UR7, 0x2, P2 ;  /* 0x0000000700137c11 */ /* 0x000fe200090f16ff */
[----:B------:R-:W-:Y:S01]  /*13460*/  VIADD R0, R240, 0xffffffeb ;  /* 0xffffffebf0007836 */ /* 0x000fe20000000000 */
[----:B------:R-:W-:Y:S01]  /*13470*/  LEA.HI.X.SX32 R13, R13, UR7, 0x2, P1 ;  /* 0x000000070d0d7c11 */ /* 0x000fe200088f16ff */
[----:B----4-:R-:W-:Y:S01]  /*13480*/  VIADD R4, R16, 0xfffffff3 ;  /* 0xfffffff310047836 */ /* 0x010fe20000000000 */
[C---:B------:R-:W-:Y:S01]  /*13490*/  LEA R16, P1, R17.reuse, UR6, 0x2 ;  /* 0x0000000611107c11 */ /* 0x040fe2000f8210ff */
[----:B------:R-:W-:Y:S01]  /*134a0*/  @!PT LDS RZ, [RZ] ;  /* 0x00000000fffff984 */ /* 0x000fe20000000800 */
[----:B------:R-:W-:Y:S01]  /*134b0*/  @!PT LDS RZ, [RZ] ;  /* 0x00000000fffff984 */ /* 0x000fe20000000800 */
[----:B------:R-:W-:Y:S01]  /*134c0*/  @!PT LDS RZ, [RZ] ;  /* 0x00000000fffff984 */ /* 0x000fe20000000800 */
[----:B------:R-:W-:Y:S01]  /*134d0*/  LDGSTS.E [R229], desc[UR24][R230.64], !P3 ;  /* 0x00000000e6e57fae */ /* 0x000fe2000d921858 */
[----:B------:R-:W-:Y:S01]  /*134e0*/  ISETP.GE.U32.AND P2, PT, R0, 0x7fffffcc, PT ;  /* 0x7fffffcc0000780c */ /* 0x000fe20003f46070 */
[----:B------:R-:W-:Y:S01]  /*134f0*/  IMAD.SHL.U32 R0, R2, 0x4, RZ ;  /* 0x0000000402007824 */ /* 0x000fe200078e00ff */
[----:B------:R-:W-:Y:S01]  /*13500*/  LEA.HI.X.SX32 R17, R17, UR7, 0x2, P1 ;  /* 0x0000000711117c11 */ /* 0x000fe200088f16ff */
[----:B------:R-:W-:Y:S01]  /*13510*/  LDGSTS.E [R229+0x100], desc[UR24][R6.64], !P3 ;  /* 0x0010000006e57fae */ /* 0x000fe2000d921858 */
[----:B------:R-:W-:Y:S01]  /*13520*/  ISETP.GE.U32.AND P1, PT, R3, 0x7fffffd0, PT ;  /* 0x7fffffd00300780c */ /* 0x000fe20003f26070 */
[----:B------:R-:W-:Y:S01]  /*13530*/  VIADD R3, R241, 0xffffffe7 ;  /* 0xffffffe7f1037836 */ /* 0x000fe20000000000 */
[----:B------:R-:W2:Y:S01]  /*13540*/  LDC R240, c[0x0][0x230] ;  /* 0x00008c00fff07b82 */ /* 0x000ea20000000800 */
[----:B------:R-:W-:Y:S01]  /*13550*/  LDGSTS.E [R229+0x200], desc[UR24][R8.64], !P3 ;  /* 0x0020000008e57fae */ /* 0x000fe2000d921858 */
[----:B------:R-:W-:-:S03]  /*13560*/  IMAD.WIDE R248, R0, 0x4, R230 ;  /* 0x0000000400f87825 */ /* 0x000fc600078e02e6 */
[----:B------:R-:W-:Y:S01]  /*13570*/  LDGSTS.E [R229+0x300], desc[UR24][R10.64], !P3 ;  /* 0x003000000ae57fae */ /* 0x000fe2000d921858 */
[----:B------:R-:W-:Y:S01]  /*13580*/  IMAD.WIDE R246, R0, 0x4, R6 ;  /* 0x0000000400f67825 */ /* 0x000fe200078e0206 */
[----:B------:R-:W-:Y:S01]  /*13590*/  ISETP.GE.U32.AND P4, PT, R4, 0x7fffffd4, PT ;  /* 0x7fffffd40400780c */ /* 0x000fe20003f86070 */
[----:B------:R-:W4:Y:S01]  /*135a0*/  LDC R241, c[0x0][0x230] ;  /* 0x00008c00fff17b82 */ /* 0x000f220000000800 */
[----:B------:R-:W-:Y:S01]  /*135b0*/  LDGSTS.E [R229+0x400], desc[UR24][R12.64], !P3 ;  /* 0x004000000ce57fae */ /* 0x000fe2000d921858 */
[----:B------:R-:W-:-:S03]  /*135c0*/  IMAD.WIDE R244, R0, 0x4, R8 ;  /* 0x0000000400f47825 */ /* 0x000fc600078e0208 */
[----:B------:R-:W-:Y:S01]  /*135d0*/  LDGSTS.E [R229+0x500], desc[UR24][R14.64], !P3 ;  /* 0x005000000ee57fae */ /* 0x000fe2000d921858 */
[C---:B------:R-:W-:Y:S02]  /*135e0*/  IMAD.WIDE R242, R0.reuse, 0x4, R10 ;  /* 0x0000000400f27825 */ /* 0x040fe400078e020a */
[----:B------:R-:W2:Y:S01]  /*135f0*/  LDC R4, c[0x0][0x230] ;  /* 0x00008c00ff047b82 */ /* 0x000ea20000000800 */
[----:B------:R-:W-:Y:S01]  /*13600*/  LDGSTS.E [R229+0x600], desc[UR24][R16.64], !P3 ;  /* 0x0060000010e57fae */ /* 0x000fe2000d921858 */
[----:B------:R-:W-:-:S03]  /*13610*/  IMAD.WIDE R238, R0, 0x4, R12 ;  /* 0x0000000400ee7825 */ /* 0x000fc600078e020c */
[----:B------:R-:W-:Y:S01]  /*13620*/  LDGSTS.E [R229+0x700], desc[UR24][R18.64], !P3 ;  /* 0x0070000012e57fae */ /* 0x000fe2000d921858 */
[----:B------:R-:W-:Y:S01]  /*13630*/  ISETP.GE.U32.AND P3, PT, R3, 0x7fffffc8, PT ;  /* 0x7fffffc80300780c */ /* 0x000fe20003f66070 */
[----:B------:R-:W-:Y:S02]  /*13640*/  IMAD.SHL.U32 R3, R2, 0x8, RZ ;  /* 0x0000000802037824 */ /* 0x000fe400078e00ff */
[C---:B------:R-:W-:Y:S01]  /*13650*/  IMAD.WIDE R236, R0.reuse, 0x4, R14 ;  /* 0x0000000400ec7825 */ /* 0x040fe200078e020e */
[----:B------:R1:W-:Y:S03]  /*13660*/  LDGSTS.E [R229+0x2000], desc[UR24][R248.64], !P6 ;  /* 0x02000000f8e57fae */ /* 0x0003e6000f121858 */
[C---:B------:R-:W-:Y:S01]  /*13670*/  IMAD.WIDE R234, R0.reuse, 0x4, R16 ;  /* 0x0000000400ea7825 */ /* 0x040fe200078e0210 */
[----:B------:R-:W-:Y:S03]  /*13680*/  STL [R1+0x484], R229 ;  /* 0x000484e501007387 */ /* 0x000fe60000100800 */
[----:B------:R-:W-:Y:S01]  /*13690*/  IMAD.WIDE R232, R0, 0x4, R18 ;  /* 0x0000000400e87825 */ /* 0x000fe200078e0212 */
[----:B------:R1:W-:Y:S04]  /*136a0*/  LDGSTS.E [R229+0x2100], desc[UR24][R246.64], !P6 ;  /* 0x02100000f6e57fae */ /* 0x0003e8000f121858 */
[----:B------:R1:W-:Y:S04]  /*136b0*/  STL.64 [R1+0x488], R248 ;  /* 0x000488f801007387 */ /* 0x0003e80000100a00 */
[----:B------:R4:W-:Y:S04]  /*136c0*/  LDGSTS.E [R229+0x2200], desc[UR24][R244.64], !P6 ;  /* 0x02200000f4e57fae */ /* 0x0009e8000f121858 */
[----:B------:R4:W-:Y:S04]  /*136d0*/  STL.64 [R1+0x490], R246 ;  /* 0x000490f601007387 */ /* 0x0009e80000100a00 */
[----:B------:R2:W-:Y:S01]  /*136e0*/  LDGSTS.E [R229+0x2300], desc[UR24][R242.64], !P6 ;  /* 0x02300000f2e57fae */ /* 0x0005e2000f121858 */
[----:B-1----:R-:W-:-:S03]  /*136f0*/  IMAD.WIDE R248, R3, 0x4, R230 ;  /* 0x0000000403f87825 */ /* 0x002fc600078e02e6 */
[----:B------:R1:W-:Y:S04]  /*13700*/  STL.64 [R1+0x498], R244 ;  /* 0x000498f401007387 */ /* 0x0003e80000100a00 */
[----:B------:R2:W-:Y:S01]  /*13710*/  LDGSTS.E [R229+0x2400], desc[UR24][R238.64], !P6 ;  /* 0x02400000eee57fae */ /* 0x0005e2000f121858 */
[----:B----4-:R-:W-:-:S03]  /*13720*/  IMAD.WIDE R246, R3, 0x4, R6 ;  /* 0x0000000403f67825 */ /* 0x010fc600078e0206 */
[----:B------:R2:W-:Y:S04]  /*13730*/  STL.64 [R1+0x4a0], R242 ;  /* 0x0004a0f201007387 */ /* 0x0005e80000100a00 */
[----:B------:R4:W-:Y:S01]  /*13740*/  LDGSTS.E [R229+0x2500], desc[UR24][R236.64], !P6 ;  /* 0x02500000ece57fae */ /* 0x0009e2000f121858 */
[----:B-1----:R-:W-:-:S03]  /*13750*/  IMAD.WIDE R244, R3, 0x4, R8 ;  /* 0x0000000403f47825 */ /* 0x002fc600078e0208 */
[----:B------:R1:W-:Y:S04]  /*13760*/  STL.64 [R1+0x4a8], R238 ;  /* 0x0004a8ee01007387 */ /* 0x0003e80000100a00 */
[----:B------:R4:W-:Y:S01]  /*13770*/  LDGSTS.E [R229+0x2600], desc[UR24][R234.64], !P6 ;  /* 0x02600000eae57fae */ /* 0x0009e2000f121858 */
[----:B--2---:R-:W-:-:S03]  /*13780*/  IMAD.WIDE R242, R3, 0x4, R10 ;  /* 0x0000000403f27825 */ /* 0x004fc600078e020a */
[----:B------:R4:W-:Y:S04]  /*13790*/  STL.64 [R1+0x4b0], R236 ;  /* 0x0004b0ec01007387 */ /* 0x0009e80000100a00 */
[----:B------:R2:W-:Y:S01]  /*137a0*/  LDGSTS.E [R229+0x2700], desc[UR24][R232.64], !P6 ;  /* 0x02700000e8e57fae */ /* 0x0005e2000f121858 */
[----:B-1----:R-:W-:-:S03]  /*137b0*/  IMAD.WIDE R238, R3, 0x4, R12 ;  /* 0x0000000403ee7825 */ /* 0x002fc600078e020c */
[----:B------:R1:W-:Y:S01]  /*137c0*/  STL.64 [R1+0x4b8], R234 ;  /* 0x0004b8ea01007387 */ /* 0x0003e20000100a00 */
[----:B------:R-:W-:Y:S02]  /*137d0*/  VIADD R0, R5, 0xfffffffe ;  /* 0xfffffffe05007836 */ /* 0x000fe40000000000 */
[----:B------:R-:W3:Y:S01]  /*137e0*/  LDC R5, c[0x0][0x230] ;  /* 0x00008c00ff057b82 */ /* 0x000ee20000000800 */
[C---:B----4-:R-:W-:Y:S01]  /*137f0*/  IMAD.WIDE R236, R3.reuse, 0x4, R14 ;  /* 0x0000000403ec7825 */ /* 0x050fe200078e020e */
[----:B------:R4:W-:Y:S04]  /*13800*/  LDGSTS.E [R229+0x4000], desc[UR24][R248.64], !P5 ;  /* 0x04000000f8e57fae */ /* 0x0009e8000e921858 */
[----:B------:R2:W-:Y:S01]  /*13810*/  STL.64 [R1+0x4c0], R232 ;  /* 0x0004c0e801007387 */ /* 0x0005e20000100a00 */
[----:B-1----:R-:W-:-:S03]  /*13820*/  IMAD.WIDE R234, R3, 0x4, R16 ;  /* 0x0000000403ea7825 */ /* 0x002fc600078e0210 */
[----:B------:R1:W-:Y:S04]  /*13830*/  LDGSTS.E [R229+0x4100], desc[UR24][R246.64], !P5 ;  /* 0x04100000f6e57fae */ /* 0x0003e8000e921858 */
[----:B------:R1:W-:Y:S01]  /*13840*/  LDGSTS.E [R229+0x4200], desc[UR24][R244.64], !P5 ;  /* 0x04200000f4e57fae */ /* 0x0003e2000e921858 */
[----:B--2---:R-:W-:-:S03]  /*13850*/  IMAD.WIDE R232, R3, 0x4, R18 ;  /* 0x0000000403e87825 */ /* 0x004fc600078e0212 */
[----:B------:R2:W-:Y:S04]  /*13860*/  LDGSTS.E [R229+0x4300], desc[UR24][R242.64], !P5 ;  /* 0x04300000f2e57fae */ /* 0x0005e8000e921858 */
[----:B------:R2:W-:Y:S04]  /*13870*/  LDGSTS.E [R229+0x4400], desc[UR24][R238.64], !P5 ;  /* 0x04400000eee57fae */ /* 0x0005e8000e921858 */
[----:B------:R2:W-:Y:S04]  /*13880*/  LDGSTS.E [R229+0x4500], desc[UR24][R236.64], !P5 ;  /* 0x04500000ece57fae */ /* 0x0005e8000e921858 */
[----:B------:R2:W-:Y:S04]  /*13890*/  LDGSTS.E [R229+0x4600], desc[UR24][R234.64], !P5 ;  /* 0x04600000eae57fae */ /* 0x0005e8000e921858 */
[----:B------:R2:W-:Y:S01]  /*138a0*/  LDGSTS.E [R229+0x4700], desc[UR24][R232.64], !P5 ;  /* 0x04700000e8e57fae */ /* 0x0005e2000e921858 */
[----:B------:R-:W-:Y:S01]  /*138b0*/  ISETP.GE.U32.AND P5, PT, R0, 0x7fffffdf, PT ;  /* 0x7fffffdf0000780c */ /* 0x000fe20003fa6070 */
[----:B------:R-:W-:-:S02]  /*138c0*/  IMAD R0, R2, 0xc, RZ ;  /* 0x0000000c02007824 */ /* 0x000fc400078e02ff */
[----:B------:R4:W-:Y:S04]  /*138d0*/  STL.64 [R1+0x4c8], R248 ;  /* 0x0004c8f801007387 */ /* 0x0009e80000100a00 */
[----:B------:R1:W-:Y:S04]  /*138e0*/  STL.64 [R1+0x4f8], R246 ;  /* 0x0004f8f601007387 */ /* 0x0003e80000100a00 */
[----:B------:R2:W-:Y:S04]  /*138f0*/  STL.64 [R1+0x500], R244 ;  /* 0x000500f401007387 */ /* 0x0005e80000100a00 */
[----:B------:R2:W-:Y:S01]  /*13900*/  STL.64 [R1+0x508], R242 ;  /* 0x000508f201007387 */ /* 0x0005e20000100a00 */
[----:B----4-:R-:W-:-:S03]  /*13910*/  IMAD.WIDE R248, R0, 0x4, R230 ;  /* 0x0000000400f87825 */ /* 0x010fc600078e02e6 */
[----:B------:R4:W-:Y:S01]  /*13920*/  STL.64 [R1+0x510], R238 ;  /* 0x000510ee01007387 */ /* 0x0009e20000100a00 */
[----:B-1----:R-:W-:-:S03]  /*13930*/  IMAD.WIDE R246, R0, 0x4, R6 ;  /* 0x0000000400f67825 */ /* 0x002fc600078e0206 */
[----:B------:R1:W-:Y:S01]  /*13940*/  STL.64 [R1+0x518], R236 ;  /* 0x000518ec01007387 */ /* 0x0003e20000100a00 */
[----:B--2---:R-:W-:-:S03]  /*13950*/  IMAD.WIDE R244, R0, 0x4, R8 ;  /* 0x0000000400f47825 */ /* 0x004fc600078e0208 */
[----:B------:R2:W-:Y:S01]  /*13960*/  STL.64 [R1+0x520], R234 ;  /* 0x000520ea01007387 */ /* 0x0005e20000100a00 */
[----:B------:R-:W-:-:S03]  /*13970*/  IMAD.WIDE R242, R0, 0x4, R10 ;  /* 0x0000000400f27825 */ /* 0x000fc600078e020a */
[----:B------:R2:W-:Y:S01]  /*13980*/  STL.64 [R1+0x528], R232 ;  /* 0x000528e801007387 */ /* 0x0005e20000100a00 */
[----:B------:R-:W-:Y:S02]  /*13990*/  IMAD.SHL.U32 R3, R2, 0x10, RZ ;  /* 0x0000001002037824 */ /* 0x000fe400078e00ff */
[C---:B----4-:R-:W-:Y:S01]  /*139a0*/  IMAD.WIDE R238, R0.reuse, 0x4, R12 ;  /* 0x0000000400ee7825 */ /* 0x050fe200078e020c */
[----:B------:R4:W-:Y:S03]  /*139b0*/  STL.64 [R1+0x4d0], R248 ;  /* 0x0004d0f801007387 */ /* 0x0009e60000100a00 */
[C---:B-1----:R-:W-:Y:S01]  /*139c0*/  IMAD.WIDE R236, R0.reuse, 0x4, R14 ;  /* 0x0000000400ec7825 */ /* 0x042fe200078e020e */
[----:B------:R4:W-:Y:S03]  /*139d0*/  LDGSTS.E [R229+0x6000], desc[UR24][R248.64], !P4 ;  /* 0x06000000f8e57fae */ /* 0x0009e6000e121858 */
[----:B--2---:R-:W-:Y:S01]  /*139e0*/  IMAD.WIDE R234, R0, 0x4, R16 ;  /* 0x0000000400ea7825 */ /* 0x004fe200078e0210 */
[----:B------:R1:W-:Y:S03]  /*139f0*/  STL.64 [R1+0x530], R246 ;  /* 0x000530f601007387 */ /* 0x0003e60000100a00 */
[----:B------:R-:W-:Y:S01]  /*13a00*/  VIADD R4, R4, 0xffffffe3 ;  /* 0xffffffe304047836 */ /* 0x000fe20000000000 */
[----:B------:R1:W-:Y:S01]  /*13a10*/  LDGSTS.E [R229+0x6100], desc[UR24][R246.64], !P4 ;  /* 0x06100000f6e57fae */ /* 0x0003e2000e121858 */
[----:B------:R-:W-:-:S03]  /*13a20*/  IMAD.WIDE R232, R0, 0x4, R18 ;  /* 0x0000000400e87825 */ /* 0x000fc600078e0212 */
[----:B------:R2:W-:Y:S01]  /*13a30*/  STL.64 [R1+0x538], R244 ;  /* 0x000538f401007387 */ /* 0x0005e20000100a00 */
[----:B----4-:R-:W-:-:S03]  /*13a40*/  IMAD.WIDE R248, R3, 0x4, R230 ;  /* 0x0000000403f87825 */ /* 0x010fc600078e02e6 */
[----:B------:R2:W-:Y:S04]  /*13a50*/  LDGSTS.E [R229+0x6200], desc[UR24][R244.64], !P4 ;  /* 0x06200000f4e57fae */ /* 0x0005e8000e121858 */
[----:B------:R4:W-:Y:S01]  /*13a60*/  STL.64 [R1+0x540], R242 ;  /* 0x000540f201007387 */ /* 0x0009e20000100a00 */
[----:B-1----:R-:W-:-:S03]  /*13a70*/  IMAD.WIDE R246, R3, 0x4, R6 ;  /* 0x0000000403f67825 */ /* 0x002fc600078e0206 */
[----:B------:R4:W-:Y:S01]  /*13a80*/  LDGSTS.E [R229+0x6300], desc[UR24][R242.64], !P4 ;  /* 0x06300000f2e57fae */ /* 0x0009e2000e121858 */
[----:B------:R-:W-:-:S03]  /*13a90*/  ISETP.GE.U32.AND P6, PT, R4, 0x7fffffc4, PT ;  /* 0x7fffffc40400780c */ /* 0x000fc60003fc6070 */
[----:B------:R1:W-:Y:S01]  /*13aa0*/  STL.64 [R1+0x548], R238 ;  /* 0x000548ee01007387 */ /* 0x0003e20000100a00 */
[----:B--2---:R-:W-:-:S03]  /*13ab0*/  IMAD.WIDE R244, R3, 0x4, R8 ;  /* 0x0000000403f47825 */ /* 0x004fc600078e0208 */
[----:B------:R1:W-:Y:S01]  /*13ac0*/  LDGSTS.E [R229+0x6400], desc[UR24][R238.64], !P4 ;  /* 0x06400000eee57fae */ /* 0x0003e2000e121858 */
[----:B------:R-:W-:-:S03]  /*13ad0*/  IMAD R0, R2, 0x14, RZ ;  /* 0x0000001402007824 */ /* 0x000fc600078e02ff */
[----:B------:R2:W-:Y:S01]  /*13ae0*/  STL.64 [R1+0x550], R236 ;  /* 0x000550ec01007387 */ /* 0x0005e20000100a00 */
[----:B----4-:R-:W-:-:S03]  /*13af0*/  IMAD.WIDE R242, R3, 0x4, R10 ;  /* 0x0000000403f27825 */ /* 0x010fc600078e020a */
[----:B------:R2:W-:Y:S01]  /*13b00*/  LDGSTS.E [R229+0x6500], desc[UR24][R236.64], !P4 ;  /* 0x06500000ece57fae */ /* 0x0005e2000e121858 */
[----:B------:R-:W-:Y:S02]  /*13b10*/  VIADD R4, R240, 0xfffffffa ;  /* 0xfffffffaf0047836 */ /* 0x000fe40000000000 */
[----:B------:R-:W4:Y:S01]  /*13b20*/  LDC R240, c[0x0][0x230] ;  /* 0x00008c00fff07b82 */ /* 0x000f220000000800 */
[----:B------:R2:W-:Y:S01]  /*13b30*/  STL.64 [R1+0x558], R234 ;  /* 0x000558ea01007387 */ /* 0x0005e20000100a00 */
[----:B-1----:R-:W-:-:S03]  /*13b40*/  IMAD.WIDE R238, R3, 0x4, R12 ;  /* 0x0000000403ee7825 */ /* 0x002fc600078e020c */
[----:B------:R1:W-:Y:S04]  /*13b50*/  LDGSTS.E [R229+0x6600], desc[UR24][R234.64], !P4 ;  /* 0x06600000eae57fae */ /* 0x0003e8000e121858 */
[----:B------:R1:W-:Y:S01]  /*13b60*/  STL.64 [R1+0x560], R232 ;  /* 0x000560e801007387 */ /* 0x0003e20000100a00 */
[----:B--2---:R-:W-:-:S03]  /*13b70*/  IMAD.WIDE R236, R3, 0x4, R14 ;  /* 0x0000000403ec7825 */ /* 0x004fc600078e020e */
[----:B------:R2:W-:Y:S04]  /*13b80*/  LDGSTS.E [R229+0x6700], desc[UR24][R232.64], !P4 ;  /* 0x06700000e8e57fae */ /* 0x0005e8000e121858 */
        /* <DEDUP_REMOVED lines=13> */
[----:B---3--:R-:W-:-:S03]  /*13c60*/  IMAD.WIDE R244, R0, 0x4, R8 ;  /* 0x0000000400f47825 */ /* 0x008fc600078e0208 */
        /* <DEDUP_REMOVED lines=9> */
[----:B------:R2:W-:Y:S01]  /*13d00*/  LDGSTS.E [R229+0x8700], desc[UR24][R232.64], !P1 ;  /* 0x08700000e8e57fae */ /* 0x0005e2000c921858 */
[----:B------:R-:W-:Y:S01]  /*13d10*/  ISETP.GE.U32.AND P4, PT, R4, 0x7fffffdb, PT ;  /* 0x7fffffdb0400780c */ /* 0x000fe20003f86070 */
[C---:B-1----:R-:W-:Y:S02]  /*13d20*/  IMAD.WIDE R234, R0.reuse, 0x4, R16 ;  /* 0x0000000400ea7825 */ /* 0x042fe400078e0210 */
[----:B------:R1:W-:Y:S04]  /*13d30*/  LDGSTS.E [R229+0xa000], desc[UR24][R248.64], !P2 ;  /* 0x0a000000f8e57fae */ /* 0x0003e8000d121858 */
[----:B------:R3:W-:Y:S01]  /*13d40*/  LDGSTS.E [R229+0xa100], desc[UR24][R246.64], !P2 ;  /* 0x0a100000f6e57fae */ /* 0x0007e2000d121858 */
[----:B--2---:R-:W-:-:S03]  /*13d50*/  IMAD.WIDE R232, R0, 0x4, R18 ;  /* 0x0000000400e87825 */ /* 0x004fc600078e0212 */
[----:B------:R2:W-:Y:S01]  /*13d60*/  LDGSTS.E [R229+0xa200], desc[UR24][R244.64], !P2 ;  /* 0x0a200000f4e57fae */ /* 0x0005e2000d121858 */
[----:B------:R-:W-:-:S03]  /*13d70*/  IMAD R0, R2, 0x18, RZ ;  /* 0x0000001802007824 */ /* 0x000fc600078e02ff */
[----:B------:R4:W-:Y:S01]  /*13d80*/  LDGSTS.E [R229+0xa300], desc[UR24][R242.64], !P2 ;  /* 0x0a300000f2e57fae */ /* 0x0009e2000d121858 */
[----:B------:R-:W-:Y:S02]  /*13d90*/  VIADD R3, R241, 0xfffffff2 ;  /* 0xfffffff2f1037836 */ /* 0x000fe40000000000 */
[----:B------:R-:W-:Y:S01]  /*13da0*/  VIADD R4, R5, 0xfffffff6 ;  /* 0xfffffff605047836 */ /* 0x000fe20000000000 */
[----:B------:R1:W-:Y:S01]  /*13db0*/  STL.64 [R1+0x4e0], R248 ;  /* 0x0004e0f801007387 */ /* 0x0003e20000100a00 */
[----:B------:R-:W4:Y:S03]  /*13dc0*/  LDC R5, c[0x0][0x230] ;  /* 0x00008c00ff057b82 */ /* 0x000f260000000800 */
[----:B------:R4:W-:Y:S04]  /*13dd0*/  LDGSTS.E [R229+0xa400], desc[UR24][R238.64], !P2 ;  /* 0x0a400000eee57fae */ /* 0x0009e8000d121858 */
[----:B------:R3:W-:Y:S01]  /*13de0*/  STL.64 [R1+0x5a0], R246 ;  /* 0x0005a0f601007387 */ /* 0x0007e20000100a00 */
[----:B------:R-:W4:Y:S03]  /*13df0*/  LDC R241, c[0x0][0x230] ;  /* 0x00008c00fff17b82 */ /* 0x000f260000000800 */
[----:B------:R4:W-:Y:S01]  /*13e00*/  LDGSTS.E [R229+0xa500], desc[UR24][R236.64], !P2 ;  /* 0x0a500000ece57fae */ /* 0x0009e2000d121858 */
[----:B-1----:R-:W-:-:S03]  /*13e10*/  IMAD.WIDE R248, R0, 0x4, R230 ;  /* 0x0000000400f87825 */ /* 0x002fc600078e02e6 */
[----:B------:R2:W-:Y:S04]  /*13e20*/  STL.64 [R1+0x5a8], R244 ;  /* 0x0005a8f401007387 */ /* 0x0005e80000100a00 */
[----:B------:R1:W-:Y:S01]  /*13e30*/  LDGSTS.E [R229+0xa600], desc[UR24][R234.64], !P2 ;  /* 0x0a600000eae57fae */ /* 0x0003e2000d121858 */
[----:B---3--:R-:W-:-:S03]  /*13e40*/  IMAD.WIDE R246, R0, 0x4, R6 ;  /* 0x0000000400f67825 */ /* 0x008fc600078e0206 */
[----:B------:R4:W-:Y:S04]  /*13e50*/  STL.64 [R1+0x5b0], R242 ;  /* 0x0005b0f201007387 */ /* 0x0009e80000100a00 */
[----:B------:R3:W-:Y:S01]  /*13e60*/  LDGSTS.E [R229+0xa700], desc[UR24][R232.64], !P2 ;  /* 0x0a700000e8e57fae */ /* 0x0007e2000d121858 */
[----:B--2---:R-:W-:Y:S01]  /*13e70*/  IMAD.WIDE R244, R0, 0x4, R8 ;  /* 0x0000000400f47825 */ /* 0x004fe200078e0208 */
[----:B------:R-:W-:Y:S02]  /*13e80*/  ISETP.GE.U32.AND P2, PT, R3, 0x7fffffd3, PT ;  /* 0x7fffffd30300780c */ /* 0x000fe40003f46070 */
[----:B------:R2:W-:Y:S01]  /*13e90*/  STL.64 [R1+0x5b8], R238 ;  /* 0x0005b8ee01007387 */ /* 0x0005e20000100a00 */
[----:B------:R-:W-:Y:S02]  /*13ea0*/  IMAD R3, R2, 0x1c, RZ ;  /* 0x0000001c02037824 */ /* 0x000fe400078e02ff */
[C---:B----4-:R-:W-:Y:S01]  /*13eb0*/  IMAD.WIDE R242, R0.reuse, 0x4, R10 ;  /* 0x0000000400f27825 */ /* 0x050fe200078e020a */
[----:B------:R4:W-:Y:S04]  /*13ec0*/  STL.64 [R1+0x5c0], R236 ;  /* 0x0005c0ec01007387 */ /* 0x0009e80000100a00 */
[----:B------:R1:W-:Y:S01]  /*13ed0*/  STL.64 [R1+0x5c8], R234 ;  /* 0x0005c8ea01007387 */ /* 0x0003e20000100a00 */
[----:B--2---:R-:W-:-:S03]  /*13ee0*/  IMAD.WIDE R238, R0, 0x4, R12 ;  /* 0x0000000400ee7825 */ /* 0x004fc600078e020c */
[----:B------:R2:W-:Y:S01]  /*13ef0*/  LDGSTS.E [R229+0xc000], desc[UR24][R248.64], !P3 ;  /* 0x0c000000f8e57fae */ /* 0x0005e2000d921858 */
[----:B----4-:R-:W-:-:S03]  /*13f00*/  IMAD.WIDE R236, R0, 0x4, R14 ;  /* 0x0000000400ec7825 */ /* 0x010fc600078e020e */
[----:B------:R3:W-:Y:S01]  /*13f10*/  STL.64 [R1+0x5d0], R232 ;  /* 0x0005d0e801007387 */ /* 0x0007e20000100a00 */
[----:B-1----:R-:W-:-:S03]  /*13f20*/  IMAD.WIDE R234, R0, 0x4, R16 ;  /* 0x0000000400ea7825 */ /* 0x002fc600078e0210 */
[----:B------:R1:W-:Y:S04]  /*13f30*/  LDGSTS.E [R229+0xc100], desc[UR24][R246.64], !P3 ;  /* 0x0c100000f6e57fae */ /* 0x0003e8000d921858 */
[----:B------:R2:W-:Y:S01]  /*13f40*/  STL.64 [R1+0x4e8], R248 ;  /* 0x0004e8f801007387 */ /* 0x0005e20000100a00 */
[----:B---3--:R-:W-:-:S03]  /*13f50*/  IMAD.WIDE R232, R0, 0x4, R18 ;  /* 0x0000000400e87825 */ /* 0x008fc600078e0212 */
[----:B------:R3:W-:Y:S01]  /*13f60*/  LDGSTS.E [R229+0xc200], desc[UR24][R244.64], !P3 ;  /* 0x0c200000f4e57fae */ /* 0x0007e2000d921858 */
[----:B------:R-:W-:-:S03]  /*13f70*/  ISETP.GE.U32.AND P1, PT, R4, 0x7fffffd7, PT ;  /* 0x7fffffd70400780c */ /* 0x000fc60003f26070 */
[----:B------:R1:W-:Y:S01]  /*13f80*/  STL.64 [R1+0x5d8], R246 ;  /* 0x0005d8f601007387 */ /* 0x0003e20000100a00 */
[----:B--2---:R-:W-:-:S03]  /*13f90*/  IMAD.WIDE R248, R3, 0x4, R230 ;  /* 0x0000000403f87825 */ /* 0x004fc600078e02e6 */
[----:B------:R2:W-:Y:S04]  /*13fa0*/  LDGSTS.E [R229+0xc300], desc[UR24][R242.64], !P3 ;  /* 0x0c300000f2e57fae */ /* 0x0005e8000d921858 */
[----:B------:R3:W-:Y:S01]  /*13fb0*/  STL.64 [R1+0x5e0], R244 ;  /* 0x0005e0f401007387 */ /* 0x0007e20000100a00 */
[----:B------:R-:W-:-:S03]  /*13fc0*/  VIADD R4, R240, 0xffffffee ;  /* 0xffffffeef0047836 */ /* 0x000fc60000000000 */
[----:B------:R4:W-:Y:S01]  /*13fd0*/  LDGSTS.E [R229+0xc400], desc[UR24][R238.64], !P3 ;  /* 0x0c400000eee57fae */ /* 0x0009e2000d921858 */
[----:B-1----:R-:W-:-:S03]  /*13fe0*/  IMAD.WIDE R246, R3, 0x4, R6 ;  /* 0x0000000403f67825 */ /* 0x002fc600078e0206 */
[----:B------:R2:W-:Y:S04]  /*13ff0*/  STL.64 [R1+0x5e8], R242 ;  /* 0x0005e8f201007387 */ /* 0x0005e80000100a00 */
[----:B------:R1:W-:Y:S01]  /*14000*/  LDGSTS.E [R229+0xc500], desc[UR24][R236.64], !P3 ;  /* 0x0c500000ece57fae */ /* 0x0003e2000d921858 */
[----:B---3--:R-:W-:-:S03]  /*14010*/  IMAD.WIDE R244, R3, 0x4, R8 ;  /* 0x0000000403f47825 */ /* 0x008fc600078e0208 */
[----:B------:R4:W-:Y:S04]  /*14020*/  STL.64 [R1+0x5f0], R238 ;  /* 0x0005f0ee01007387 */ /* 0x0009e80000100a00 */
[----:B------:R3:W-:Y:S01]  /*14030*/  LDGSTS.E [R229+0xc600], desc[UR24][R234.64], !P3 ;  /* 0x0c600000eae57fae */ /* 0x0007e2000d921858 */
[----:B--2---:R-:W-:-:S03]  /*14040*/  IMAD.WIDE R242, R3, 0x4, R10 ;  /* 0x0000000403f27825 */ /* 0x004fc600078e020a */
[----:B------:R1:W-:Y:S04]  /*14050*/  STL.64 [R1+0x5f8], R236 ;  /* 0x0005f8ec01007387 */ /* 0x0003e80000100a00 */
[----:B------:R2:W-:Y:S01]  /*14060*/  LDGSTS.E [R229+0xc700], desc[UR24][R232.64], !P3 ;  /* 0x0c700000e8e57fae */ /* 0x0005e2000d921858 */
[----:B----4-:R-:W-:-:S03]  /*14070*/  IMAD.WIDE R238, R3, 0x4, R12 ;  /* 0x0000000403ee7825 */ /* 0x010fc600078e020c */
[----:B------:R3:W-:Y:S01]  /*14080*/  STL.64 [R1+0x600], R234 ;  /* 0x000600ea01007387 */ /* 0x0007e20000100a00 */
[----:B-1----:R-:W-:-:S03]  /*14090*/  IMAD.WIDE R236, R3, 0x4, R14 ;  /* 0x0000000403ec7825 */ /* 0x002fc600078e020e */
[----:B------:R-:W-:Y:S01]  /*140a0*/  LDGSTS.E [R229+0xe000], desc[UR24][R248.64], !P6 ;  /* 0x0e000000f8e57fae */ /* 0x000fe2000f121858 */
[----:B------:R-:W-:Y:S02]  /*140b0*/  ISETP.GE.U32.AND P3, PT, R4, 0x7fffffcf, PT ;  /* 0x7fffffcf0400780c */ /* 0x000fe40003f66070 */
[----:B------:R-:W1:Y:S01]  /*140c0*/  LDC R4, c[0x0][0x230] ;  /* 0x00008c00ff047b82 */ /* 0x000e620000000800 */
[----:B------:R2:W-:Y:S01]  /*140d0*/  STL.64 [R1+0x608], R232 ;  /* 0x000608e801007387 */ /* 0x0005e20000100a00 */
[----:B---3--:R-:W-:-:S03]  /*140e0*/  IMAD.WIDE R234, R3, 0x4, R16 ;  /* 0x0000000403ea7825 */ /* 0x008fc600078e0210 */
[----:B------:R-:W-:Y:S04]  /*140f0*/  LDGSTS.E [R229+0xe100], desc[UR24][R246.64], !P6 ;  /* 0x0e100000f6e57fae */ /* 0x000fe8000f121858 */
[----:B------:R-:W-:Y:S01]  /*14100*/  LDGSTS.E [R229+0xe200], desc[UR24][R244.64], !P6 ;  /* 0x0e200000f4e57fae */ /* 0x000fe2000f121858 */
[----:B--2---:R-:W-:-:S03]  /*14110*/  IMAD.WIDE R232, R3, 0x4, R18 ;  /* 0x0000000403e87825 */ /* 0x004fc600078e0212 */
[----:B------:R-:W-:Y:S04]  /*14120*/  LDGSTS.E [R229+0xe300], desc[UR24][R242.64], !P6 ;  /* 0x0e300000f2e57fae */ /* 0x000fe8000f121858 */
[----:B------:R-:W-:Y:S04]  /*14130*/  LDGSTS.E [R229+0xe400], desc[UR24][R238.64], !P6 ;  /* 0x0e400000eee57fae */ /* 0x000fe8000f121858 */
[----:B------:R-:W-:Y:S04]  /*14140*/  LDGSTS.E [R229+0xe500], desc[UR24][R236.64], !P6 ;  /* 0x0e500000ece57fae */ /* 0x000fe8000f121858 */
[----:B------:R-:W-:Y:S04]  /*14150*/  LDGSTS.E [R229+0xe600], desc[UR24][R234.64], !P6 ;  /* 0x0e600000eae57fae */ /* 0x000fe8000f121858 */
[----:B------:R2:W-:Y:S01]  /*14160*/  LDGSTS.E [R229+0xe700], desc[UR24][R232.64], !P6 ;  /* 0x0e700000e8e57fae */ /* 0x0005e2000f121858 */
[----:B------:R-:W-:-:S03]  /*14170*/  VIADD R0, R5, 0xffffffea ;  /* 0xffffffea05007836 */ /* 0x000fc60000000000 */
[----:B------:R3:W-:Y:S01]  /*14180*/  STL.64 [R1+0x4f0], R248 ;  /* 0x0004f0f801007387 */ /* 0x0007e20000100a00 */
[----:B------:R-:W-:Y:S01]  /*14190*/  VIADD R3, R241, 0xffffffe6 ;  /* 0xffffffe6f1037836 */ /* 0x000fe20000000000 */
[----:B--2---:R-:W-:Y:S02]  /*141a0*/  LOP3.LUT R229, R228, 0x20, RZ, 0x3c, !PT ;  /* 0x00000020e4e57812 */ /* 0x004fe400078e3cff */
[----:B------:R2:W-:Y:S01]  /*141b0*/  STL.64 [R1+0x610], R246 ;  /* 0x000610f601007387 */ /* 0x0005e20000100a00 */
[----:B------:R-:W-:Y:S01]  /*141c0*/  ISETP.GE.U32.AND P6, PT, R0, 0x7fffffcb, PT ;  /* 0x7fffffcb0000780c */ /* 0x000fe20003fc6070 */
[----:B------:R-:W4:Y:S01]  /*141d0*/  LDC R241, c[0x0][0x230] ;  /* 0x00008c00fff17b82 */ /* 0x000f220000000800 */
[C---:B---3--:R-:W-:Y:S01]  /*141e0*/  IMAD.WIDE R248, R2.reuse, 0x4, R230 ;  /* 0x0000000402f87825 */ /* 0x048fe200078e02e6 */
[----:B------:R3:W-:Y:S03]  /*141f0*/  STL.64 [R1+0x618], R244 ;  /* 0x000618f401007387 */ /* 0x0007e60000100a00 */
[----:B------:R-:W-:Y:S01]  /*14200*/  VIADD R240, R229, UR4 ;  /* 0x00000004e5f07c36 */ /* 0x000fe20008000000 */
[----:B------:R1:W-:Y:S01]  /*14210*/  STL.64 [R1+0x620], R242 ;  /* 0x000620f201007387 */ /* 0x0003e20000100a00 */
[C---:B------:R-:W-:Y:S01]  /*14220*/  IMAD R0, R2.reuse, 0x5, RZ ;  /* 0x0000000502007824 */ /* 0x040fe200078e02ff */
[----:B------:R-:W4:Y:S02]  /*14230*/  LDC R5, c[0x0][0x230] ;  /* 0x00008c00ff057b82 */ /* 0x000f240000000800 */
[----:B------:R1:W-:Y:S01]  /*14240*/  STL.64 [R1+0x628], R238 ;  /* 0x000628ee01007387 */ /* 0x0003e20000100a00 */
[----:B--2---:R-:W-:-:S03]  /*14250*/  IMAD.WIDE R246, R2, 0x4, R6 ;  /* 0x0000000402f67825 */ /* 0x004fc600078e0206 */
[----:B------:R2:W-:Y:S01]  /*14260*/  STL.64 [R1+0x630], R236 ;  /* 0x000630ec01007387 */ /* 0x0005e20000100a00 */
[----:B---3--:R-:W-:-:S03]  /*14270*/  IMAD.WIDE R244, R2, 0x4, R8 ;  /* 0x0000000402f47825 */ /* 0x008fc600078e0208 */
[----:B------:R3:W-:Y:S01]  /*14280*/  STL.64 [R1+0x638], R234 ;  /* 0x000638ea01007387 */ /* 0x0007e20000100a00 */
[----:B-1----:R-:W-:-:S03]  /*14290*/  IMAD.WIDE R242, R2, 0x4, R10 ;  /* 0x0000000402f27825 */ /* 0x002fc600078e020a */
[----:B------:R1:W-:Y:S01]  /*142a0*/  STL.64 [R1+0x640], R232 ;  /* 0x000640e801007387 */ /* 0x0003e20000100a00 */
[----:B------:R-:W-:-:S03]  /*142b0*/  IMAD.WIDE R238, R2, 0x4, R12 ;  /* 0x0000000402ee7825 */ /* 0x000fc600078e020c */
[----:B------:R1:W-:Y:S01]  /*142c0*/  STL.64 [R1+0x648], R248 ;  /* 0x000648f801007387 */ /* 0x0003e20000100a00 */
[----:B--2---:R-:W-:-:S03]  /*142d0*/  IMAD.WIDE R236, R2, 0x4, R14 ;  /* 0x0000000402ec7825 */ /* 0x004fc600078e020e */
[----:B------:R2:W-:Y:S01]  /*142e0*/  LDGSTS.E [R240+0x800], desc[UR24][R248.64], !P5 ;  /* 0x00800000f8f07fae */ /* 0x0005e2000e921858 */
[----:B---3--:R-:W-:-:S03]  /*142f0*/  IMAD.WIDE R234, R2, 0x4, R16 ;  /* 0x0000000402ea7825 */ /* 0x008fc600078e0210 */
        /* <DEDUP_REMOVED lines=20> */
[----:B------:R3:W-:Y:S01]  /*14440*/  LDGSTS.E [R240+0xf00], desc[UR24][R232.64], !P5 ;  /* 0x00f00000e8f07fae */ /* 0x0007e2000e921858 */
[----:B------:R-:W-:Y:S01]  /*14450*/  ISETP.GE.U32.AND P5, PT, R3, 0x7fffffc7, PT ;  /* 0x7fffffc70300780c */ /* 0x000fe20003fa6070 */
[C---:B--2---:R-:W-:Y:S02]  /*14460*/  IMAD.WIDE R234, R0.reuse, 0x4, R16 ;  /* 0x0000000400ea7825 */ /* 0x044fe400078e0210 */
[----:B------:R1:W-:Y:S04]  /*14470*/  LDGSTS.E [R240+0x2800], desc[UR24][R248.64], !P4 ;  /* 0x02800000f8f07fae */ /* 0x0003e8000e121858 */
[----:B------:R2:W-:Y:S01]  /*14480*/  LDGSTS.E [R240+0x2900], desc[UR24][R246.64], !P4 ;  /* 0x02900000f6f07fae */ /* 0x0005e2000e121858 */
[----:B---3--:R-:W-:-:S03]  /*14490*/  IMAD.WIDE R232, R0, 0x4, R18 ;  /* 0x0000000400e87825 */ /* 0x008fc600078e0212 */
[----:B------:R3:W-:Y:S01]  /*144a0*/  LDGSTS.E [R240+0x2a00], desc[UR24][R244.64], !P4 ;  /* 0x02a00000f4f07fae */ /* 0x0007e2000e121858 */
[----:B------:R-:W-:-:S03]  /*144b0*/  IMAD R0, R2, 0x9, RZ ;  /* 0x0000000902007824 */ /* 0x000fc600078e02ff */
[----:B------:R4:W-:Y:S01]  /*144c0*/  LDGSTS.E [R240+0x2b00], desc[UR24][R242.64], !P4 ;  /* 0x02b00000f2f07fae */ /* 0x0009e2000e121858 */
[----:B------:R-:W-:Y:S02]  /*144d0*/  VIADD R3, R4, 0xffffffe2 ;  /* 0xffffffe204037836 */ /* 0x000fe40000000000 */
[C---:B------:R-:W-:Y:S01]  /*144e0*/  IMAD.WIDE R250, R0.reuse, 0x4, R230 ;  /* 0x0000000400fa7825 */ /* 0x040fe200078e02e6 */
[----:B------:R1:W-:Y:S04]  /*144f0*/  STL.64 [R1+0x688], R248 ;  /* 0x000688f801007387 */ /* 0x0003e80000100a00 */
[----:B------:R4:W-:Y:S04]  /*14500*/  LDGSTS.E [R240+0x2c00], desc[UR24][R238.64], !P4 ;  /* 0x02c00000eef07fae */ /* 0x0009e8000e121858 */
        /* <DEDUP_REMOVED lines=8> */
[----:B------:R-:W-:Y:S01]  /*14590*/  ISETP.GE.U32.AND P4, PT, R3, 0x7fffffc3, PT ;  /* 0x7fffffc30300780c */ /* 0x000fe20003f86070 */
[----:B---3--:R-:W-:Y:S02]  /*145a0*/  IMAD.WIDE R244, R0, 0x4, R10 ;  /* 0x0000000400f47825 */ /* 0x008fe400078e020a */
[----:B------:R3:W-:Y:S02]  /*145b0*/  STL.64 [R1+0x6a8], R238 ;  /* 0x0006a8ee01007387 */ /* 0x0007e40000100a00 */
[----:B------:R-:W-:-:S02]  /*145c0*/  IMAD R3, R2, 0xd, RZ ;  /* 0x0000000d02037824 */ /* 0x000fc400078e02ff */
[----:B------:R1:W-:Y:S01]  /*145d0*/  STL.64 [R1+0x6b0], R236 ;  /* 0x0006b0ec01007387 */ /* 0x0003e20000100a00 */
[----:B----4-:R-:W-:Y:S01]  /*145e0*/  VIADD R4, R5, 0xfffffffd ;  /* 0xfffffffd05047836 */ /* 0x010fe20000000000 */
[----:B--2---:R-:W2:Y:S02]  /*145f0*/  LDC R242, c[0x0][0x230] ;  /* 0x00008c00fff27b82 */ /* 0x004ea40000000800 */
[----:B------:R4:W-:Y:S01]  /*14600*/  STL.64 [R1+0x6b8], R234 ;  /* 0x0006b8ea01007387 */ /* 0x0009e20000100a00 */
[----:B---3--:R-:W-:-:S03]  /*14610*/  IMAD.WIDE R238, R0, 0x4, R12 ;  /* 0x0000000400ee7825 */ /* 0x008fc600078e020c */
[----:B------:R3:W-:Y:S02]  /*14620*/  LDGSTS.E [R240+0x4800], desc[UR24][R250.64], !P1 ;  /* 0x04800000faf07fae */ /* 0x0007e4000c921858 */
[----:B------:R-:W2:Y:S01]  /*14630*/  LDC R5, c[0x0][0x230] ;  /* 0x00008c00ff057b82 */ /* 0x000ea20000000800 */
[C---:B-1----:R-:W-:Y:S01]  /*14640*/  IMAD.WIDE R236, R0.reuse, 0x4, R14 ;  /* 0x0000000400ec7825 */ /* 0x042fe200078e020e */
[----:B------:R1:W-:Y:S03]  /*14650*/  STL.64 [R1+0x6c0], R232 ;  /* 0x0006c0e801007387 */ /* 0x0003e60000100a00 */
[C---:B----4-:R-:W-:Y:S01]  /*14660*/  IMAD.WIDE R234, R0.reuse, 0x4, R16 ;  /* 0x0000000400ea7825 */ /* 0x050fe200078e0210 */
[----:B------:R4:W-:Y:S02]  /*14670*/  LDGSTS.E [R240+0x4900], desc[UR24][R248.64], !P1 ;  /* 0x04900000f8f07fae */ /* 0x0009e4000c921858 */
[----:B------:R-:W2:Y:S02]  /*14680*/  LDC R243, c[0x0][0x230] ;  /* 0x00008c00fff37b82 */ /* 0x000ea40000000800 */
[----:B------:R3:W-:Y:S01]  /*14690*/  STL.64 [R1+0x6c8], R250 ;  /* 0x0006c8fa01007387 */ /* 0x0007e20000100a00 */
[----:B-1----:R-:W-:-:S03]  /*146a0*/  IMAD.WIDE R232, R0, 0x4, R18 ;  /* 0x0000000400e87825 */ /* 0x002fc600078e0212 */
[----:B------:R1:W-:Y:S04]  /*146b0*/  LDGSTS.E [R240+0x4a00], desc[UR24][R246.64], !P1 ;  /* 0x04a00000f6f07fae */ /* 0x0003e8000c921858 */
[----:B------:R4:W-:Y:S01]  /*146c0*/  STL.64 [R1+0x6f8], R248 ;  /* 0x0006f8f801007387 */ /* 0x0009e20000100a00 */
[----:B---3--:R-:W-:-:S03]  /*146d0*/  IMAD.WIDE R250, R3, 0x4, R230 ;  /* 0x0000000403fa7825 */ /* 0x008fc600078e02e6 */
[----:B------:R3:W-:Y:S04]  /*146e0*/  LDGSTS.E [R240+0x4b00], desc[UR24][R244.64], !P1 ;  /* 0x04b00000f4f07fae */ /* 0x0007e8000c921858 */
        /* <DEDUP_REMOVED lines=8> */
[----:B---3--:R-:W-:-:S03]  /*14770*/  IMAD.WIDE R244, R3, 0x4, R10 ;  /* 0x0000000403f47825 */ /* 0x008fc600078e020a */
[----:B------:R4:W-:Y:S04]  /*14780*/  STL.64 [R1+0x718], R236 ;  /* 0x000718ec01007387 */ /* 0x0009e80000100a00 */
[----:B------:R3:W-:Y:S01]  /*14790*/  LDGSTS.E [R240+0x4f00], desc[UR24][R232.64], !P1 ;  /* 0x04f00000e8f07fae */ /* 0x0007e2000c921858 */
[----:B-1----:R-:W-:-:S03]  /*147a0*/  IMAD.WIDE R238, R3, 0x4, R12 ;  /* 0x0000000403ee7825 */ /* 0x002fc600078e020c */
[----:B------:R2:W-:Y:S01]  /*147b0*/  STL.64 [R1+0x720], R234 ;  /* 0x000720ea01007387 */ /* 0x0005e20000100a00 */
[----:B------:R-:W-:Y:S02]  /*147c0*/  VIADD R0, R241, 0xfffffff9 ;  /* 0xfffffff9f1007836 */ /* 0x000fe40000000000 */
[C---:B----4-:R-:W-:Y:S01]  /*147d0*/  IMAD.WIDE R236, R3.reuse, 0x4, R14 ;  /* 0x0000000403ec7825 */ /* 0x050fe200078e020e */
[----:B------:R1:W-:Y:S01]  /*147e0*/  LDGSTS.E [R240+0x6800], desc[UR24][R250.64], !P2 ;  /* 0x06800000faf07fae */ /* 0x0003e2000d121858 */
[----:B------:R-:W-:Y:S01]  /*147f0*/  ISETP.GE.U32.AND P1, PT, R4, 0x7fffffde, PT ;  /* 0x7fffffde0400780c */ /* 0x000fe20003f26070 */
[----:B------:R-:W4:Y:S02]  /*14800*/  LDC R241, c[0x0][0x230] ;  /* 0x00008c00fff17b82 */ /* 0x000f240000000800 */
[----:B------:R3:W-:Y:S01]  /*14810*/  STL.64 [R1+0x728], R232 ;  /* 0x000728e801007387 */ /* 0x0007e20000100a00 */
[----:B--2---:R-:W-:-:S03]  /*14820*/  IMAD.WIDE R234, R3, 0x4, R16 ;  /* 0x0000000403ea7825 */ /* 0x004fc600078e0210 */
[----:B------:R2:W-:Y:S04]  /*14830*/  LDGSTS.E [R240+0x6900], desc[UR24][R248.64], !P2 ;  /* 0x06900000f8f07fae */ /* 0x0005e8000d121858 */
[----:B------:R2:W-:Y:S01]  /*14840*/  LDGSTS.E [R240+0x6a00], desc[UR24][R246.64], !P2 ;  /* 0x06a00000f6f07fae */ /* 0x0005e2000d121858 */
[----:B---3--:R-:W-:-:S03]  /*14850*/  IMAD.WIDE R232, R3, 0x4, R18 ;  /* 0x0000000403e87825 */ /* 0x008fc600078e0212 */
        /* <DEDUP_REMOVED lines=8> */
[----:B------:R2:W-:Y:S01]  /*148e0*/  STL.64 [R1+0x730], R248 ;  /* 0x000730f801007387 */ /* 0x0005e20000100a00 */
[----:B------:R-:W-:-:S03]  /*148f0*/  IMAD R3, R2, 0x15, RZ ;  /* 0x0000001502037824 */ /* 0x000fc600078e02ff */
[----:B------:R3:W-:Y:S01]  /*14900*/  STL.64 [R1+0x738], R246 ;  /* 0x000738f601007387 */ /* 0x0007e20000100a00 */
[----:B-1----:R-:W-:-:S03]  /*14910*/  IMAD.WIDE R250, R0, 0x4, R230 ;  /* 0x0000000400fa7825 */ /* 0x002fc600078e02e6 */
[----:B------:R1:W-:Y:S01]  /*14920*/  STL.64 [R1+0x740], R244 ;  /* 0x000740f401007387 */ /* 0x0003e20000100a00 */
[----:B--2---:R-:W-:-:S03]  /*14930*/  IMAD.WIDE R248, R0, 0x4, R6 ;  /* 0x0000000400f87825 */ /* 0x004fc600078e0206 */
[----:B------:R2:W-:Y:S01]  /*14940*/  STL.64 [R1+0x748], R238 ;  /* 0x000748ee01007387 */ /* 0x0005e20000100a00 */
[----:B---3--:R-:W-:-:S03]  /*14950*/  IMAD.WIDE R246, R0, 0x4, R8 ;  /* 0x0000000400f67825 */ /* 0x008fc600078e0208 */
[----:B------:R3:W-:Y:S01]  /*14960*/  STL.64 [R1+0x750], R236 ;  /* 0x000750ec01007387 */ /* 0x0007e20000100a00 */
[----:B-1----:R-:W-:-:S03]  /*14970*/  IMAD.WIDE R244, R0, 0x4, R10 ;  /* 0x0000000400f47825 */ /* 0x002fc600078e020a */
[----:B------:R4:W-:Y:S01]  /*14980*/  STL.64 [R1+0x758], R234 ;  /* 0x000758ea01007387 */ /* 0x0009e20000100a00 */
[----:B--2---:R-:W-:-:S03]  /*14990*/  IMAD.WIDE R238, R0, 0x4, R12 ;  /* 0x0000000400ee7825 */ /* 0x004fc600078e020c */
[----:B------:R1:W-:Y:S01]  /*149a0*/  LDGSTS.E [R240+0x8800], desc[UR24][R250.64], !P3 ;  /* 0x08800000faf07fae */ /* 0x0003e2000d921858 */
[----:B---3--:R-:W-:-:S03]  /*149b0*/  IMAD.WIDE R236, R0, 0x4, R14 ;  /* 0x0000000400ec7825 */ /* 0x008fc600078e020e */
[----:B------:R2:W-:Y:S01]  /*149c0*/  STL.64 [R1+0x760], R232 ;  /* 0x000760e801007387 */ /* 0x0005e20000100a00 */
[----:B----4-:R-:W-:-:S03]  /*149d0*/  IMAD.WIDE R234, R0, 0x4, R16 ;  /* 0x0000000400ea7825 */ /* 0x010fc600078e0210 */
[----:B------:R3:W-:Y:S04]  /*149e0*/  LDGSTS.E [R240+0x8900], desc[UR24][R248.64], !P3 ;  /* 0x08900000f8f07fae */ /* 0x0007e8000d921858 */
[----:B------:R1:W-:Y:S01]  /*149f0*/  STL.64 [R1+0x6d8], R250 ;  /* 0x0006d8fa01007387 */ /* 0x0003e20000100a00 */
[----:B--2---:R-:W-:-:S03]  /*14a00*/  IMAD.WIDE R232, R0, 0x4, R18 ;  /* 0x0000000400e87825 */ /* 0x004fc600078e0212 */
[----:B------:R2:W-:Y:S04]  /*14a10*/  LDGSTS.E [R240+0x8a00], desc[UR24][R246.64], !P3 ;  /* 0x08a00000f6f07fae */ /* 0x0005e8000d921858 */
        /* <DEDUP_REMOVED lines=12> */
[----:B------:R3:W-:Y:S04]  /*14ae0*/  STL.64 [R1+0x788], R236 ;  /* 0x000788ec01007387 */ /* 0x0007e80000100a00 */
[----:B------:R4:W-:Y:S01]  /*14af0*/  LDGSTS.E [R240+0x8f00], desc[UR24][R232.64], !P3 ;  /* 0x08f00000e8f07fae */ /* 0x0009e2000d921858 */
[----:B-1----:R-:W-:-:S03]  /*14b00*/  IMAD.WIDE R238, R3, 0x4, R12 ;  /* 0x0000000403ee7825 */ /* 0x002fc600078e020c */
[----:B------:R2:W-:Y:S01]  /*14b10*/  STL.64 [R1+0x790], R234 ;  /* 0x000790ea01007387 */ /* 0x0005e20000100a00 */
[----:B------:R-:W-:Y:S02]  /*14b20*/  VIADD R0, R5, 0xfffffff1 ;  /* 0xfffffff105007836 */ /* 0x000fe40000000000 */
[----:B------:R-:W-:Y:S01]  /*14b30*/  VIADD R4, R242, 0xfffffff5 ;  /* 0xfffffff5f2047836 */ /* 0x000fe20000000000 */
[----:B------:R1:W-:Y:S01]  /*14b40*/  LDGSTS.E [R240+0xa800], desc[UR24][R250.64], !P6 ;  /* 0x0a800000faf07fae */ /* 0x0003e2000f121858 */
[C---:B---3--:R-:W-:Y:S01]  /*14b50*/  IMAD.WIDE R236, R3.reuse, 0x4, R14 ;  /* 0x0000000403ec7825 */ /* 0x048fe200078e020e */
[----:B------:R-:W3:Y:S02]  /*14b60*/  LDC R242, c[0x0][0x230] ;  /* 0x00008c00fff27b82 */ /* 0x000ee40000000800 */
[----:B------:R4:W-:Y:S01]  /*14b70*/  STL.64 [R1+0x798], R232 ;  /* 0x000798e801007387 */ /* 0x0009e20000100a00 */
[----:B--2---:R-:W-:-:S03]  /*14b80*/  IMAD.WIDE R234, R3, 0x4, R16 ;  /* 0x0000000403ea7825 */ /* 0x004fc600078e0210 */
[----:B------:R2:W-:Y:S02]  /*14b90*/  LDGSTS.E [R240+0xa900], desc[UR24][R248.64], !P6 ;  /* 0x0a900000f8f07fae */ /* 0x0005e4000f121858 */
[----:B------:R-:W3:Y:S02]  /*14ba0*/  LDC R5, c[0x0][0x230] ;  /* 0x00008c00ff057b82 */ /* 0x000ee40000000800 */
[----:B------:R2:W-:Y:S01]  /*14bb0*/  LDGSTS.E [R240+0xaa00], desc[UR24][R246.64], !P6 ;  /* 0x0aa00000f6f07fae */ /* 0x0005e2000f121858 */
[----:B----4-:R-:W-:-:S03]  /*14bc0*/  IMAD.WIDE R232, R3, 0x4, R18 ;  /* 0x0000000403e87825 */ /* 0x010fc600078e0212 */
        /* <DEDUP_REMOVED lines=15> */
[----:B----4-:R-:W-:-:S03]  /*14cc0*/  IMAD.WIDE R246, R0, 0x4, R8 ;  /* 0x0000000400f67825 */ /* 0x010fc600078e0208 */
[----:B------:R4:W-:Y:S01]  /*14cd0*/  STL.64 [R1+0x7c0], R236 ;  /* 0x0007c0ec01007387 */ /* 0x0009e20000100a00 */
[----:B-1----:R-:W-:-:S03]  /*14ce0*/  IMAD.WIDE R244, R0, 0x4, R10 ;  /* 0x0000000400f47825 */ /* 0x002fc600078e020a */
        /* <DEDUP_REMOVED lines=12> */
[----:B--2---:R-:W-:-:S03]  /*14db0*/  IMAD.WIDE R250, R3, 0x4, R230 ;  /* 0x0000000403fa7825 */ /* 0x004fc600078e02e6 */
        /* <DEDUP_REMOVED lines=8> */
[----:B----4-:R-:W-:-:S03]  /*14e40*/  IMAD.WIDE R244, R3, 0x4, R10 ;  /* 0x0000000403f47825 */ /* 0x010fc600078e020a */
[----:B------:R1:W-:Y:S04]  /*14e50*/  STL.64 [R1+0x7f8], R236 ;  /* 0x0007f8ec01007387 */ /* 0x0003e80000100a00 */
[----:B------:R4:W-:Y:S01]  /*14e60*/  LDGSTS.E [R240+0xcf00], desc[UR24][R232.64], !P5 ;  /* 0x0cf00000e8f07fae */ /* 0x0009e2000e921858 */
[----:B--2---:R-:W-:-:S03]  /*14e70*/  IMAD.WIDE R238, R3, 0x4, R12 ;  /* 0x0000000403ee7825 */ /* 0x004fc600078e020c */
[----:B------:R3:W-:Y:S01]  /*14e80*/  STL.64 [R1+0x800], R234 ;  /* 0x000800ea01007387 */ /* 0x0007e20000100a00 */
[----:B------:R-:W-:Y:S01]  /*14e90*/  VIADD R0, R242, 0xffffffe9 ;  /* 0xffffffe9f2007836 */ /* 0x000fe20000000000 */
[----:B------:R-:W-:Y:S01]  /*14ea0*/  ISETP.GE.U32.AND P3, PT, R4, 0x7fffffd6, PT ;  /* 0x7fffffd60400780c */ /* 0x000fe20003f66070 */
[C---:B-1----:R-:W-:Y:S01]  /*14eb0*/  IMAD.WIDE R236, R3.reuse, 0x4, R14 ;  /* 0x0000000403ec7825 */ /* 0x042fe200078e020e */
[----:B------:R1:W-:Y:S01]  /*14ec0*/  LDGSTS.E [R240+0xe800], desc[UR24][R250.64], !P4 ;  /* 0x0e800000faf07fae */ /* 0x0003e2000e121858 */
[----:B------:R-:W2:Y:S03]  /*14ed0*/  LDC R242, c[0x0][0x230] ;  /* 0x00008c00fff27b82 */ /* 0x000ea60000000800 */
[----:B------:R4:W-:Y:S01]  /*14ee0*/  STL.64 [R1+0x808], R232 ;  /* 0x000808e801007387 */ /* 0x0009e20000100a00 */
[----:B---3--:R-:W-:-:S03]  /*14ef0*/  IMAD.WIDE R234, R3, 0x4, R16 ;  /* 0x0000000403ea7825 */ /* 0x008fc600078e0210 */
[----:B------:R3:W-:Y:S04]  /*14f00*/  LDGSTS.E [R240+0xe900], desc[UR24][R248.64], !P4 ;  /* 0x0e900000f8f07fae */ /* 0x0007e8000e121858 */
[----:B------:R3:W-:Y:S01]  /*14f10*/  LDGSTS.E [R240+0xea00], desc[UR24][R246.64], !P4 ;  /* 0x0ea00000f6f07fae */ /* 0x0007e2000e121858 */
[----:B----4-:R-:W-:-:S03]  /*14f20*/  IMAD.WIDE R232, R3, 0x4, R18 ;  /* 0x0000000403e87825 */ /* 0x010fc600078e0212 */
[----:B------:R4:W-:Y:S04]  /*14f30*/  LDGSTS.E [R240+0xeb00], desc[UR24][R244.64], !P4 ;  /* 0x0eb00000f4f07fae */ /* 0x0009e8000e121858 */
[----:B------:R4:W-:Y:S01]  /*14f40*/  LDGSTS.E [R240+0xec00], desc[UR24][R238.64], !P4 ;  /* 0x0ec00000eef07fae */ /* 0x0009e2000e121858 */
[----:B------:R-:W-:-:S03]  /*14f50*/  LOP3.LUT R3, R228, 0x40, RZ, 0x3c, !PT ;  /* 0x00000040e4037812 */ /* 0x000fc600078e3cff */
[----:B------:R4:W-:Y:S04]  /*14f60*/  LDGSTS.E [R240+0xed00], desc[UR24][R236.64], !P4 ;  /* 0x0ed00000ecf07fae */ /* 0x0009e8000e121858 */
[----:B------:R2:W-:Y:S04]  /*14f70*/  LDGSTS.E [R240+0xee00], desc[UR24][R234.64], !P4 ;  /* 0x0ee00000eaf07fae */ /* 0x0005e8000e121858 */
[----:B------:R2:W-:Y:S01]  /*14f80*/  LDGSTS.E [R240+0xef00], desc[UR24][R232.64], !P4 ;  /* 0x0ef00000e8f07fae */ /* 0x0005e2000e121858 */
[----:B------:R-:W-:Y:S01]  /*14f90*/  ISETP.GE.U32.AND P4, PT, R0, 0x7fffffca, PT ;  /* 0x7fffffca0000780c */ /* 0x000fe20003f86070 */
[----:B------:R-:W-:-:S02]  /*14fa0*/  IMAD.SHL.U32 R0, R2, 0x2, RZ ;  /* 0x0000000202007824 */ /* 0x000fc400078e00ff */
[----:B------:R1:W-:Y:S01]  /*14fb0*/  STL.64 [R1+0x6f0], R250 ;  /* 0x0006f0fa01007387 */ /* 0x0003e20000100a00 */
[----:B------:R-:W-:-:S03]  /*14fc0*/  VIADD R3, R3, UR4 ;  /* 0x0000000403037c36 */ /* 0x000fc60008000000 */
[----:B------:R3:W-:Y:S01]  /*14fd0*/  STL.64 [R1+0x810], R248 ;  /* 0x000810f801007387 */ /* 0x0007e20000100a00 */
[----:B------:R-:W-:Y:S02]  /*14fe0*/  VIADD R4, R241, 0xffffffed ;  /* 0xffffffedf1047836 */ /* 0x000fe40000000000 */
[----:B------:R-:W2:Y:S01]  /*14ff0*/  LDC R241, c[0x0][0x230] ;  /* 0x00008c00fff17b82 */ /* 0x000ea20000000800 */
[----:B------:R4:W-:Y:S04]  /*15000*/  STL.64 [R1+0x818], R246 ;  /* 0x000818f601007387 */ /* 0x0009e80000100a00 */
[----:B------:R4:W-:Y:S01]  /*15010*/  STL.64 [R1+0x820], R244 ;  /* 0x000820f401007387 */ /* 0x0009e20000100a00 */
[----:B-1----:R-:W-:-:S03]  /*15020*/  IMAD.WIDE R250, R0, 0x4, R230 ;  /* 0x0000000400fa7825 */ /* 0x002fc600078e02e6 */
[----:B------:R1:W-:Y:S01]  /*15030*/  STL.64 [R1+0x828], R238 ;  /* 0x000828ee01007387 */ /* 0x0003e20000100a00 */
[----:B---3--:R-:W-:-:S03]  /*15040*/  IMAD.WIDE R248, R0, 0x4, R6 ;  /* 0x0000000400f87825 */ /* 0x008fc600078e0206 */
[----:B------:R3:W-:Y:S01]  /*15050*/  STL.64 [R1+0x830], R236 ;  /* 0x000830ec01007387 */ /* 0x0007e20000100a00 */
[----:B----4-:R-:W-:-:S03]  /*15060*/  IMAD.WIDE R246, R0, 0x4, R8 ;  /* 0x0000000400f67825 */ /* 0x010fc600078e0208 */
[----:B------:R2:W-:Y:S01]  /*15070*/  STL.64 [R1+0x838], R234 ;  /* 0x000838ea01007387 */ /* 0x0005e20000100a00 */
[----:B------:R-:W-:-:S03]  /*15080*/  IMAD.WIDE R244, R0, 0x4, R10 ;  /* 0x0000000400f47825 */ /* 0x000fc600078e020a */
[----:B------:R4:W-:Y:S01]  /*15090*/  STL.64 [R1+0x840], R232 ;  /* 0x000840e801007387 */ /* 0x0009e20000100a00 */
[----:B-1----:R-:W-:Y:S01]  /*150a0*/  IMAD.WIDE R238, R0, 0x4, R12 ;  /* 0x0000000400ee7825 */ /* 0x002fe200078e020c */
[----:B------:R-:W-:Y:S02]  /*150b0*/  ISETP.GE.U32.AND P5, PT, R4, 0x7fffffce, PT ;  /* 0x7fffffce0400780c */ /* 0x000fe40003fa6070 */
[----:B------:R1:W-:Y:S01]  /*150c0*/  LDGSTS.E [R3+0x1000], desc[UR24][R250.64], !P1 ;  /* 0x01000000fa037fae */ /* 0x0003e2000c921858 */
[----:B---3--:R-:W-:-:S03]  /*150d0*/  IMAD.WIDE R236, R0, 0x4, R14 ;  /* 0x0000000400ec7825 */ /* 0x008fc600078e020e */
[----:B------:R3:W-:Y:S01]  /*150e0*/  LDGSTS.E [R3+0x1100], desc[UR24][R248.64], !P1 ;  /* 0x01100000f8037fae */ /* 0x0007e2000c921858 */
[----:B--2---:R-:W-:-:S03]  /*150f0*/  IMAD.WIDE R234, R0, 0x4, R16 ;  /* 0x0000000400ea7825 */ /* 0x004fc600078e0210 */
[----:B------:R2:W-:Y:S01]  /*15100*/  LDGSTS.E [R3+0x1200], desc[UR24][R246.64], !P1 ;  /* 0x01200000f6037fae */ /* 0x0005e2000c921858 */
[----:B----4-:R-:W-:-:S03]  /*15110*/  IMAD.WIDE R232, R0, 0x4, R18 ;  /* 0x0000000400e87825 */ /* 0x010fc600078e0212 */
[----:B------:R4:W-:Y:S01]  /*15120*/  LDGSTS.E [R3+0x1300], desc[UR24][R244.64], !P1 ;  /* 0x01300000f4037fae */ /* 0x0009e2000c921858 */
[----:B------:R-:W-:Y:S02]  /*15130*/  IMAD R0, R2, 0x6, RZ ;  /* 0x0000000602007824 */ /* 0x000fe400078e02ff */
[----:B------:R-:W-:Y:S01]  /*15140*/  VIADD R4, R5, 0xffffffe5 ;  /* 0xffffffe505047836 */ /* 0x000fe20000000000 */
[----:B------:R1:W-:Y:S04]  /*15150*/  STL.64 [R1+0x848], R250 ;  /* 0x000848fa01007387 */ /* 0x0003e80000100a00 */
        /* <DEDUP_REMOVED lines=41> */
[----:B------:R-:W-:Y:S02]  /*153f0*/  VIADD R0, R242, 0xfffffffc ;  /* 0xfffffffcf2007836 */ /* 0x000fe40000000000 */
[----:B------:R-:W-:Y:S01]  /*15400*/  VIADD R5, R241, 0xffffffe1 ;  /* 0xffffffe1f1057836 */ /* 0x000fe20000000000 */
[----:B------:R4:W-:Y:S01]  /*15410*/  LDGSTS.E [R3+0x5000], desc[UR24][R250.64], !P3 ;  /* 0x05000000fa037fae */ /* 0x0009e2000d921858 */
[C---:B-1----:R-:W-:Y:S01]  /*15420*/  IMAD.WIDE R236, R4.reuse, 0x4, R14 ;  /* 0x0000000404ec7825 */ /* 0x042fe200078e020e */
[----:B------:R-:W1:Y:S02]  /*15430*/  LDC R241, c[0x0][0x230] ;  /* 0x00008c00fff17b82 */ /* 0x000e640000000800 */
[----:B------:R2:W-:Y:S01]  /*15440*/  STL.64 [R1+0x8c0], R232 ;  /* 0x0008c0e801007387 */ /* 0x0005e20000100a00 */
[----:B---3--:R-:W-:-:S03]  /*15450*/  IMAD.WIDE R234, R4, 0x4, R16 ;  /* 0x0000000404ea7825 */ /* 0x008fc600078e0210 */
[----:B------:R3:W-:Y:S02]  /*15460*/  LDGSTS.E [R3+0x5100], desc[UR24][R248.64], !P3 ;  /* 0x05100000f8037fae */ /* 0x0007e4000d921858 */
[----:B------:R-:W1:Y:S02]  /*15470*/  LDC R242, c[0x0][0x230] ;  /* 0x00008c00fff27b82 */ /* 0x000e640000000800 */
        /* <DEDUP_REMOVED lines=13> */
[----:B----4-:R-:W-:-:S03]  /*15550*/  IMAD.WIDE R250, R0, 0x4, R230 ;  /* 0x0000000400fa7825 */ /* 0x010fc600078e02e6 */
[----:B------:R4:W-:Y:S01]  /*15560*/  STL.64 [R1+0x908], R244 ;  /* 0x000908f401007387 */ /* 0x0009e20000100a00 */
[----:B---3--:R-:W-:-:S03]  /*15570*/  IMAD.WIDE R248, R0, 0x4, R6 ;  /* 0x0000000400f87825 */ /* 0x008fc600078e0206 */
[----:B------:R3:W-:Y:S01]  /*15580*/  STL.64 [R1+0x910], R238 ;  /* 0x000910ee01007387 */ /* 0x0007e20000100a00 */
[----:B--2---:R-:W-:-:S03]  /*15590*/  IMAD.WIDE R246, R0, 0x4, R8 ;  /* 0x0000000400f67825 */ /* 0x004fc600078e0208 */
[----:B------:R2:W-:Y:S01]  /*155a0*/  STL.64 [R1+0x918], R236 ;  /* 0x000918ec01007387 */ /* 0x0005e20000100a00 */
[----:B----4-:R-:W-:-:S03]  /*155b0*/  IMAD.WIDE R244, R0, 0x4, R10 ;  /* 0x0000000400f47825 */ /* 0x010fc600078e020a */
[----:B------:R4:W-:Y:S01]  /*155c0*/  STL.64 [R1+0x920], R234 ;  /* 0x000920ea01007387 */ /* 0x0009e20000100a00 */
[----:B---3--:R-:W-:-:S03]  /*155d0*/  IMAD.WIDE R238, R0, 0x4, R12 ;  /* 0x0000000400ee7825 */ /* 0x008fc600078e020c */
[----:B------:R3:W-:Y:S01]  /*155e0*/  LDGSTS.E [R3+0x7000], desc[UR24][R250.64], !P6 ;  /* 0x07000000fa037fae */ /* 0x0007e2000f121858 */
[----:B--2---:R-:W-:-:S03]  /*155f0*/  IMAD.WIDE R236, R0, 0x4, R14 ;  /* 0x0000000400ec7825 */ /* 0x004fc600078e020e */
[----:B------:R1:W-:Y:S01]  /*15600*/  STL.64 [R1+0x928], R232 ;  /* 0x000928e801007387 */ /* 0x0003e20000100a00 */
[----:B----4-:R-:W-:-:S03]  /*15610*/  IMAD.WIDE R234, R0, 0x4, R16 ;  /* 0x0000000400ea7825 */ /* 0x010fc600078e0210 */
[----:B------:R2:W-:Y:S04]  /*15620*/  LDGSTS.E [R3+0x7100], desc[UR24][R248.64], !P6 ;  /* 0x07100000f8037fae */ /* 0x0005e8000f121858 */
[----:B------:R3:W-:Y:S01]  /*15630*/  STL.64 [R1+0x8d0], R250 ;  /* 0x0008d0fa01007387 */ /* 0x0007e20000100a00 */
[----:B-1----:R-:W-:-:S03]  /*15640*/  IMAD.WIDE R232, R0, 0x4, R18 ;  /* 0x0000000400e87825 */ /* 0x002fc600078e0212 */
[----:B------:R1:W-:Y:S04]  /*15650*/  LDGSTS.E [R3+0x7200], desc[UR24][R246.64], !P6 ;  /* 0x07200000f6037fae */ /* 0x0003e8000f121858 */
        /* <DEDUP_REMOVED lines=14> */
[----:B---3--:R-:W-:-:S03]  /*15740*/  IMAD.WIDE R238, R4, 0x4, R12 ;  /* 0x0000000404ee7825 */ /* 0x008fc600078e020c */
[----:B------:R1:W-:Y:S01]  /*15750*/  STL.64 [R1+0x968], R234 ;  /* 0x000968ea01007387 */ /* 0x0003e20000100a00 */
[----:B------:R-:W-:Y:S01]  /*15760*/  ISETP.GE.U32.AND P2, PT, R5, 0x7fffffc2, PT ;  /* 0x7fffffc20500780c */ /* 0x000fe20003f46070 */
[C---:B--2---:R-:W-:Y:S02]  /*15770*/  IMAD.WIDE R236, R4.reuse, 0x4, R14 ;  /* 0x0000000404ec7825 */ /* 0x044fe400078e020e */
[----:B------:R2:W-:Y:S04]  /*15780*/  LDGSTS.E [R3+0x9000], desc[UR24][R250.64], !P5 ;  /* 0x09000000fa037fae */ /* 0x0005e8000e921858 */
[----:B------:R4:W-:Y:S01]  /*15790*/  STL.64 [R1+0x970], R232 ;  /* 0x000970e801007387 */ /* 0x0009e20000100a00 */
[----:B------:R-:W-:Y:S02]  /*157a0*/  VIADD R0, R241, 0xfffffff4 ;  /* 0xfffffff4f1007836 */ /* 0x000fe40000000000 */
[----:B-1----:R-:W-:Y:S01]  /*157b0*/  IMAD.WIDE R234, R4, 0x4, R16 ;  /* 0x0000000404ea7825 */ /* 0x002fe200078e0210 */
[----:B------:R1:W-:Y:S01]  /*157c0*/  LDGSTS.E [R3+0x9100], desc[UR24][R248.64], !P5 ;  /* 0x09100000f8037fae */ /* 0x0003e2000e921858 */
[----:B------:R-:W3:Y:S03]  /*157d0*/  LDC R241, c[0x0][0x230] ;  /* 0x00008c00fff17b82 */ /* 0x000ee60000000800 */
[----:B------:R1:W-:Y:S01]  /*157e0*/  LDGSTS.E [R3+0x9200], desc[UR24][R246.64], !P5 ;  /* 0x09200000f6037fae */ /* 0x0003e2000e921858 */
[----:B------:R-:W-:-:S02]  /*157f0*/  VIADD R5, R243, 0xfffffff8 ;  /* 0xfffffff8f3057836 */ /* 0x000fc40000000000 */
[----:B----4-:R-:W-:Y:S01]  /*15800*/  IMAD.WIDE R232, R4, 0x4, R18 ;  /* 0x0000000404e87825 */ /* 0x010fe200078e0212 */
[----:B------:R4:W-:Y:S01]  /*15810*/  LDGSTS.E [R3+0x9300], desc[UR24][R244.64], !P5 ;  /* 0x09300000f4037fae */ /* 0x0009e2000e921858 */
[----:B------:R-:W3:Y:S03]  /*15820*/  LDC R243, c[0x0][0x230] ;  /* 0x00008c00fff37b82 */ /* 0x000ee60000000800 */
        /* <DEDUP_REMOVED lines=10> */
[----:B--2---:R-:W-:-:S03]  /*158d0*/  IMAD.WIDE R250, R0, 0x4, R230 ;  /* 0x0000000400fa7825 */ /* 0x004fc600078e02e6 */
[----:B------:R2:W-:Y:S01]  /*158e0*/  STL.64 [R1+0x9a8], R244 ;  /* 0x0009a8f401007387 */ /* 0x0005e20000100a00 */
[----:B-1----:R-:W-:-:S03]  /*158f0*/  IMAD.WIDE R248, R0, 0x4, R6 ;  /* 0x0000000400f87825 */ /* 0x002fc600078e0206 */
[----:B------:R1:W-:Y:S01]  /*15900*/  STL.64 [R1+0x9b8], R238 ;  /* 0x0009b8ee01007387 */ /* 0x0003e20000100a00 */
[----:B----4-:R-:W-:-:S03]  /*15910*/  IMAD.WIDE R246, R0, 0x4, R8 ;  /* 0x0000000400f67825 */ /* 0x010fc600078e0208 */
[----:B------:R4:W-:Y:S01]  /*15920*/  STL.64 [R1+0x9c8], R236 ;  /* 0x0009c8ec01007387 */ /* 0x0009e20000100a00 */
[----:B--2---:R-:W-:-:S03]  /*15930*/  IMAD.WIDE R244, R0, 0x4, R10 ;  /* 0x0000000400f47825 */ /* 0x004fc600078e020a */
[----:B------:R2:W-:Y:S01]  /*15940*/  STL.64 [R1+0x9e0], R234 ;  /* 0x0009e0ea01007387 */ /* 0x0005e20000100a00 */
[----:B-1----:R-:W-:-:S03]  /*15950*/  IMAD.WIDE R238, R0, 0x4, R12 ;  /* 0x0000000400ee7825 */ /* 0x002fc600078e020c */
[----:B------:R1:W-:Y:S01]  /*15960*/  LDGSTS.E [R3+0xb000], desc[UR24][R250.64], !P4 ;  /* 0x0b000000fa037fae */ /* 0x0003e2000e121858 */
[----:B----4-:R-:W-:-:S03]  /*15970*/  IMAD.WIDE R236, R0, 0x4, R14 ;  /* 0x0000000400ec7825 */ /* 0x010fc600078e020e */
[----:B------:R3:W-:Y:S01]  /*15980*/  STL.64 [R1+0x9f0], R232 ;  /* 0x0009f0e801007387 */ /* 0x0007e20000100a00 */
[----:B--2---:R-:W-:-:S03]  /*15990*/  IMAD.WIDE R234, R0, 0x4, R16 ;  /* 0x0000000400ea7825 */ /* 0x004fc600078e0210 */
[----:B------:R2:W-:Y:S04]  /*159a0*/  LDGSTS.E [R3+0xb100], desc[UR24][R248.64], !P4 ;  /* 0x0b100000f8037fae */ /* 0x0005e8000e121858 */
[----:B------:R1:W-:Y:S01]  /*159b0*/  STL.64 [R1+0x8e0], R250 ;  /* 0x0008e0fa01007387 */ /* 0x0003e20000100a00 */
[----:B---3--:R-:W-:-:S03]  /*159c0*/  IMAD.WIDE R232, R0, 0x4, R18 ;  /* 0x0000000400e87825 */ /* 0x008fc600078e0212 */
        /* <DEDUP_REMOVED lines=15> */
[----:B-1----:R-:W-:-:S03]  /*15ac0*/  IMAD.WIDE R238, R4, 0x4, R12 ;  /* 0x0000000404ee7825 */ /* 0x002fc600078e020c */
[----:B------:R3:W-:Y:S01]  /*15ad0*/  STL.64 [R1+0xa40], R234 ;  /* 0x000a40ea01007387 */ /* 0x0007e20000100a00 */
[----:B------:R-:W-:Y:S01]  /*15ae0*/  VIADD R0, R243, 0xffffffec ;  /* 0xffffffecf3007836 */ /* 0x000fe20000000000 */
[----:B------:R-:W-:Y:S01]  /*15af0*/  ISETP.GE.U32.AND P6, PT, R5, 0x7fffffd9, PT ;  /* 0x7fffffd90500780c */ /* 0x000fe20003fc6070 */
[----:B--2---:R-:W-:Y:S01]  /*15b00*/  IMAD.WIDE R236, R4, 0x4, R14 ;  /* 0x0000000404ec7825 */ /* 0x004fe200078e020e */
[----:B------:R1:W-:Y:S01]  /*15b10*/  LDGSTS.E [R3+0xd000], desc[UR24][R250.64], !P1 ;  /* 0x0d000000fa037fae */ /* 0x0003e2000c921858 */
[----:B------:R-:W-:Y:S01]  /*15b20*/  LOP3.LUT R228, R228, 0x60, RZ, 0x3c, !PT ;  /* 0x00000060e4e47812 */ /* 0x000fe200078e3cff */
[----:B------:R-:W2:Y:S02]  /*15b30*/  LDC R243, c[0x0][0x230] ;  /* 0x00008c00fff37b82 */ /* 0x000ea40000000800 */
[----:B------:R4:W-:Y:S01]  /*15b40*/  STL.64 [R1+0xa48], R232 ;  /* 0x000a48e801007387 */ /* 0x0009e20000100a00 */
[----:B---3--:R-:W-:-:S03]  /*15b50*/  IMAD.WIDE R234, R4, 0x4, R16 ;  /* 0x0000000404ea7825 */ /* 0x008fc600078e0210 */
[----:B------:R3:W-:Y:S04]  /*15b60*/  LDGSTS.E [R3+0xd100], desc[UR24][R248.64], !P1 ;  /* 0x0d100000f8037fae */ /* 0x0007e8000c921858 */
[----:B------:R3:W-:Y:S01]  /*15b70*/  LDGSTS.E [R3+0xd200], desc[UR24][R246.64], !P1 ;  /* 0x0d200000f6037fae */ /* 0x0007e2000c921858 */
[----:B----4-:R-:W-:-:S03]  /*15b80*/  IMAD.WIDE R232, R4, 0x4, R18 ;  /* 0x0000000404e87825 */ /* 0x010fc600078e0212 */
[----:B------:R4:W-:Y:S04]  /*15b90*/  LDGSTS.E [R3+0xd300], desc[UR24][R244.64], !P1 ;  /* 0x0d300000f4037fae */ /* 0x0009e8000c921858 */
[----:B------:R-:W-:Y:S04]  /*15ba0*/  LDGSTS.E [R3+0xd400], desc[UR24][R238.64], !P1 ;  /* 0x0d400000ee037fae */ /* 0x000fe8000c921858 */
[----:B------:R1:W-:Y:S04]  /*15bb0*/  STL.64 [R1+0x8e8], R250 ;  /* 0x0008e8fa01007387 */ /* 0x0003e80000100a00 */
[----:B------:R-:W-:Y:S04]  /*15bc0*/  LDGSTS.E [R3+0xd500], desc[UR24][R236.64], !P1 ;  /* 0x0d500000ec037fae */ /* 0x000fe8000c921858 */
[----:B------:R3:W-:Y:S04]  /*15bd0*/  STL.64 [R1+0xa50], R248 ;  /* 0x000a50f801007387 */ /* 0x0007e80000100a00 */
[----:B------:R-:W-:Y:S01]  /*15be0*/  LDGSTS.E [R3+0xd600], desc[UR24][R234.64], !P1 ;  /* 0x0d600000ea037fae */ /* 0x000fe2000c921858 */
[----:B------:R-:W-:-:S02]  /*15bf0*/  VIADD R5, R242, 0xfffffff0 ;  /* 0xfffffff0f2057836 */ /* 0x000fc40000000000 */
[----:B------:R-:W2:Y:S01]  /*15c00*/  LDC R242, c[0x0][0x230] ;  /* 0x00008c00fff27b82 */ /* 0x000ea20000000800 */
[----:B------:R4:W-:Y:S04]  /*15c10*/  STL.64 [R1+0xa58], R246 ;  /* 0x000a58f601007387 */ /* 0x0009e80000100a00 */
[----:B------:R4:W-:Y:S01]  /*15c20*/  LDGSTS.E [R3+0xd700], desc[UR24][R232.64], !P1 ;  /* 0x0d700000e8037fae */ /* 0x0009e2000c921858 */
[----:B------:R-:W-:Y:S01]  /*15c30*/  ISETP.GE.U32.AND P1, PT, R0, 0x7fffffcd, PT ;  /* 0x7fffffcd0000780c */ /* 0x000fe20003f26070 */
[----:B------:R-:W-:Y:S02]  /*15c40*/  IMAD R0, R2, 0x1e, RZ ;  /* 0x0000001e02007824 */ /* 0x000fe400078e02ff */
[----:B------:R4:W-:Y:S04]  /*15c50*/  STL.64 [R1+0xa60], R244 ;  /* 0x000a60f401007387 */ /* 0x0009e80000100a00 */
[----:B------:R-:W-:Y:S04]  /*15c60*/  STL.64 [R1+0xa68], R238 ;  /* 0x000a68ee01007387 */ /* 0x000fe80000100a00 */
[----:B------:R-:W-:Y:S01]  /*15c70*/  STL.64 [R1+0xa70], R236 ;  /* 0x000a70ec01007387 */ /* 0x000fe20000100a00 */
[----:B-1----:R-:W-:-:S03]  /*15c80*/  IMAD.WIDE R250, R0, 0x4, R6 ;  /* 0x0000000400fa7825 */ /* 0x002fc600078e0206 */
[----:B------:R-:W-:Y:S01]  /*15c90*/  STL.64 [R1+0xa78], R234 ;  /* 0x000a78ea01007387 */ /* 0x000fe20000100a00 */
[----:B---3--:R-:W-:-:S03]  /*15ca0*/  IMAD.WIDE R248, R0, 0x4, R8 ;  /* 0x0000000400f87825 */ /* 0x008fc600078e0208 */
[----:B------:R1:W-:Y:S01]  /*15cb0*/  STL.64 [R1+0xa80], R232 ;  /* 0x000a80e801007387 */ /* 0x0003e20000100a00 */
[----:B----4-:R-:W-:-:S04]  /*15cc0*/  IMAD.WIDE R246, R0, 0x4, R10 ;  /* 0x0000000400f67825 */ /* 0x010fc800078e020a */
[----:B------:R-:W-:-:S04]  /*15cd0*/  IMAD.WIDE R244, R0, 0x4, R12 ;  /* 0x0000000400f47825 */ /* 0x000fc800078e020c */
[----:B-1----:R-:W-:-:S04]  /*15ce0*/  IMAD.WIDE R232, R0, 0x4, R230 ;  /* 0x0000000400e87825 */ /* 0x002fc800078e02e6 */
[C---:B------:R-:W-:Y:S01]  /*15cf0*/  IMAD.WIDE R238, R0.reuse, 0x4, R14 ;  /* 0x0000000400ee7825 */ /* 0x040fe200078e020e */
[----:B------:R1:W-:Y:S03]  /*15d00*/  STL.64 [R1+0x8f0], R232 ;  /* 0x0008f0e801007387 */ /* 0x0003e60000100a00 */
[C---:B------:R-:W-:Y:S01]  /*15d10*/  IMAD.WIDE R236, R0.reuse, 0x4, R16 ;  /* 0x0000000400ec7825 */ /* 0x040fe200078e0210 */
[----:B------:R-:W-:Y:S01]  /*15d20*/  LDGSTS.E [R3+0xf000], desc[UR24][R232.64], !P2 ;  /* 0x0f000000e8037fae */ /* 0x000fe2000d121858 */
[----:B------:R-:W-:Y:S02]  /*15d30*/  ISETP.GE.U32.AND P4, PT, R5, 0x7fffffd1, PT ;  /* 0x7fffffd10500780c */ /* 0x000fe40003f86070 */
[----:B------:R-:W-:Y:S01]  /*15d40*/  IMAD.WIDE R234, R0, 0x4, R18 ;  /* 0x0000000400ea7825 */ /* 0x000fe200078e0212 */
[----:B------:R3:W-:Y:S04]  /*15d50*/  STL.64 [R1+0xa88], R250 ;  /* 0x000a88fa01007387 */ /* 0x0007e80000100a00 */
[----:B------:R3:W-:Y:S01]  /*15d60*/  LDGSTS.E [R3+0xf100], desc[UR24][R250.64], !P2 ;  /* 0x0f100000fa037fae */ /* 0x0007e2000d121858 */
[----:B------:R-:W-:-:S03]  /*15d70*/  VIADD R4, R241, 0xffffffe8 ;  /* 0xffffffe8f1047836 */ /* 0x000fc60000000000 */
[----:B------:R4:W-:Y:S01]  /*15d80*/  STL.64 [R1+0xa90], R248 ;  /* 0x000a90f801007387 */ /* 0x0009e20000100a00 */
[----:B------:R-:W-:-:S03]  /*15d90*/  IMAD R5, R2, 0x3, RZ ;  /* 0x0000000302057824 */ /* 0x000fc600078e02ff */
[----:B------:R4:W-:Y:S04]  /*15da0*/  LDGSTS.E [R3+0xf200], desc[UR24][R248.64], !P2 ;  /* 0x0f200000f8037fae */ /* 0x0009e8000d121858 */
[----:B------:R2:W-:Y:S04]  /*15db0*/  STL.64 [R1+0xa98], R246 ;  /* 0x000a98f601007387 */ /* 0x0005e80000100a00 */
[----:B------:R2:W-:Y:S04]  /*15dc0*/  LDGSTS.E [R3+0xf300], desc[UR24][R246.64], !P2 ;  /* 0x0f300000f6037fae */ /* 0x0005e8000d121858 */
[----:B------:R-:W-:Y:S04]  /*15dd0*/  STL.64 [R1+0xaa0], R244 ;  /* 0x000aa0f401007387 */ /* 0x000fe80000100a00 */
[----:B------:R-:W-:Y:S04]  /*15de0*/  LDGSTS.E [R3+0xf400], desc[UR24][R244.64], !P2 ;  /* 0x0f400000f4037fae */ /* 0x000fe8000d121858 */
[----:B-1----:R-:W2:Y:S04]  /*15df0*/  LDL.LU.64 R232, [R1+0x6a80] ;  /* 0x006a800001e87983 */ /* 0x002ea80000300a00 */
[----:B------:R-:W-:Y:S04]  /*15e00*/  LDGSTS.E [R3+0xf500], desc[UR24][R238.64], !P2 ;  /* 0x0f500000ee037fae */ /* 0x000fe8000d121858 */
[----:B------:R-:W-:Y:S04]  /*15e10*/  STL.64 [R1+0xaa8], R238 ;  /* 0x000aa8ee01007387 */ /* 0x000fe80000100a00 */
[----:B------:R-:W-:Y:S01]  /*15e20*/  LDGSTS.E [R3+0xf600], desc[UR24][R236.64], !P2 ;  /* 0x0f600000ec037fae */ /* 0x000fe2000d121858 */
[----:B---3--:R-:W-:-:S03]  /*15e30*/  IMAD.WIDE R250, R5, 0x4, R6 ;  /* 0x0000000405fa7825 */ /* 0x008fc600078e0206 */
[----:B------:R-:W-:Y:S04]  /*15e40*/  STL.64 [R1+0xab0], R236 ;  /* 0x000ab0ec01007387 */ /* 0x000fe80000100a00 */
[----:B------:R1:W-:Y:S01]  /*15e50*/  LDGSTS.E [R3+0xf700], desc[UR24][R234.64], !P2 ;  /* 0x0f700000ea037fae */ /* 0x0003e2000d121858 */
[----:B------:R-:W-:Y:S01]  /*15e60*/  ISETP.GE.U32.AND P2, PT, R4, 0x7fffffc9, PT ;  /* 0x7fffffc90400780c */ /* 0x000fe20003f46070 */
[----:B------:R-:W-:Y:S02]  /*15e70*/  VIADD R4, R228, UR4 ;  /* 0x00000004e4047c36 */ /* 0x000fe40008000000 */
[----:B------:R1:W-:Y:S01]  /*15e80*/  STL.64 [R1+0xab8], R234 ;  /* 0x000ab8ea01007387 */ /* 0x0003e20000100a00 */
[----:B----4-:R-:W-:-:S04]  /*15e90*/  IMAD.WIDE R248, R5, 0x4, R8 ;  /* 0x0000000405f87825 */ /* 0x010fc800078e0208 */
[----:B--2---:R-:W-:-:S04]  /*15ea0*/  IMAD.WIDE R246, R5, 0x4, R10 ;  /* 0x0000000405f67825 */ /* 0x004fc800078e020a */
[----:B-1----:R-:W-:-:S04]  /*15eb0*/  IMAD.WIDE R234, R5, 0x4, R230 ;  /* 0x0000000405ea7825 */ /* 0x002fc800078e02e6 */
[C---:B------:R-:W-:Y:S01]  /*15ec0*/  IMAD.WIDE R244, R5.reuse, 0x4, R12 ;  /* 0x0000000405f47825 */ /* 0x040fe200078e020c */
[----:B------:R-:W-:Y:S03]  /*15ed0*/  LDGSTS.E [R4+0x1800], desc[UR24][R234.64], !P3 ;  /* 0x01800000ea047fae */ /* 0x000fe6000d921858 */
[C---:B------:R-:W-:Y:S01]  /*15ee0*/  IMAD.WIDE R238, R5.reuse, 0x4, R14 ;  /* 0x0000000405ee7825 */ /* 0x040fe200078e020e */
[----:B------:R-:W-:Y:S03]  /*15ef0*/  LDGSTS.E [R4+0x1900], desc[UR24][R250.64], !P3 ;  /* 0x01900000fa047fae */ /* 0x000fe6000d921858 */
[C---:B------:R-:W-:Y:S01]  /*15f00*/  IMAD.WIDE R236, R5.reuse, 0x4, R16 ;  /* 0x0000000405ec7825 */ /* 0x040fe200078e0210 */
[----:B------:R-:W-:Y:S03]  /*15f10*/  LDGSTS.E [R4+0x1a00], desc[UR24][R248.64], !P3 ;  /* 0x01a00000f8047fae */ /* 0x000fe6000d921858 */
[----:B------:R-:W-:Y:S01]  /*15f20*/  IMAD.WIDE R228, R5, 0x4, R18 ;  /* 0x0000000405e47825 */ /* 0x000fe200078e0212 */
[----:B------:R-:W-:Y:S03]  /*15f30*/  LDGSTS.E [R4+0x1b00], desc[UR24][R246.64], !P3 ;  /* 0x01b00000f6047fae */ /* 0x000fe6000d921858 */
[----:B------:R-:W-:Y:S01]  /*15f40*/  VIADD R0, R242, 0xffffffe4 ;  /* 0xffffffe4f2007836 */ /* 0x000fe20000000000 */
[----:B------:R1:W-:Y:S04]  /*15f50*/  LDGSTS.E [R4+0x1c00], desc[UR24][R244.64], !P3 ;  /* 0x01c00000f4047fae */ /* 0x0003e8000d921858 */
[----:B------:R2:W-:Y:S04]  /*15f60*/  STL.64 [R1+0xac0], R234 ;  /* 0x000ac0ea01007387 */ /* 0x0005e80000100a00 */
[----:B------:R3:W-:Y:S04]  /*15f70*/  LDGSTS.E [R4+0x1d00], desc[UR24][R238.64], !P3 ;  /* 0x01d00000ee047fae */ /* 0x0007e8000d921858 */
[----:B------:R-:W-:Y:S04]  /*15f80*/  STL.64 [R1+0xac8], R250 ;  /* 0x000ac8fa01007387 */ /* 0x000fe80000100a00 */
[----:B------:R4:W-:Y:S04]  /*15f90*/  LDGSTS.E [R4+0x1e00], desc[UR24][R236.64], !P3 ;  /* 0x01e00000ec047fae */ /* 0x0009e8000d921858 */
[----:B------:R-:W-:Y:S04]  /*15fa0*/  STL.64 [R1+0xad0], R248 ;  /* 0x000ad0f801007387 */ /* 0x000fe80000100a00 */
[----:B------:R4:W-:Y:S01]  /*15fb0*/  LDGSTS.E [R4+0x1f00], desc[UR24][R228.64], !P3 ;  /* 0x01f00000e4047fae */ /* 0x0009e2000d921858 */
[----:B------:R-:W-:Y:S01]  /*15fc0*/  ISETP.GE.U32.AND P3, PT, R0, 0x7fffffc5, PT ;  /* 0x7fffffc50000780c */ /* 0x000fe20003f66070 */
[----:B------:R-:W-:-:S02]  /*15fd0*/  IMAD R0, R2, 0x7, RZ ;  /* 0x0000000702007824 */ /* 0x000fc400078e02ff */
[----:B------:R-:W-:Y:S04]  /*15fe0*/  STL.64 [R1+0xad8], R246 ;  /* 0x000ad8f601007387 */ /* 0x000fe80000100a00 */
[----:B------:R1:W-:Y:S04]  /*15ff0*/  STL.64 [R1+0xae0], R244 ;  /* 0x000ae0f401007387 */ /* 0x0003e80000100a00 */
[----:B--2---:R-:W2:Y:S04]  /*16000*/  LDL.LU.64 R234, [R1+0x6a78] ;  /* 0x006a780001ea7983 */ /* 0x004ea80000300a00 */
[----:B------:R3:W-:Y:S04]  /*16010*/  STL.64 [R1+0xae8], R238 ;  /* 0x000ae8ee01007387 */ /* 0x0007e80000100a00 */
[----:B------:R4:W-:Y:S01]  /*16020*/  STL.64 [R1+0xaf0], R236 ;  /* 0x000af0ec01007387 */ /* 0x0009e20000100a00 */
[----:B-1----:R-:W-:-:S03]  /*16030*/  IMAD.WIDE R244, R0, 0x4, R8 ;  /* 0x0000000400f47825 */ /* 0x002fc600078e0208 */
[----:B------:R1:W-:Y:S01]  /*16040*/  STL.64 [R1+0xaf8], R228 ;  /* 0x000af8e401007387 */ /* 0x0003e20000100a00 */
[----:B------:R-:W-:-:S04]  /*16050*/  IMAD.WIDE R246, R0, 0x4, R10 ;  /* 0x0000000400f67825 */ /* 0x000fc800078e020a */
[----:B---3--:R-:W-:-:S04]  /*16060*/  IMAD.WIDE R238, R0, 0x4, R6 ;  /* 0x0000000400ee7825 */ /* 0x008fc800078e0206 */
[----:B----4-:R-:W-:-:S04]  /*16070*/  IMAD.WIDE R236, R0, 0x4, R230 ;  /* 0x0000000400ec7825 */ /* 0x010fc800078e02e6 */
[C---:B------:R-:W-:Y:S01]  /*16080*/  IMAD.WIDE R248, R0.reuse, 0x4, R12 ;  /* 0x0000000400f87825 */ /* 0x040fe200078e020c */
[----:B------:R3:W-:Y:S03]  /*16090*/  STL.64 [R1+0xb00], R236 ;  /* 0x000b00ec01007387 */ /* 0x0007e60000100a00 */
[C---:B------:R-:W-:Y:S01]  /*160a0*/  IMAD.WIDE R250, R0.reuse, 0x4, R14 ;  /* 0x0000000400fa7825 */ /* 0x040fe200078e020e */
[----:B------:R4:W-:Y:S03]  /*160b0*/  STL.64 [R1+0xb08], R238 ;  /* 0x000b08ee01007387 */ /* 0x0009e60000100a00 */
[C---:B-1----:R-:W-:Y:S01]  /*160c0*/  IMAD.WIDE R228, R0.reuse, 0x4, R16 ;  /* 0x0000000400e47825 */ /* 0x042fe200078e0210 */
[----:B------:R1:W-:Y:S03]  /*160d0*/  STL.64 [R1+0xb10], R244 ;  /* 0x000b10f401007387 */ /* 0x0003e60000100a00 */
[----:B------:R-:W-:Y:S01]  /*160e0*/  VIADD R5, R243, 0xffffffdf ;  /* 0xffffffdff3057836 */ /* 0x000fe20000000000 */
[----:B------:R1:W-:Y:S01]  /*160f0*/  STL.64 [R1+0xb18], R246 ;  /* 0x000b18f601007387 */ /* 0x0003e20000100a00 */
[----:B------:R-:W-:-:S03]  /*16100*/  IMAD.WIDE R242, R0, 0x4, R18 ;  /* 0x0000000400f27825 */ /* 0x000fc600078e0212 */
[----:B------:R1:W-:Y:S04]  /*16110*/  STL.64 [R1+0xb20], R248 ;  /* 0x000b20f801007387 */ /* 0x0003e80000100a00 */
[----:B------:R-:W-:Y:S04]  /*16120*/  LDGSTS.E [R4+0x3800], desc[UR24][R236.64], !P6 ;  /* 0x03800000ec047fae */ /* 0x000fe8000f121858 */
[----:B------:R-:W-:Y:S04]  /*16130*/  LDGSTS.E [R4+0x3900], desc[UR24][R238.64], !P6 ;  /* 0x03900000ee047fae */ /* 0x000fe8000f121858 */
[----:B------:R-:W-:Y:S04]  /*16140*/  LDGSTS.E [R4+0x3a00], desc[UR24][R244.64], !P6 ;  /* 0x03a00000f4047fae */ /* 0x000fe8000f121858 */
[----:B---3--:R-:W3:Y:S04]  /*16150*/  LDL.LU.64 R236, [R1+0x6a70] ;  /* 0x006a700001ec7983 */ /* 0x008ee80000300a00 */
[----:B------:R1:W-:Y:S04]  /*16160*/  STL.64 [R1+0xb28], R250 ;  /* 0x000b28fa01007387 */ /* 0x0003e80000100a00 */
[----:B----4-:R-:W4:Y:S04]  /*16170*/  LDL.LU.64 R238, [R1+0x6a68] ;  /* 0x006a680001ee7983 */ /* 0x010f280000300a00 */
[----:B------:R1:W-:Y:S04]  /*16180*/  STL.64 [R1+0xb30], R228 ;  /* 0x000b30e401007387 */ /* 0x0003e80000100a00 */
[----:B-1----:R-:W2:Y:S04]  /*16190*/  LDL.LU.64 R244, [R1+0x6a60] ;  /* 0x006a600001f47983 */ /* 0x002ea80000300a00 */
[----:B------:R1:W-:Y:S04]  /*161a0*/  STL.64 [R1+0xb40], R242 ;  /* 0x000b40f201007387 */ /* 0x0003e80000100a00 */
[----:B------:R-:W-:Y:S04]  /*161b0*/  LDGSTS.E [R4+0x3b00], desc[UR24][R246.64], !P6 ;  /* 0x03b00000f6047fae */ /* 0x000fe8000f121858 */
[----:B------:R-:W-:Y:S04]  /*161c0*/  LDGSTS.E [R4+0x3c00], desc[UR24][R248.64], !P6 ;  /* 0x03c00000f8047fae */ /* 0x000fe8000f121858 */
[----:B------:R-:W-:Y:S04]  /*161d0*/  LDGSTS.E [R4+0x3d00], desc[UR24][R250.64], !P6 ;  /* 0x03d00000fa047fae */ /* 0x000fe8000f121858 */
[----:B------:R-:W2:Y:S04]  /*161e0*/  LDL.LU.64 R246, [R1+0x6a58] ;  /* 0x006a580001f67983 */ /* 0x000ea80000300a00 */
[----:B------:R-:W3:Y:S04]  /*161f0*/  LDL.LU.64 R248, [R1+0x6a50] ;  /* 0x006a500001f87983 */ /* 0x000ee80000300a00 */
[----:B------:R-:W4:Y:S04]  /*16200*/  LDL.LU.64 R250, [R1+0x6a48] ;  /* 0x006a480001fa7983 */ /* 0x000f280000300a00 */
[----:B------:R-:W-:Y:S01]  /*16210*/  LDGSTS.E [R4+0x3e00], desc[UR24][R228.64], !P6 ;  /* 0x03e00000e4047fae */ /* 0x000fe2000f121858 */
[----:B------:R-:W-:-:S03]  /*16220*/  IMAD R241, R2, 0x13, RZ ;  /* 0x0000001302f17824 */ /* 0x000fc600078e02ff */
[----:B------:R1:W-:Y:S04]  /*16230*/  LDGSTS.E [R4+0x3f00], desc[UR24][R242.64], !P6 ;  /* 0x03f00000f2047fae */ /* 0x0003e8000f121858 */
[----:B------:R-:W2:Y:S01]  /*16240*/  LDL.LU.64 R228, [R1+0x6a40] ;  /* 0x006a400001e47983 */ /* 0x000ea20000300a00 */
[----:B------:R-:W-:Y:S01]  /*16250*/  ISETP.GE.U32.AND P6, PT, R5, 0x7fffffc0, PT ;  /* 0x7fffffc00500780c */ /* 0x000fe20003fc6070 */
[C---:B------:R-:W-:Y:S02]  /*16260*/  IMAD R5, R2.reuse, 0x17, RZ ;  /* 0x0000001702057824 */ /* 0x040fe400078e02ff */
[C---:B-1----:R-:W-:Y:S02]  /*16270*/  IMAD R243, R2.reuse, 0xb, RZ ;  /* 0x0000000b02f37824 */ /* 0x042fe400078e02ff */
[----:B------:R-:W-:-:S02]  /*16280*/  IMAD R242, R2, 0xf, RZ ;  /* 0x0000000f02f27824 */ /* 0x000fc400078e02ff */
[C---:B------:R-:W-:Y:S02]  /*16290*/  IMAD R0, R2.reuse, 0x1b, RZ ;  /* 0x0000001b02007824 */ /* 0x040fe400078e02ff */
[----:B------:R-:W-:Y:S01]  /*162a0*/  IMAD R2, R2, 0x1f, RZ ;  /* 0x0000001f02027824 */ /* 0x000fe200078e02ff */
[----:B------:R-:W-:Y:S01]  /*162b0*/  USHF.L.U32 UR10, UR10, 0x5, URZ ;  /* 0x000000050a0a7899 */ /* 0x000fe2000800063f */
[----:B----4-:R1:W-:Y:S01]  /*162c0*/  STL.64 [R1+0x6e68], R250 ;  /* 0x006e68fa01007387 */ /* 0x0103e20000100a00 */
[----:B------:R-:W-:Y:S02]  /*162d0*/  USHF.L.U32 UR11, UR11, 0x5, URZ ;  /* 0x000000050b0b7899 */ /* 0x000fe4000800063f */
[----:B------:R-:W-:Y:S01]  /*162e0*/  UISETP.GT.AND UP1, UPT, UR9, 0x3f, UPT ;  /* 0x0000003f0900788c */ /* 0x000fe2000bf24270 */
[----:B------:R4:W-:Y:S01]  /*162f0*/  STL.64 [R1+0x6e60], R238 ;  /* 0x006e60ee01007387 */ /* 0x0009e20000100a00 */
[----:B------:R-:W-:-:S03]  /*16300*/  ULDC UR7, c[0x0][0x230] ;  /* 0x00008c0000077ab9 */ /* 0x000fc60000000800 */
[----:B------:R3:W-:Y:S04]  /*16310*/  STL.64 [R1+0x6e58], R20 ;  /* 0x006e581401007387 */ /* 0x0007e80000100a00 */
[----:B------:R2:W-:Y:S01]  /*16320*/  STL.64 [R1+0x6e50], R28 ;  /* 0x006e501c01007387 */ /* 0x0005e20000100a00 */
[----:B-1----:R-:W-:Y:S01]  /*16330*/  IMAD.U32 R251, RZ, RZ, UR10 ;  /* 0x0000000afffb7e24 */ /* 0x002fe2000f8e00ff */
[----:B------:R-:W1:Y:S02]  /*16340*/  LDC R250, c[0x0][0x230] ;  /* 0x00008c00fffa7b82 */ /* 0x000e640000000800 */
[----:B------:R2:W-:Y:S01]  /*16350*/  STL.64 [R1+0x6e48], R36 ;  /* 0x006e482401007387 */ /* 0x0005e20000100a00 */
[----:B----4-:R-:W-:-:S03]  /*16360*/  IMAD.WIDE R238, R243, 0x4, R18 ;  /* 0x00000004f3ee7825 */ /* 0x010fc600078e0212 */
[----:B------:R4:W-:Y:S01]  /*16370*/  STL.64 [R1+0x6e40], R44 ;  /* 0x006e402c01007387 */ /* 0x0009e20000100a00 */
[----:B---3--:R-:W-:-:S03]  /*16380*/  IMAD.WIDE R20, R243, 0x4, R16 ;  /* 0x00000004f3147825 */ /* 0x008fc600078e0210 */
[----:B------:R3:W-:Y:S01]  /*16390*/  STL.64 [R1+0x6e38], R52 ;  /* 0x006e383401007387 */ /* 0x0007e20000100a00 */
[----:B--2---:R-:W-:-:S03]  /*163a0*/  IMAD.WIDE R28, R243, 0x4, R14 ;  /* 0x00000004f31c7825 */ /* 0x004fc600078e020e */
[----:B------:R2:W-:Y:S01]  /*163b0*/  STL.64 [R1+0x6e30], R60 ;  /* 0x006e303c01007387 */ /* 0x0005e20000100a00 */
[----:B------:R-:W-:-:S03]  /*163c0*/  IMAD.WIDE R36, R243, 0x4, R12 ;  /* 0x00000004f3247825 */ /* 0x000fc600078e020c */
        /* <DEDUP_REMOVED lines=12> */
[----:B------:R-:W-:Y:S01]  /*16490*/  STL.64 [R1+0x6df8], R116 ;  /* 0x006df87401007387 */ /* 0x000fe20000100a00 */
[----:B--2---:R-:W-:-:S03]  /*164a0*/  IMAD.WIDE R92, R242, 0x4, R8 ;  /* 0x00000004f25c7825 */ /* 0x004fc600078e0208 */
[----:B------:R-:W-:Y:S01]  /*164b0*/  STL.64 [R1+0x6df0], R124 ;  /* 0x006df07c01007387 */ /* 0x000fe20000100a00 */
[----:B-1----:R-:W-:-:S03]  /*164c0*/  IMAD.WIDE R100, R242, 0x4, R6 ;  /* 0x00000004f2647825 */ /* 0x002fc600078e0206 */
[----:B------:R-:W-:Y:S01]  /*164d0*/  STL.64 [R1+0x6de8], R132 ;  /* 0x006de88401007387 */ /* 0x000fe20000100a00 */
[----:B----4-:R-:W-:-:S03]  /*164e0*/  IMAD.WIDE R108, R242, 0x4, R230 ;  /* 0x00000004f26c7825 */ /* 0x010fc600078e02e6 */
[----:B------:R-:W-:Y:S01]  /*164f0*/  STL.64 [R1+0x6de0], R140 ;  /* 0x006de08c01007387 */ /* 0x000fe20000100a00 */
[----:B------:R-:W-:-:S03]  /*16500*/  VIADD R250, R250, 0xffffffe0 ;  /* 0xffffffe0fafa7836 */ /* 0x000fc60000000000 */
[----:B------:R-:W-:Y:S04]  /*16510*/  STL.64 [R1+0x6dd8], R148 ;  /* 0x006dd89401007387 */ /* 0x000fe80000100a00 */
        /* <DEDUP_REMOVED lines=10> */
[----:B------:R-:W-:Y:S04]  /*165c0*/  STL [R1+0x6b08], R252 ;  /* 0x006b08fc01007387 */ /* 0x000fe80000100800 */
[----:B------:R-:W-:Y:S04]  /*165d0*/  STL [R1+0x480], R251 ;  /* 0x000480fb01007387 */ /* 0x000fe80000100800 */
[----:B------:R1:W-:Y:S04]  /*165e0*/  STL.64 [R1+0xb38], R68 ;  /* 0x000b384401007387 */ /* 0x0003e80000100a00 */
[----:B------:R1:W-:Y:S04]  /*165f0*/  LDGSTS.E [R4+0x5800], desc[UR24][R68.64], !P5 ;  /* 0x0580000044047fae */ /* 0x0003e8000e921858 */
[----:B------:R2:W-:Y:S04]  /*16600*/  STL.64 [R1+0xb48], R60 ;  /* 0x000b483c01007387 */ /* 0x0005e80000100a00 */
        /* <DEDUP_REMOVED lines=16> */
[----:B------:R-:W-:Y:S01]  /*16710*/  STL.64 [R1+0xb70], R238 ;  /* 0x000b70ee01007387 */ /* 0x000fe20000100a00 */
[----:B---3--:R-:W-:-:S03]  /*16720*/  IMAD.WIDE R28, R0, 0x4, R230 ;  /* 0x00000004001c7825 */ /* 0x008fc600078e02e6 */
[----:B------:R-:W-:Y:S01]  /*16730*/  LDGSTS.E [R4+0x5f00], desc[UR24][R238.64], !P5 ;  /* 0x05f00000ee047fae */ /* 0x000fe2000e921858 */
[----:B------:R-:W-:Y:S01]  /*16740*/  ISETP.GE.U32.AND P5, PT, R250, 0x7fffffc1, PT ;  /* 0x7fffffc1fa00780c */ /* 0x000fe20003fa6070 */
[----:B-1----:R-:W-:Y:S02]  /*16750*/  IMAD.WIDE R20, R251, 0x4, R230 ;  /* 0x00000004fb147825 */ /* 0x002fe400078e02e6 */
[----:B------:R-:W-:Y:S04]  /*16760*/  LDGSTS.E [R4+0x7800], desc[UR24][R108.64], !P4 ;  /* 0x078000006c047fae */ /* 0x000fe8000e121858 */
[----:B------:R1:W-:Y:S04]  /*16770*/  STL.64 [R1+0x478], R20 ;  /* 0x0004781401007387 */ /* 0x0003e80000100a00 */
[----:B------:R-:W-:Y:S04]  /*16780*/  STL.64 [R1+0xb88], R108 ;  /* 0x000b886c01007387 */ /* 0x000fe80000100a00 */
[----:B------:R-:W-:Y:S04]  /*16790*/  STL.64 [R1+0xbd0], R44 ;  /* 0x000bd02c01007387 */ /* 0x000fe80000100a00 */
[----:B------:R-:W-:Y:S01]  /*167a0*/  STL.64 [R1+0xc18], R36 ;  /* 0x000c182401007387 */ /* 0x000fe20000100a00 */
[----:B-1----:R-:W-:-:S03]  /*167b0*/  IMAD.WIDE R20, R242, 0x4, R16 ;  /* 0x00000004f2147825 */ /* 0x002fc600078e0210 */
[----:B------:R-:W-:Y:S04]  /*167c0*/  STL.64 [R1+0xc60], R28 ;  /* 0x000c601c01007387 */ /* 0x000fe80000100a00 */
[----:B------:R-:W-:Y:S04]  /*167d0*/  STL.64 [R1+0xb80], R100 ;  /* 0x000b806401007387 */ /* 0x000fe80000100a00 */
[----:B------:R-:W-:Y:S04]  /*167e0*/  STL.64 [R1+0xc50], R52 ;  /* 0x000c503401007387 */ /* 0x000fe80000100a00 */
[----:B------:R-:W-:Y:S04]  /*167f0*/  LDGSTS.E [R4+0x7900], desc[UR24][R100.64], !P4 ;  /* 0x0790000064047fae */ /* 0x000fe8000e121858 */
[----:B------:R-:W-:Y:S04]  /*16800*/  STL.64 [R1+0xb90], R92 ;  /* 0x000b905c01007387 */ /* 0x000fe80000100a00 */
[----:B------:R-:W-:Y:S04]  /*16810*/  LDGSTS.E [R4+0x7a00], desc[UR24][R92.64], !P4 ;  /* 0x07a000005c047fae */ /* 0x000fe8000e121858 */
[----:B------:R-:W-:Y:S04]  /*16820*/  STL.64 [R1+0xb98], R84 ;  /* 0x000b985401007387 */ /* 0x000fe80000100a00 */
[----:B------:R-:W-:Y:S04]  /*16830*/  LDGSTS.E [R4+0x7b00], desc[UR24][R84.64], !P4 ;  /* 0x07b0000054047fae */ /* 0x000fe8000e121858 */
[----:B------:R-:W-:Y:S04]  /*16840*/  STL.64 [R1+0xba0], R76 ;  /* 0x000ba04c01007387 */ /* 0x000fe80000100a00 */
[----:B------:R-:W-:Y:S04]  /*16850*/  LDGSTS.E [R4+0x7c00], desc[UR24][R76.64], !P4 ;  /* 0x07c000004c047fae */ /* 0x000fe8000e121858 */
[----:B------:R1:W-:Y:S04]  /*16860*/  STL.64 [R1+0xba8], R68 ;  /* 0x000ba84401007387 */ /* 0x0003e80000100a00 */
[----:B------:R1:W-:Y:S04]  /*16870*/  LDGSTS.E [R4+0x7d00], desc[UR24][R68.64], !P4 ;  /* 0x07d0000044047fae */ /* 0x0003e8000e121858 */
[----:B------:R2:W-:Y:S04]  /*16880*/  STL.64 [R1+0xbb8], R20 ;  /* 0x000bb81401007387 */ /* 0x0005e80000100a00 */
[----:B------:R2:W-:Y:S04]  /*16890*/  LDGSTS.E [R4+0x7e00], desc[UR24][R20.64], !P4 ;  /* 0x07e0000014047fae */ /* 0x0005e8000e121858 */
[----:B------:R3:W-:Y:S01]  /*168a0*/  LDGSTS.E [R4+0x7f00], desc[UR24][R60.64], !P4 ;  /* 0x07f000003c047fae */ /* 0x0007e2000e121858 */
[----:B-1----:R-:W-:-:S03]  /*168b0*/  IMAD.WIDE R68, R241, 0x4, R12 ;  /* 0x00000004f1447825 */ /* 0x002fc600078e020c */
[----:B------:R3:W-:Y:S01]  /*168c0*/  STL.64 [R1+0xbb0], R60 ;  /* 0x000bb03c01007387 */ /* 0x0007e20000100a00 */
[----:B--2---:R-:W-:-:S03]  /*168d0*/  IMAD.WIDE R20, R241, 0x4, R6 ;  /* 0x00000004f1147825 */ /* 0x004fc600078e0206 */
[----:B------:R1:W-:Y:S04]  /*168e0*/  LDGSTS.E [R4+0x9800], desc[UR24][R44.64], !P1 ;  /* 0x098000002c047fae */ /* 0x0003e8000c921858 */
[----:B------:R2:W-:Y:S01]  /*168f0*/  STL.64 [R1+0xbc0], R20 ;  /* 0x000bc01401007387 */ /* 0x0005e20000100a00 */
[----:B---3--:R-:W-:-:S03]  /*16900*/  IMAD.WIDE R60, R241, 0x4, R14 ;  /* 0x00000004f13c7825 */ /* 0x008fc600078e020e */
[----:B------:R2:W-:Y:S01]  /*16910*/  LDGSTS.E [R4+0x9900], desc[UR24][R20.64], !P1 ;  /* 0x0990000014047fae */ /* 0x0005e2000c921858 */
[----:B-1----:R-:W-:-:S05]  /*16920*/  IMAD.WIDE R44, R241, 0x4, R8 ;  /* 0x00000004f12c7825 */ /* 0x002fca00078e0208 */
[----:B------:R1:W-:Y:S01]  /*16930*/  STL.64 [R1+0xbc8], R44 ;  /* 0x000bc82c01007387 */ /* 0x0003e20000100a00 */
[----:B--2---:R-:W-:-:S03]  /*16940*/  IMAD.WIDE R20, R241, 0x4, R10 ;  /* 0x00000004f1147825 */ /* 0x004fc600078e020a */
[----:B------:R1:W-:Y:S04]  /*16950*/  LDGSTS.E [R4+0x9a00], desc[UR24][R44.64], !P1 ;  /* 0x09a000002c047fae */ /* 0x0003e8000c921858 */
[----:B------:R2:W-:Y:S04]  /*16960*/  STL.64 [R1+0xbd8], R20 ;  /* 0x000bd81401007387 */ /* 0x0005e80000100a00 */
[----:B------:R2:W-:Y:S01]  /*16970*/  LDGSTS.E [R4+0x9b00], desc[UR24][R20.64], !P1 ;  /* 0x09b0000014047fae */ /* 0x0005e2000c921858 */
[----:B-1----:R-:W-:-:S03]  /*16980*/  IMAD.WIDE R44, R241, 0x4, R16 ;  /* 0x00000004f12c7825 */ /* 0x002fc600078e0210 */
[----:B------:R-:W-:Y:S04]  /*16990*/  STL.64 [R1+0xbe0], R68 ;  /* 0x000be04401007387 */ /* 0x000fe80000100a00 */
[----:B------:R-:W-:Y:S01]  /*169a0*/  STL [R1+0x6b10], R240 ;  /* 0x006b10f001007387 */ /* 0x000fe20000100800 */
[----:B--2---:R-:W-:-:S03]  /*169b0*/  IMAD.WIDE R20, R241, 0x4, R18 ;  /* 0x00000004f1147825 */ /* 0x004fc600078e0212 */
[----:B------:R-:W-:Y:S04]  /*169c0*/  LDGSTS.E [R4+0x9c00], desc[UR24][R68.64], !P1 ;  /* 0x09c0000044047fae */ /* 0x000fe8000c921858 */
[----:B------:R1:W-:Y:S04]  /*169d0*/  STL.64 [R1+0xbe8], R60 ;  /* 0x000be83c01007387 */ /* 0x0003e80000100a00 */
[----:B------:R1:W-:Y:S04]  /*169e0*/  LDGSTS.E [R4+0x9d00], desc[UR24][R60.64], !P1 ;  /* 0x09d000003c047fae */ /* 0x0003e8000c921858 */
[----:B------:R2:W-:Y:S04]  /*169f0*/  STL.64 [R1+0xbf8], R44 ;  /* 0x000bf82c01007387 */ /* 0x0005e80000100a00 */
[----:B------:R2:W-:Y:S04]  /*16a00*/  LDGSTS.E [R4+0x9e00], desc[UR24][R44.64], !P1 ;  /* 0x09e000002c047fae */ /* 0x0005e8000c921858 */
[----:B------:R3:W-:Y:S01]  /*16a10*/  STL.64 [R1+0xbf0], R20 ;  /* 0x000bf01401007387 */ /* 0x0007e20000100a00 */
[----:B-1----:R-:W-:-:S03]  /*16a20*/  IMAD.WIDE R60, R5, 0x4, R12 ;  /* 0x00000004053c7825 */ /* 0x002fc600078e020c */
[----:B------:R3:W-:Y:S04]  /*16a30*/  LDGSTS.E [R4+0x9f00], desc[UR24][R20.64], !P1 ;  /* 0x09f0000014047fae */ /* 0x0007e8000c921858 */
[----:B------:R1:W-:Y:S01]  /*16a40*/  LDGSTS.E [R4+0xb800], desc[UR24][R36.64], !P2 ;  /* 0x0b80000024047fae */ /* 0x0003e2000d121858 */
[----:B--2---:R-:W-:-:S04]  /*16a50*/  IMAD.WIDE R44, R5, 0x4, R14 ;  /* 0x00000004052c7825 */ /* 0x004fc800078e020e */
[----:B---3--:R-:W-:-:S04]  /*16a60*/  IMAD.WIDE R20, R5, 0x4, R6 ;  /* 0x0000000405147825 */ /* 0x008fc800078e0206 */
[C---:B-1----:R-:W-:Y:S01]  /*16a70*/  IMAD.WIDE R36, R5.reuse, 0x4, R8 ;  /* 0x0000000405247825 */ /* 0x042fe200078e0208 */
[----:B------:R1:W-:Y:S04]  /*16a80*/  STL.64 [R1+0xc00], R20 ;  /* 0x000c001401007387 */ /* 0x0003e80000100a00 */
[----:B------:R1:W-:Y:S04]  /*16a90*/  LDGSTS.E [R4+0xb900], desc[UR24][R20.64], !P2 ;  /* 0x0b90000014047fae */ /* 0x0003e8000d121858 */
[----:B------:R2:W-:Y:S04]  /*16aa0*/  STL.64 [R1+0xc08], R36 ;  /* 0x000c082401007387 */ /* 0x0005e80000100a00 */
[----:B------:R2:W-:Y:S01]  /*16ab0*/  LDGSTS.E [R4+0xba00], desc[UR24][R36.64], !P2 ;  /* 0x0ba0000024047fae */ /* 0x0005e2000d121858 */
[----:B-1----:R-:W-:-:S05]  /*16ac0*/  IMAD.WIDE R20, R5, 0x4, R10 ;  /* 0x0000000405147825 */ /* 0x002fca00078e020a */
[----:B------:R1:W-:Y:S01]  /*16ad0*/  STL.64 [R1+0xc10], R20 ;  /* 0x000c101401007387 */ /* 0x0003e20000100a00 */
[----:B--2---:R-:W-:-:S03]  /*16ae0*/  IMAD.WIDE R36, R5, 0x4, R16 ;  /* 0x0000000405247825 */ /* 0x004fc600078e0210 */
[----:B------:R1:W-:Y:S04]  /*16af0*/  LDGSTS.E [R4+0xbb00], desc[UR24][R20.64], !P2 ;  /* 0x0bb0000014047fae */ /* 0x0003e8000d121858 */
[----:B------:R-:W-:Y:S04]  /*16b00*/  STL.64 [R1+0xc20], R60 ;  /* 0x000c203c01007387 */ /* 0x000fe80000100a00 */
[----:B------:R-:W-:Y:S01]  /*16b10*/  LDGSTS.E [R4+0xbc00], desc[UR24][R60.64], !P2 ;  /* 0x0bc000003c047fae */ /* 0x000fe2000d121858 */
[----:B-1----:R-:W-:-:S03]  /*16b20*/  IMAD.WIDE R20, R5, 0x4, R18 ;  /* 0x0000000405147825 */ /* 0x002fc600078e0212 */
[----:B------:R1:W-:Y:S04]  /*16b30*/  STL.64 [R1+0xc28], R44 ;  /* 0x000c282c01007387 */ /* 0x0003e80000100a00 */
[----:B------:R1:W-:Y:S04]  /*16b40*/  LDGSTS.E [R4+0xbd00], desc[UR24][R44.64], !P2 ;  /* 0x0bd000002c047fae */ /* 0x0003e8000d121858 */
[----:B------:R-:W-:Y:S04]  /*16b50*/  STL.64 [R1+0xc38], R36 ;  /* 0x000c382401007387 */ /* 0x000fe80000100a00 */
[----:B------:R-:W2:Y:S04]  /*16b60*/  LDL R243, [R1+0x60f8] ;  /* 0x0060f80001f37983 */ /* 0x000ea80000100800 */
[----:B------:R-:W-:Y:S01]  /*16b70*/  LDGSTS.E [R4+0xbe00], desc[UR24][R36.64], !P2 ;  /* 0x0be0000024047fae */ /* 0x000fe2000d121858 */
[----:B-1----:R-:W-:-:S03]  /*16b80*/  IMAD.WIDE R44, R0, 0x4, R10 ;  /* 0x00000004002c7825 */ /* 0x002fc600078e020a */
[----:B------:R1:W-:Y:S04]  /*16b90*/  STL.64 [R1+0xc30], R20 ;  /* 0x000c301401007387 */ /* 0x0003e80000100a00 */
[----:B------:R1:W-:Y:S04]  /*16ba0*/  LDGSTS.E [R4+0xbf00], desc[UR24][R20.64], !P2 ;  /* 0x0bf0000014047fae */ /* 0x0003e8000d121858 */
[----:B------:R-:W-:Y:S01]  /*16bb0*/  LDGSTS.E [R4+0xd800], desc[UR24][R28.64], !P3 ;  /* 0x0d8000001c047fae */ /* 0x000fe2000d921858 */
[----:B-1----:R-:W-:-:S05]  /*16bc0*/  IMAD.WIDE R20, R0, 0x4, R6 ;  /* 0x0000000400147825 */ /* 0x002fca00078e0206 */
[----:B------:R1:W-:Y:S04]  /*16bd0*/  STL.64 [R1+0xc40], R20 ;  /* 0x000c401401007387 */ /* 0x0003e80000100a00 */
[----:B------:R1:W-:Y:S02]  /*16be0*/  LDGSTS.E [R4+0xd900], desc[UR24][R20.64], !P3 ;  /* 0x0d90000014047fae */ /* 0x0003e4000d921858 */
[----:B-1----:R-:W-:-:S05]  /*16bf0*/  IMAD.WIDE R20, R0, 0x4, R8 ;  /* 0x0000000400147825 */ /* 0x002fca00078e0208 */
[----:B------:R1:W-:Y:S04]  /*16c00*/  STL.64 [R1+0xc48], R20 ;  /* 0x000c481401007387 */ /* 0x0003e80000100a00 */
[----:B------:R-:W3:Y:S04]  /*16c10*/  LDL.64 R36, [R1+0x470] ;  /* 0x0004700001247983 */ /* 0x000ee80000100a00 */
[----:B------:R-:W4:Y:S04]  /*16c20*/  LDL.64 R28, [R1+0x450] ;  /* 0x00045000011c7983 */ /* 0x000f280000100a00 */
[----:B------:R-:W-:Y:S04]  /*16c30*/  LDGSTS.E [R4+0xda00], desc[UR24][R20.64], !P3 ;  /* 0x0da0000014047fae */ /* 0x000fe8000d921858 */
[----:B------:R1:W-:Y:S04]  /*16c40*/  STL.64 [R1+0xc58], R44 ;  /* 0x000c582c01007387 */ /* 0x0003e80000100a00 */
[----:B------:R-:W4:Y:S04]  /*16c50*/  LDL.64 R238, [R1+0x410] ;  /* 0x0004100001ee7983 */ /* 0x000f280000100a00 */
[----:B-1----:R-:W4:Y:S04]  /*16c60*/  LDL.64 R20, [R1+0x430] ;  /* 0x0004300001147983 */ /* 0x002f280000100a00 */
[----:B------:R-:W4:Y:S01]  /*16c70*/  LDL.64 R250, [R1+0x3f0] ;  /* 0x0003f00001fa7983 */ /* 0x000f220000100a00 */
[----:B------:R-:W-:-:S03]  /*16c80*/  IMAD.WIDE R76, R0, 0x4, R12 ;  /* 0x00000004004c7825 */ /* 0x000fc600078e020c */
[----:B------:R1:W-:Y:S01]  /*16c90*/  LDGSTS.E [R4+0xdb00], desc[UR24][R44.64], !P3 ;  /* 0x0db000002c047fae */ /* 0x0003e2000d921858 */
[----:B------:R-:W-:-:S04]  /*16ca0*/  IMAD.WIDE R68, R0, 0x4, R14 ;  /* 0x0000000400447825 */ /* 0x000fc800078e020e */
[C---:B------:R-:W-:Y:S01]  /*16cb0*/  IMAD.WIDE R60, R0.reuse, 0x4, R16 ;  /* 0x00000004003c7825 */ /* 0x040fe200078e0210 */
[----:B------:R-:W-:Y:S04]  /*16cc0*/  STL.64 [R1+0xc68], R76 ;  /* 0x000c684c01007387 */ /* 0x000fe80000100a00 */
[----:B------:R-:W-:Y:S01]  /*16cd0*/  LDGSTS.E [R4+0xdc00], desc[UR24][R76.64], !P3 ;  /* 0x0dc000004c047fae */ /* 0x000fe2000d921858 */
[----:B-1----:R-:W-:-:S03]  /*16ce0*/  IMAD.WIDE R44, R0, 0x4, R18 ;  /* 0x00000004002c7825 */ /* 0x002fc600078e0212 */
[----:B------:R-:W-:Y:S04]  /*16cf0*/  STL.64 [R1+0xc70], R68 ;  /* 0x000c704401007387 */ /* 0x000fe80000100a00 */
[----:B------:R-:W-:Y:S04]  /*16d00*/  LDGSTS.E [R4+0xdd00], desc[UR24][R68.64], !P3 ;  /* 0x0dd0000044047fae */ /* 0x000fe8000d921858 */
[----:B------:R-:W-:Y:S04]  /*16d10*/  STL.64 [R1+0xc80], R60 ;  /* 0x000c803c01007387 */ /* 0x000fe80000100a00 */
[----:B------:R-:W-:Y:S04]  /*16d20*/  LDGSTS.E [R4+0xde00], desc[UR24][R60.64], !P3 ;  /* 0x0de000003c047fae */ /* 0x000fe8000d921858 */
[----:B------:R1:W-:Y:S04]  /*16d30*/  STL.64 [R1+0xc78], R44 ;  /* 0x000c782c01007387 */ /* 0x0003e80000100a00 */
[----:B------:R1:W-:Y:S04]  /*16d40*/  LDGSTS.E [R4+0xdf00], desc[UR24][R44.64], !P3 ;  /* 0x0df000002c047fae */ /* 0x0003e8000d921858 */
[----:B------:R1:W-:Y:S02]  /*16d50*/  LDGSTS.E [R4+0xf800], desc[UR24][R52.64], !P5 ;  /* 0x0f80000034047fae */ /* 0x0003e4000e921858 */
[----:B-1----:R-:W-:-:S04]  /*16d60*/  IMAD.WIDE R44, R2, 0x4, R6 ;  /* 0x00000004022c7825 */ /* 0x002fc800078e0206 */
[C---:B------:R-:W-:Y:S01]  /*16d70*/  IMAD.WIDE R52, R2.reuse, 0x4, R8 ;  /* 0x0000000402347825 */ /* 0x040fe200078e0208 */
[----:B------:R1:W-:Y:S04]  /*16d80*/  STL.64 [R1+0xc88], R44 ;  /* 0x000c882c01007387 */ /* 0x0003e80000100a00 */
[----:B------:R1:W-:Y:S04]  /*16d90*/  LDGSTS.E [R4+0xf900], desc[UR24][R44.64], !P5 ;  /* 0x0f9000002c047fae */ /* 0x0003e8000e921858 */
[----:B------:R1:W-:Y:S04]  /*16da0*/  STL.64 [R1+0xc90], R52 ;  /* 0x000c903401007387 */ /* 0x0003e80000100a00 */
[----:B------:R1:W-:Y:S02]  /*16db0*/  LDGSTS.E [R4+0xfa00], desc[UR24][R52.64], !P5 ;  /* 0x0fa0000034047fae */ /* 0x0003e4000e921858 */
[----:B-1----:R-:W-:-:S05]  /*16dc0*/  IMAD.WIDE R44, R2, 0x4, R10 ;  /* 0x00000004022c7825 */ /* 0x002fca00078e020a */
[----:B------:R1:W-:Y:S01]  /*16dd0*/  STL.64 [R1+0xc98], R44 ;  /* 0x000c982c01007387 */ /* 0x0003e20000100a00 */
[----:B------:R-:W-:-:S03]  /*16de0*/  IMAD.WIDE R52, R2, 0x4, R12 ;  /* 0x0000000402347825 */ /* 0x000fc600078e020c */
[----:B------:R1:W-:Y:S04]  /*16df0*/  LDGSTS.E [R4+0xfb00], desc[UR24][R44.64], !P5 ;  /* 0x0fb000002c047fae */ /* 0x0003e8000e921858 */
[----:B------:R1:W-:Y:S04]  /*16e00*/  STL.64 [R1+0xca0], R52 ;  /* 0x000ca03401007387 */ /* 0x0003e80000100a00 */
[----:B------:R1:W-:Y:S02]  /*16e10*/  LDGSTS.E [R4+0xfc00], desc[UR24][R52.64], !P5 ;  /* 0x0fc0000034047fae */ /* 0x0003e4000e921858 */
[----:B-1----:R-:W-:-:S05]  /*16e20*/  IMAD.WIDE R44, R2, 0x4, R14 ;  /* 0x00000004022c7825 */ /* 0x002fca00078e020e */
[----:B------:R1:W-:Y:S01]  /*16e30*/  STL.64 [R1+0xca8], R44 ;  /* 0x000ca82c01007387 */ /* 0x0003e20000100a00 */
[----:B------:R-:W-:-:S03]  /*16e40*/  IMAD.WIDE R52, R2, 0x4, R16 ;  /* 0x0000000402347825 */ /* 0x000fc600078e0210 */
[----:B------:R1:W-:Y:S04]  /*16e50*/  LDGSTS.E [R4+0xfd00], desc[UR24][R44.64], !P5 ;  /* 0x0fd000002c047fae */ /* 0x0003e8000e921858 */
[----:B------:R-:W-:Y:S01]  /*16e60*/  LDGSTS.E [R4+0xfe00], desc[UR24][R52.64], !P5 ;  /* 0x0fe0000034047fae */ /* 0x000fe2000e921858 */
[----:B-1----:R-:W-:-:S05]  /*16e70*/  IMAD.WIDE R44, R2, 0x4, R18 ;  /* 0x00000004022c7825 */ /* 0x002fca00078e0212 */
[----:B------:R-:W-:Y:S04]  /*16e80*/  LDGSTS.E [R4+0xff00], desc[UR24][R44.64], !P5 ;  /* 0x0ff000002c047fae */ /* 0x000fe8000e921858 */
[----:B------:R-:W0:Y:S04]  /*16e90*/  LDGDEPBAR ;  /* 0x00000000000079af */ /* 0x000e280000000000 */
[----:B------:R1:W-:Y:S04]  /*16ea0*/  STL.64 [R1+0xcb8], R52 ;  /* 0x000cb83401007387 */ /* 0x0003e80000100a00 */
[----:B------:R1:W-:Y:S04]  /*16eb0*/  STL.64 [R1+0xcb0], R44 ;  /* 0x000cb02c01007387 */ /* 0x0003e80000100a00 */
[----:B------:R-:W4:Y:S04]  /*16ec0*/  LDL.64 R60, [R1+0x2f0] ;  /* 0x0002f000013c7983 */ /* 0x000f280000100a00 */
[----:B-1----:R-:W4:Y:S04]  /*16ed0*/  LDL.64 R52, [R1+0x310] ;  /* 0x0003100001347983 */ /* 0x002f280000100a00 */
[----:B------:R-:W4:Y:S04]  /*16ee0*/  LDL.64 R44, [R1+0x330] ;  /* 0x00033000012c7983 */ /* 0x000f280000100a00 */
        /* <DEDUP_REMOVED lines=18> */
[----:B------:R-:W4:Y:S01]  /*17010*/  LDL.64 R220, [R1+0x90] ;  /* 0x0000900001dc7983 */ /* 0x000f220000100a00 */
[----:B--2---:R-:W-:-:S03]  /*17020*/  VIADD R252, R243, UR4 ;  /* 0x00000004f3fc7c36 */ /* 0x004fc60008000000 */
[----:B------:R-:W2:Y:S04]  /*17030*/  LDL.64 R212, [R1+0x70] ;  /* 0x0000700001d47983 */ /* 0x000ea80000100a00 */
[----:B------:R-:W2:Y:S04]  /*17040*/  LDL.64 R204, [R1+0x50] ;  /* 0x0000500001cc7983 */ /* 0x000ea80000100a00 */
[----:B------:R-:W2:Y:S04]  /*17050*/  LDL.64 R196, [R1+0x30] ;  /* 0x0000300001c47983 */ /* 0x000ea80000100a00 */
[----:B------:R-:W2:Y:S04]  /*17060*/  LDL.64 R188, [R1+0x10] ;  /* 0x0000100001bc7983 */ /* 0x000ea80000100a00 */
[----:B---3--:R-:W-:Y:S04]  /*17070*/  LDGSTS.E [R252+0x20000], desc[UR24][R36.64], P0 ;  /* 0x2000000024fc7fae */ /* 0x008fe80008121858 */
[----:B----4-:R-:W-:Y:S04]  /*17080*/  LDGSTS.E [R252+0x20400], desc[UR24][R28.64], P0 ;  /* 0x204000001cfc7fae */ /* 0x010fe80008121858 */
[----:B------:R-:W3:Y:S04]  /*17090*/  LDL.64 R36, [R1+0x350] ;  /* 0x0003500001247983 */ /* 0x000ee80000100a00 */
[----:B------:R-:W4:Y:S04]  /*170a0*/  LDL.64 R28, [R1+0x370] ;  /* 0x00037000011c7983 */ /* 0x000f280000100a00 */
[----:B------:R-:W-:Y:S04]  /*170b0*/  LDGSTS.E [R252+0x20800], desc[UR24][R20.64], P0 ;  /* 0x2080000014fc7fae */ /* 0x000fe80008121858 */
[----:B------:R-:W-:Y:S04]  /*170c0*/  LDGSTS.E [R252+0x20c00], desc[UR24][R238.64], P0 ;  /* 0x20c00000eefc7fae */ /* 0x000fe80008121858 */
[----:B------:R-:W-:Y:S04]  /*170d0*/  LDGSTS.E [R252+0x21000], desc[UR24][R250.64], P0 ;  /* 0x21000000fafc7fae */ /* 0x000fe80008121858 */
[----:B------:R-:W2:Y:S04]  /*170e0*/  LDL.64 R20, [R1+0x390] ;  /* 0x0003900001147983 */ /* 0x000ea80000100a00 */
[----:B------:R-:W3:Y:S04]  /*170f0*/  LDL.64 R238, [R1+0x3b0] ;  /* 0x0003b00001ee7983 */ /* 0x000ee80000100a00 */
[----:B------:R-:W4:Y:S04]  /*17100*/  LDL.64 R250, [R1+0x3d0] ;  /* 0x0003d00001fa7983 */ /* 0x000f280000100a00 */
[----:B----4-:R-:W-:Y:S04]  /*17110*/  LDGSTS.E [R252+0x21400], desc[UR24][R250.64], P0 ;  /* 0x21400000fafc7fae */ /* 0x010fe80008121858 */
[----:B---3--:R-:W-:Y:S04]  /*17120*/  LDGSTS.E [R252+0x21800], desc[UR24][R238.64], P0 ;  /* 0x21800000eefc7fae */ /* 0x008fe80008121858 */
[----:B--2---:R-:W-:Y:S04]  /*17130*/  LDGSTS.E [R252+0x21c00], desc[UR24][R20.64], P0 ;  /* 0x21c0000014fc7fae */ /* 0x004fe80008121858 */
[----:B------:R-:W-:Y:S04]  /*17140*/  LDGSTS.E [R252+0x22000], desc[UR24][R28.64], P0 ;  /* 0x220000001cfc7fae */ /* 0x000fe80008121858 */
[----:B------:R-:W-:Y:S04]  /*17150*/  LDGSTS.E [R252+0x22400], desc[UR24][R36.64], P0 ;  /* 0x2240000024fc7fae */ /* 0x000fe80008121858 */
[----:B------:R-:W-:Y:S04]  /*17160*/  LDGSTS.E [R252+0x22800], desc[UR24][R44.64], P0 ;  /* 0x228000002cfc7fae */ /* 0x000fe80008121858 */
[----:B------:R-:W-:Y:S04]  /*17170*/  LDGSTS.E [R252+0x22c00], desc[UR24][R52.64], P0 ;  /* 0x22c0000034fc7fae */ /* 0x000fe80008121858 */
[----:B------:R-:W-:Y:S04]  /*17180*/  LDGSTS.E [R252+0x23000], desc[UR24][R60.64], P0 ;  /* 0x230000003cfc7fae */ /* 0x000fe80008121858 */
[----:B------:R-:W2:Y:S04]  /*17190*/  LDL.LU.64 R250, [R1+0x6e68] ;  /* 0x006e680001fa7983 */ /* 0x000ea80000300a00 */
[----:B------:R-:W-:Y:S04]  /*171a0*/  LDGSTS.E [R252+0x23400], desc[UR24][R68.64], P0 ;  /* 0x2340000044fc7fae */ /* 0x000fe80008121858 */
[----:B------:R-:W3:Y:S04]  /*171b0*/  LDL.LU.64 R238, [R1+0x6e60] ;  /* 0x006e600001ee7983 */ /* 0x000ee80000300a00 */
[----:B------:R-:W-:Y:S04]  /*171c0*/  LDGSTS.E [R252+0x23800], desc[UR24][R76.64], P0 ;  /* 0x238000004cfc7fae */ /* 0x000fe80008121858 */
[----:B------:R-:W4:Y:S04]  /*171d0*/  LDL.LU.64 R20, [R1+0x6e58] ;  /* 0x006e580001147983 */ /* 0x000f280000300a00 */
        /* <DEDUP_REMOVED lines=41> */
[----:B------:R-:W-:Y:S04]  /*17470*/  LDGSTS.E [R252+0x29000], desc[UR24][R248.64], P0 ;  /* 0x29000000f8fc7fae */ /* 0x000fe80008121858 */
[----:B------:R-:W-:Y:S04]  /*17480*/  STL.64 [R1+0x6b20], R248 ;  /* 0x006b20f801007387 */ /* 0x000fe80000100a00 */
        /* <DEDUP_REMOVED lines=47> */
[----:B------:R1:W-:Y:S04]  /*17780*/  STL.64 [R1+0x6bd8], R198 ;  /* 0x006bd8c601007387 */ /* 0x0003e80000100a00 */
[----:B------:R-:W2:Y:S04]  /*17790*/  LDL.64 R188, [R1+0x468] ;  /* 0x0004680001bc7983 */ /* 0x000ea80000100a00 */
[----:B------:R-:W3:Y:S04]  /*177a0*/  LDL.64 R196, [R1+0x448] ;  /* 0x0004480001c47983 */ /* 0x000ee80000100a00 */
[----:B------:R-:W4:Y:S04]  /*177b0*/  LDL.64 R204, [R1+0x428] ;  /* 0x0004280001cc7983 */ /* 0x000f280000100a00 */
[----:B------:R-:W4:Y:S04]  /*177c0*/  LDL.64 R212, [R1+0x408] ;  /* 0x0004080001d47983 */ /* 0x000f280000100a00 */
[----:B------:R-:W4:Y:S04]  /*177d0*/  LDL.64 R220, [R1+0x3e8] ;  /* 0x0003e80001dc7983 */ /* 0x000f280000100a00 */
        /* <DEDUP_REMOVED lines=20> */
[----:B------:R-:W4:Y:S04]  /*17920*/  LDL.LU.64 R174, [R1+0xe8] ;  /* 0x0000e80001ae7983 */ /* 0x000f280000300a00 */
[----:B------:R-:W4:Y:S04]  /*17930*/  LDL.LU.64 R142, [R1+0xc8] ;  /* 0x0000c800018e7983 */ /* 0x000f280000300a00 */
[----:B------:R-:W4:Y:S04]  /*17940*/  LDL.LU.64 R118, [R1+0xa8] ;  /* 0x0000a80001767983 */ /* 0x000f280000300a00 */
[----:B------:R-:W4:Y:S04]  /*17950*/  LDL.LU.64 R94, [R1+0x88] ;  /* 0x00008800015e7983 */ /* 0x000f280000300a00 */
[----:B------:R-:W4:Y:S04]  /*17960*/  LDL.LU.64 R70, [R1+0x68] ;  /* 0x0000680001467983 */ /* 0x000f280000300a00 */
[----:B------:R-:W4:Y:S04]  /*17970*/  LDL.LU.64 R46, [R1+0x48] ;  /* 0x00004800012e7983 */ /* 0x000f280000300a00 */
[----:B------:R-:W4:Y:S04]  /*17980*/  LDL.LU.64 R22, [R1+0x28] ;  /* 0x0000280001167983 */ /* 0x000f280000300a00 */
[----:B------:R-:W4:Y:S04]  /*17990*/  LDL.LU.64 R240, [R1+0x8] ;  /* 0x0000080001f07983 */ /* 0x000f280000300a00 */
[----:B------:R-:W-:Y:S04]  /*179a0*/  LDGSTS.E [R252+0x2f400], desc[UR24][R206.64], P0 ;  /* 0x2f400000cefc7fae */ /* 0x000fe80008121858 */
[----:B------:R1:W-:Y:S04]  /*179b0*/  STL.64 [R1+0x6be0], R206 ;  /* 0x006be0ce01007387 */ /* 0x0003e80000100a00 */
[----:B------:R-:W-:Y:S04]  /*179c0*/  LDGSTS.E [R252+0x2f800], desc[UR24][R214.64], P0 ;  /* 0x2f800000d6fc7fae */ /* 0x000fe80008121858 */
[----:B------:R-:W-:Y:S04]  /*179d0*/  LDGSTS.E [R252+0x2fc00], desc[UR24][R222.64], P0 ;  /* 0x2fc00000defc7fae */ /* 0x000fe80008121858 */
[----:B-1----:R-:W4:Y:S04]  /*179e0*/  LDL.LU.64 R206, [R1+0x108] ;  /* 0x0001080001ce7983 */ /* 0x002f280000300a00 */
[----:B------:R1:W-:Y:S04]  /*179f0*/  STL.64 [R1+0x6be8], R214 ;  /* 0x006be8d601007387 */ /* 0x0003e80000100a00 */
[----:B-1----:R-:W4:Y:S04]  /*17a00*/  LDL.64 R214, [R1+0x388] ;  /* 0x0003880001d67983 */ /* 0x002f280000100a00 */
[----:B------:R1:W-:Y:S04]  /*17a10*/  STL.64 [R1+0x6bf0], R222 ;  /* 0x006bf0de01007387 */ /* 0x0003e80000100a00 */
[----:B-1----:R-:W4:Y:S01]  /*17a20*/  LDL.64 R222, [R1+0x3a8] ;  /* 0x0003a80001de7983 */ /* 0x002f220000100a00 */
[----:B------:R-:W-:-:S05]  /*17a30*/  LOP3.LUT R0, R243, 0x20, RZ, 0x3c, !PT ;  /* 0x00000020f3007812 */ /* 0x000fca00078e3cff */
[----:B------:R-:W-:-:S05]  /*17a40*/  VIADD R0, R0, UR4 ;  /* 0x0000000400007c36 */ /* 0x000fca0008000000 */
[----:B--2---:R-:W-:Y:S04]  /*17a50*/  LDGSTS.E [R0+0x20100], desc[UR24][R188.64], P0 ;  /* 0x20100000bc007fae */ /* 0x004fe80008121858 */
[----:B---3--:R-:W-:Y:S04]  /*17a60*/  LDGSTS.E [R0+0x20500], desc[UR24][R196.64], P0 ;  /* 0x20500000c4007fae */ /* 0x008fe80008121858 */
[----:B----4-:R-:W-:Y:S04]  /*17a70*/  LDGSTS.E [R0+0x20900], desc[UR24][R204.64], P0 ;  /* 0x20900000cc007fae */ /* 0x010fe80008121858 */
[----:B------:R-:W-:Y:S04]  /*17a80*/  LDGSTS.E [R0+0x20d00], desc[UR24][R212.64], P0 ;  /* 0x20d00000d4007fae */ /* 0x000fe80008121858 */
[----:B------:R-:W-:Y:S04]  /*17a90*/  LDGSTS.E [R0+0x21100], desc[UR24][R220.64], P0 ;  /* 0x21100000dc007fae */ /* 0x000fe80008121858 */
[----:B------:R-:W-:Y:S04]  /*17aa0*/  LDGSTS.E [R0+0x21500], desc[UR24][R228.64], P0 ;  /* 0x21500000e4007fae */ /* 0x000fe80008121858 */
[----:B------:R-:W2:Y:S04]  /*17ab0*/  LDL.LU.64 R188, [R1+0x6db0] ;  /* 0x006db00001bc7983 */ /* 0x000ea80000300a00 */
[----:B------:R-:W3:Y:S04]  /*17ac0*/  LDL.LU.64 R196, [R1+0x6da8] ;  /* 0x006da80001c47983 */ /* 0x000ee80000300a00 */
[----:B------:R-:W4:Y:S04]  /*17ad0*/  LDL.LU.64 R204, [R1+0x6da0] ;  /* 0x006da00001cc7983 */ /* 0x000f280000300a00 */
[----:B------:R-:W4:Y:S04]  /*17ae0*/  LDL.LU.64 R212, [R1+0x6d98] ;  /* 0x006d980001d47983 */ /* 0x000f280000300a00 */
[----:B------:R-:W4:Y:S04]  /*17af0*/  LDL.LU.64 R220, [R1+0x6d90] ;  /* 0x006d900001dc7983 */ /* 0x000f280000300a00 */
[----:B------:R-:W4:Y:S04]  /*17b00*/  LDL.LU.64 R228, [R1+0x6d88] ;  /* 0x006d880001e47983 */ /* 0x000f280000300a00 */
[----:B------:R-:W-:Y:S04]  /*17b10*/  STL.64 [R1+0x6bf8], R206 ;  /* 0x006bf8ce01007387 */ /* 0x000fe80000100a00 */
[----:B------:R-:W-:Y:S04]  /*17b20*/  STL.64 [R1+0x6c00], R174 ;  /* 0x006c00ae01007387 */ /* 0x000fe80000100a00 */
[----:B------:R-:W-:Y:S04]  /*17b30*/  STL.64 [R1+0x6c08], R142 ;  /* 0x006c088e01007387 */ /* 0x000fe80000100a00 */
[----:B------:R-:W-:Y:S04]  /*17b40*/  STL.64 [R1+0x6c10], R118 ;  /* 0x006c107601007387 */ /* 0x000fe80000100a00 */
[----:B------:R-:W-:Y:S04]  /*17b50*/  LDGSTS.E [R0+0x21900], desc[UR24][R222.64], P0 ;  /* 0x21900000de007fae */ /* 0x000fe80008121858 */
        /* <DEDUP_REMOVED lines=80> */
[----:B------:R-:W3:Y:S04]  /*18060*/  LDL.64 R158, [R1+0x460] ;  /* 0x00046000019e7983 */ /* 0x000ee80000100a00 */
[----:B------:R-:W4:Y:S04]  /*18070*/  LDL.64 R150, [R1+0x440] ;  /* 0x0004400001967983 */ /* 0x000f280000100a00 */
[----:B------:R-:W4:Y:S04]  /*18080*/  LDL.64 R126, [R1+0x420] ;  /* 0x00042000017e7983 */ /* 0x000f280000100a00 */
[----:B------:R-:W4:Y:S04]  /*18090*/  LDL.64 R102, [R1+0x400] ;  /* 0x0004000001667983 */ /* 0x000f280000100a00 */
[----:B------:R-:W4:Y:S04]  /*180a0*/  LDL.64 R78, [R1+0x3e0] ;  /* 0x0003e000014e7983 */ /* 0x000f280000100a00 */
[----:B------:R-:W4:Y:S04]  /*180b0*/  LDL.64 R54, [R1+0x3c0] ;  /* 0x0003c00001367983 */ /* 0x000f280000100a00 */
[----:B------:R-:W4:Y:S04]  /*180c0*/  LDL.64 R30, [R1+0x3a0] ;  /* 0x0003a000011e7983 */ /* 0x000f280000100a00 */
[----:B------:R-:W4:Y:S04]  /*180d0*/  LDL.64 R236, [R1+0x360] ;  /* 0x0003600001ec7983 */ /* 0x000f280000100a00 */
[----:B------:R-:W-:Y:S04]  /*180e0*/  LDGSTS.E [R0+0x2e500], desc[UR24][R176.64], P0 ;  /* 0x2e500000b0007fae */ /* 0x000fe80008121858 */
[----:B-1----:R-:W4:Y:S04]  /*180f0*/  LDL.LU.64 R88, [R1+0x380] ;  /* 0x0003800001587983 */ /* 0x002f280000300a00 */
[----:B------:R-:W-:Y:S04]  /*18100*/  LDGSTS.E [R0+0x2e900], desc[UR24][R184.64], P0 ;  /* 0x2e900000b8007fae */ /* 0x000fe80008121858 */
[----:B------:R-:W4:Y:S04]  /*18110*/  LDL.LU.64 R206, [R1+0x340] ;  /* 0x0003400001ce7983 */ /* 0x000f280000300a00 */
[----:B------:R-:W-:Y:S04]  /*18120*/  LDGSTS.E [R0+0x2ed00], desc[UR24][R192.64], P0 ;  /* 0x2ed00000c0007fae */ /* 0x000fe80008121858 */
[----:B--2---:R-:W2:Y:S04]  /*18130*/  LDL.LU.64 R184, [R1+0x300] ;  /* 0x0003000001b87983 */ /* 0x004ea80000300a00 */
[----:B------:R-:W2:Y:S04]  /*18140*/  LDL.LU.64 R176, [R1+0x2e0] ;  /* 0x0002e00001b07983 */ /* 0x000ea80000300a00 */
        /* <DEDUP_REMOVED lines=22> */
[----:B------:R-:W-:Y:S04]  /*182b0*/  LDGSTS.E [R0+0x2f100], desc[UR24][R200.64], P0 ;  /* 0x2f100000c8007fae */ /* 0x000fe80008121858 */
[----:B------:R-:W2:Y:S04]  /*182c0*/  LDL.LU.64 R230, [R1] ;  /* 0x0000000001e67983 */ /* 0x000ea80000300a00 */
[----:B------:R-:W-:Y:S04]  /*182d0*/  LDGSTS.E [R0+0x2f500], desc[UR24][R208.64], P0 ;  /* 0x2f500000d0007fae */ /* 0x000fe80008121858 */
[----:B------:R1:W-:Y:S01]  /*182e0*/  STL.64 [R1+0x6d08], R208 ;  /* 0x006d08d001007387 */ /* 0x0003e20000100a00 */
[----:B------:R-:W-:-:S03]  /*182f0*/  LOP3.LUT R2, R243, 0x40, RZ, 0x3c, !PT ;  /* 0x00000040f3027812 */ /* 0x000fc600078e3cff */
[----:B------:R-:W-:Y:S04]  /*18300*/  LDGSTS.E [R0+0x2f900], desc[UR24][R216.64], P0 ;  /* 0x2f900000d8007fae */ /* 0x000fe80008121858 */
[----:B-1----:R-:W2:Y:S01]  /*18310*/  LDL.LU.64 R208, [R1+0x320] ;  /* 0x0003200001d07983 */ /* 0x002ea20000300a00 */
[----:B------:R-:W-:-:S03]  /*18320*/  VIADD R2, R2, UR4 ;  /* 0x0000000402027c36 */ /* 0x000fc60008000000 */
[----:B------:R1:W-:Y:S04]  /*18330*/  LDGSTS.E [R0+0x2fd00], desc[UR24][R224.64], P0 ;  /* 0x2fd00000e0007fae */ /* 0x0003e80008121858 */
[----:B------:R-:W-:Y:S04]  /*18340*/  STL.64 [R1+0x6d10], R216 ;  /* 0x006d10d801007387 */ /* 0x000fe80000100a00 */
[----:B------:R-:W-:Y:S04]  /*18350*/  STL.64 [R1+0x6d18], R224 ;  /* 0x006d18e001007387 */ /* 0x000fe80000100a00 */
[----:B------:R1:W-:Y:S02]  /*18360*/  STL [R1+0x6b0c], R0 ;  /* 0x006b0c0001007387 */ /* 0x0003e40000100800 */
[----:B-1----:R-:W-:-:S02]  /*18370*/  LOP3.LUT R0, R243, 0x60, RZ, 0x3c, !PT ;  /* 0x00000060f3007812 */ /* 0x002fc400078e3cff */
[----:B---3--:R-:W-:Y:S04]  /*18380*/  LDGSTS.E [R2+0x20200], desc[UR24][R158.64], P0 ;  /* 0x202000009e027fae */ /* 0x008fe80008121858 */
[----:B----4-:R-:W-:Y:S04]  /*18390*/  LDGSTS.E [R2+0x20600], desc[UR24][R150.64], P0 ;  /* 0x2060000096027fae */ /* 0x010fe80008121858 */
[----:B------:R-:W-:Y:S04]  /*183a0*/  LDGSTS.E [R2+0x20a00], desc[UR24][R126.64], P0 ;  /* 0x20a000007e027fae */ /* 0x000fe80008121858 */
[----:B------:R-:W-:Y:S04]  /*183b0*/  LDGSTS.E [R2+0x20e00], desc[UR24][R102.64], P0 ;  /* 0x20e0000066027fae */ /* 0x000fe80008121858 */
[----:B------:R-:W-:Y:S04]  /*183c0*/  LDGSTS.E [R2+0x21200], desc[UR24][R78.64], P0 ;  /* 0x212000004e027fae */ /* 0x000fe80008121858 */
[----:B------:R-:W-:Y:S04]  /*183d0*/  LDGSTS.E [R2+0x21600], desc[UR24][R54.64], P0 ;  /* 0x2160000036027fae */ /* 0x000fe80008121858 */
[----:B------:R-:W-:Y:S04]  /*183e0*/  LDGSTS.E [R2+0x21a00], desc[UR24][R30.64], P0 ;  /* 0x21a000001e027fae */ /* 0x000fe80008121858 */
[----:B------:R-:W-:Y:S04]  /*183f0*/  STL.64 [R1+0x6d38], R88 ;  /* 0x006d385801007387 */ /* 0x000fe80000100a00 */
[----:B------:R1:W-:Y:S04]  /*18400*/  LDGSTS.E [R2+0x21e00], desc[UR24][R88.64], P0 ;  /* 0x21e0000058027fae */ /* 0x0003e80008121858 */
[----:B------:R-:W-:Y:S04]  /*18410*/  STL.64 [R1+0x6d20], R206 ;  /* 0x006d20ce01007387 */ /* 0x000fe80000100a00 */
[----:B------:R-:W-:Y:S04]  /*18420*/  LDGSTS.E [R2+0x22200], desc[UR24][R236.64], P0 ;  /* 0x22200000ec027fae */ /* 0x000fe80008121858 */
[----:B------:R-:W-:Y:S01]  /*18430*/  LDGSTS.E [R2+0x22600], desc[UR24][R206.64], P0 ;  /* 0x22600000ce027fae */ /* 0x000fe20008121858 */
[----:B------:R-:W-:-:S03]  /*18440*/  VIADD R5, R0, UR4 ;  /* 0x0000000400057c36 */ /* 0x000fc60008000000 */
[----:B--2---:R-:W-:Y:S04]  /*18450*/  STL.64 [R1+0x6d28], R208 ;  /* 0x006d28d001007387 */ /* 0x004fe80000100a00 */
        /* <DEDUP_REMOVED lines=20> */
[----:B------:R-:W1:Y:S04]  /*185a0*/  LDL.LU.64 R192, [R1+0x478] ;  /* 0x0004780001c07983 */ /* 0x000e680000300a00 */
[----:B------:R-:W-:Y:S04]  /*185b0*/  LDGSTS.E [R2+0x25200], desc[UR24][R56.64], P0 ;  /* 0x2520000038027fae */ /* 0x000fe80008121858 */
[----:B--2---:R-:W2:Y:S04]  /*185c0*/  LDL.LU.64 R144, [R1+0x458] ;  /* 0x0004580001907983 */ /* 0x004ea80000300a00 */
[----:B------:R-:W-:Y:S04]  /*185d0*/  LDGSTS.E [R2+0x25600], desc[UR24][R32.64], P0 ;  /* 0x2560000020027fae */ /* 0x000fe80008121858 */
[----:B---3--:R-:W3:Y:S04]  /*185e0*/  LDL.LU.64 R56, [R1+0x438] ;  /* 0x0004380001387983 */ /* 0x008ee80000300a00 */
        /* <DEDUP_REMOVED lines=33> */
[----:B------:R-:W4:Y:S04]  /*18800*/  LDL.LU R243, [R1+0x484] ;  /* 0x0004840001f37983 */ /* 0x000f280000300800 */
[----:B------:R-:W4:Y:S04]  /*18810*/  LDL.LU R0, [R1+0x480] ;  /* 0x0004800001007983 */ /* 0x000f280000300800 */
        /* <DEDUP_REMOVED lines=42> */
[----:B--2---:R-:W-:Y:S04]  /*18ac0*/  LDGSTS.E [R5+0x20300], desc[UR24][R144.64], P0 ;  /* 0x2030000090057fae */ /* 0x004fe80008121858 */
[----:B---3--:R-:W-:Y:S04]  /*18ad0*/  LDGSTS.E [R5+0x20700], desc[UR24][R56.64], P0 ;  /* 0x2070000038057fae */ /* 0x008fe80008121858 */
[----:B----4-:R-:W-:Y:S04]  /*18ae0*/  LDGSTS.E [R5+0x20b00], desc[UR24][R72.64], P0 ;  /* 0x20b0000048057fae */ /* 0x010fe80008121858 */
        /* <DEDUP_REMOVED lines=61> */
[----:B------:R-:W0:Y:S01]  /*18ec0*/  LDGDEPBAR ;  /* 0x00000000000079af */ /* 0x000e220000000000 */
[----:B------:R-:W-:Y:S01]  /*18ed0*/  BAR.SYNC.DEFER_BLOCKING 0x0 ;  /* 0x0000000000007b1d */ /* 0x000fe20000010000 */
[----:B-1----:R-:W-:-:S02]  /*18ee0*/  IMAD.MOV.U32 R88, RZ, RZ, R193 ;  /* 0x000000ffff587224 */ /* 0x002fc400078e00c1 */
[----:B------:R-:W-:-:S04]  /*18ef0*/  IMAD.WIDE R6, R0, 0x4, R6 ;  /* 0x0000000400067825 */ /* 0x000fc800078e0206 */
[C---:B------:R-:W-:Y:S01]  /*18f00*/  IMAD.WIDE R8, R0.reuse, 0x4, R8 ;  /* 0x0000000400087825 */ /* 0x040fe200078e0208 */
[----:B------:R-:W-:Y:S03]  /*18f10*/  STL [R1+0x6a14], R192 ;  /* 0x006a14c001007387 */ /* 0x000fe60000100800 */
[C---:B------:R-:W-:Y:S01]  /*18f20*/  IMAD.WIDE R10, R0.reuse, 0x4, R10 ;  /* 0x00000004000a7825 */ /* 0x040fe200078e020a */
[----:B------:R-:W-:Y:S04]  /*18f30*/  STL [R1+0x6a10], R88 ;  /* 0x006a105801007387 */ /* 0x000fe80000100800 */
[----:B------:R-:W-:Y:S01]  /*18f40*/  STL [R1+0x6a0c], R6 ;  /* 0x006a0c0601007387 */ /* 0x000fe20000100800 */
[----:B------:R-:W-:-:S03]  /*18f50*/  IMAD.WIDE R12, R0, 0x4, R12 ;  /* 0x00000004000c7825 */ /* 0x000fc600078e020c */
[----:B------:R-:W-:Y:S04]  /*18f60*/  STL [R1+0x6a04], R7 ;  /* 0x006a040701007387 */ /* 0x000fe80000100800 */
[----:B------:R-:W-:Y:S04]  /*18f70*/  STL [R1+0x6a08], R8 ;  /* 0x006a080801007387 */ /* 0x000fe80000100800 */
[----:B------:R1:W-:Y:S04]  /*18f80*/  STL [R1+0x6a00], R9 ;  /* 0x006a000901007387 */ /* 0x0003e80000100800 */
[----:B------:R-:W-:Y:S01]  /*18f90*/  @!PT LDS RZ, [RZ] ;  /* 0x00000000fffff984 */ /* 0x000fe20000000800 */
[----:B------:R-:W-:Y:S01]  /*18fa0*/  @!PT LDS RZ, [RZ] ;  /* 0x00000000fffff984 */ /* 0x000fe20000000800 */
[----:B------:R-:W-:Y:S01]  /*18fb0*/  @!PT LDS RZ, [RZ] ;  /* 0x00000000fffff984 */ /* 0x000fe20000000800 */
[----:B------:R-:W-:Y:S04]  /*18fc0*/  LDGSTS.E [R243+0x10000], desc[UR24][R192.64], !P6 ;  /* 0x10000000c0f37fae */ /* 0x000fe8000f121858 */
[----:B------:R-:W-:Y:S01]  /*18fd0*/  STL [R1+0x69fc], R10 ;  /* 0x0069fc0a01007387 */ /* 0x000fe20000100800 */
[----:B------:R-:W-:-:S03]  /*18fe0*/  IMAD.WIDE R14, R0, 0x4, R14 ;  /* 0x00000004000e7825 */ /* 0x000fc600078e020e */
[----:B------:R2:W-:Y:S04]  /*18ff0*/  LDGSTS.E [R243+0x10100], desc[UR24][R6.64], !P6 ;  /* 0x1010000006f37fae */ /* 0x0005e8000f121858 */
[----:B------:R-:W3:Y:S04]  /*19000*/  LDL.LU.64 R104, [R1+0x470] ;  /* 0x0004700001687983 */ /* 0x000ee80000300a00 */
[----:B------:R4:W-:Y:S04]  /*19010*/  LDGSTS.E [R243+0x10200], desc[UR24][R8.64], !P6 ;  /* 0x1020000008f37fae */ /* 0x0009e8000f121858 */
[----:B------:R-:W-:Y:S01]  /*19020*/  STL [R1+0x69f4], R11 ;  /* 0x0069f40b01007387 */ /* 0x000fe20000100800 */
[----:B------:R-:W-:-:S03]  /*19030*/  IMAD.WIDE R16, R0, 0x4, R16 ;  /* 0x0000000400107825 */ /* 0x000fc600078e0210 */
[----:B------:R-:W-:Y:S04]  /*19040*/  LDGSTS.E [R243+0x10300], desc[UR24][R10.64], !P6 ;  /* 0x103000000af37fae */ /* 0x000fe8000f121858 */
[----:B-1----:R-:W4:Y:S04]  /*19050*/  LDL.LU.64 R8, [R1+0x468] ;  /* 0x0004680001087983 */ /* 0x002f280000300a00 */
[----:B------:R-:W4:Y:S04]  /*19060*/  LDL.LU.64 R120, [R1+0x460] ;  /* 0x0004600001787983 */ /* 0x000f280000300a00 */
[----:B------:R-:W-:Y:S04]  /*19070*/  STL [R1+0x69f8], R12 ;  /* 0x0069f80c01007387 */ /* 0x000fe80000100800 */
[----:B------:R-:W-:Y:S04]  /*19080*/  STL [R1+0x69f0], R13 ;  /* 0x0069f00d01007387 */ /* 0x000fe80000100800 */
[----:B------:R-:W4:Y:S04]  /*19090*/  LDL.LU.64 R192, [R1+0x450] ;  /* 0x0004500001c07983 */ /* 0x000f280000300a00 */
[----:B------:R-:W4:Y:S04]  /*190a0*/  LDL.LU.64 R160, [R1+0x440] ;  /* 0x0004400001a07983 */ /* 0x000f280000300a00 */
[----:B------:R-:W-:Y:S01]  /*190b0*/  STL [R1+0x69ec], R14 ;  /* 0x0069ec0e01007387 */ /* 0x000fe20000100800 */
[----:B------:R-:W-:-:S03]  /*190c0*/  IMAD.WIDE R18, R0, 0x4, R18 ;  /* 0x0000000400127825 */ /* 0x000fc600078e0212 */
[----:B------:R-:W-:Y:S04]  /*190d0*/  STL [R1+0x69e4], R15 ;  /* 0x0069e40f01007387 */ /* 0x000fe80000100800 */
[----:B------:R-:W-:Y:S04]  /*190e0*/  LDGSTS.E [R243+0x10400], desc[UR24][R12.64], !P6 ;  /* 0x104000000cf37fae */ /* 0x000fe8000f121858 */
[----:B------:R-:W-:Y:S04]  /*190f0*/  STL [R1+0x69e8], R16 ;  /* 0x0069e81001007387 */ /* 0x000fe80000100800 */
[----:B------:R-:W-:Y:S04]  /*19100*/  LDGSTS.E [R243+0x10500], desc[UR24][R14.64], !P6 ;  /* 0x105000000ef37fae */ /* 0x000fe8000f121858 */
[----:B------:R-:W4:Y:S04]  /*19110*/  LDL.LU.64 R88, [R1+0x428] ;  /* 0x0004280001587983 */ /* 0x000f280000300a00 */
[----:B------:R1:W-:Y:S04]  /*19120*/  LDGSTS.E [R243+0x10600], desc[UR24][R16.64], !P6 ;  /* 0x1060000010f37fae */ /* 0x0003e8000f121858 */
[----:B------:R2:W-:Y:S04]  /*19130*/  STL [R1+0x69e0], R17 ;  /* 0x0069e01101007387 */ /* 0x0005e80000100800 */
[----:B------:R1:W-:Y:S04]  /*19140*/  LDGSTS.E [R243+0x10700], desc[UR24][R18.64], !P6 ;  /* 0x1070000012f37fae */ /* 0x0003e8000f121858 */
[----:B--2---:R-:W1:Y:S04]  /*19150*/  LDL.LU.64 R16, [R1+0x430] ;  /* 0x0004300001107983 */ /* 0x004e680000300a00 */
[----:B------:R-:W2:Y:S04]  /*19160*/  LDL.LU.64 R14, [R1+0x420] ;  /* 0x00042000010e7983 */ /* 0x000ea80000300a00 */
[----:B------:R-:W2:Y:S04]  /*19170*/  LDL.LU.64 R12, [R1+0x410] ;  /* 0x00041000010c7983 */ /* 0x000ea80000300a00 */
[----:B------:R-:W2:Y:S04]  /*19180*/  LDL.LU.64 R208, [R1+0x408] ;  /* 0x0004080001d07983 */ /* 0x000ea80000300a00 */
[----:B------:R-:W-:Y:S04]  /*19190*/  STL [R1+0x69dc], R18 ;  /* 0x0069dc1201007387 */ /* 0x000fe80000100800 */
[----:B------:R-:W2:Y:S04]  /*191a0*/  LDL.LU.64 R10, [R1+0x400] ;  /* 0x00040000010a7983 */ /* 0x000ea80000300a00 */
[----:B------:R3:W-:Y:S04]  /*191b0*/  STL [R1+0x69d8], R19 ;  /* 0x0069d81301007387 */ /* 0x0007e80000100800 */
[----:B---3--:R-:W3:Y:S01]  /*191c0*/  LDL.LU.64 R18, [R1+0x448] ;  /* 0x0004480001127983 */ /* 0x008ee20000300a00 */
[----:B------:R-:W-:-:S03]  /*191d0*/  IMAD.U32 R7, RZ, RZ, UR11 ;  /* 0x0000000bff077e24 */ /* 0x000fc6000f8e00ff */
[----:B------:R-:W2:Y:S01]  /*191e0*/  LDL.LU.64 R224, [R1+0x3f0] ;  /* 0x0003f00001e07983 */ /* 0x000ea20000300a00 */
[----:B------:R-:W-:-:S03]  /*191f0*/  IMAD.WIDE R144, R7, 0x4, R144 ;  /* 0x0000000407907825 */ /* 0x000fc600078e0290 */
[----:B------:R-:W2:Y:S01]  /*19200*/  LDL.LU.64 R96, [R1+0x3e8] ;  /* 0x0003e80001607983 */ /* 0x000ea20000300a00 */
[----:B------:R-:W-:-:S04]  /*19210*/  IMAD.WIDE R56, R7, 0x4, R56 ;  /* 0x0000000407387825 */ /* 0x000fc800078e0238 */
[----:B------:R-:W-:-:S05]  /*19220*/  IMAD.WIDE R104, R7, 0x4, R104 ;  /* 0x0000000407687825 */ /* 0x000fca00078e0268 */
[----:B------:R4:W-:Y:S02]  /*19230*/  STL.64 [R1+0xa28], R104 ;  /* 0x000a286801007387 */ /* 0x0009e40000100a00 */
[C---:B----4-:R-:W-:Y:S02]  /*19240*/  IMAD.WIDE R8, R7.reuse, 0x4, R8 ;  /* 0x0000000407087825 */ /* 0x050fe400078e0208 */
[----:B------:R-:W4:Y:S02]  /*19250*/  LDL.LU.64 R104, [R1+0x3e0] ;  /* 0x0003e00001687983 */ /* 0x000f240000300a00 */
[C---:B------:R-:W-:Y:S02]  /*19260*/  IMAD.WIDE R120, R7.reuse, 0x4, R120 ;  /* 0x0000000407787825 */ /* 0x040fe400078e0278 */
[----:B------:R1:W-:Y:S02]  /*19270*/  STL.64 [R1+0xa10], R8 ;  /* 0x000a100801007387 */ /* 0x0003e40000100a00 */
[----:B------:R-:W-:-:S02]  /*19280*/  IMAD.WIDE R192, R7, 0x4, R192 ;  /* 0x0000000407c07825 */ /* 0x000fc400078e02c0 */
[----:B-1----:R-:W4:Y:S04]  /*19290*/  LDL.LU.64 R8, [R1+0x3d0] ;  /* 0x0003d00001087983 */ /* 0x002f280000300a00 */
[----:B------:R1:W-:Y:S04]  /*192a0*/  STL.64 [R1+0xa08], R120 ;  /* 0x000a087801007387 */ /* 0x0003e80000100a00 */
[----:B-1----:R-:W4:Y:S04]  /*192b0*/  LDL.LU.64 R120, [R1+0x3c8] ;  /* 0x0003c80001787983 */ /* 0x002f280000300a00 */
[----:B------:R1:W-:Y:S04]  /*192c0*/  STL.64 [R1+0x9f8], R144 ;  /* 0x0009f89001007387 */ /* 0x0003e80000100a00 */
[----:B-1----:R-:W4:Y:S04]  /*192d0*/  LDL.LU.64 R144, [R1+0x3c0] ;  /* 0x0003c00001907983 */ /* 0x002f280000300a00 */
[----:B------:R1:W-:Y:S04]  /*192e0*/  STL.64 [R1+0x9e8], R192 ;  /* 0x0009e8c001007387 */ /* 0x0003e80000100a00 */
[----:B-1----:R-:W4:Y:S01]  /*192f0*/  LDL.LU.64 R192, [R1+0x3b0] ;  /* 0x0003b00001c07983 */ /* 0x002f220000300a00 */
[----:B------:R-:W-:-:S04]  /*19300*/  IMAD.WIDE R16, R7, 0x4, R16 ;  /* 0x0000000407107825 */ /* 0x000fc800078e0210 */
[----:B------:R-:W-:-:S04]  /*19310*/  IMAD.WIDE R88, R7, 0x4, R88 ;  /* 0x0000000407587825 */ /* 0x000fc800078e0258 */
[----:B---3--:R-:W-:-:S05]  /*19320*/  IMAD.WIDE R18, R7, 0x4, R18 ;  /* 0x0000000407127825 */ /* 0x008fca00078e0212 */
[----:B------:R1:W-:Y:S02]  /*19330*/  STL.64 [R1+0x9d8], R18 ;  /* 0x0009d81201007387 */ /* 0x0003e40000100a00 */
[C---:B-1----:R-:W-:Y:S02]  /*19340*/  IMAD.WIDE R18, R7.reuse, 0x4, R160 ;  /* 0x0000000407127825 */ /* 0x042fe400078e02a0 */
[----:B------:R-:W3:Y:S04]  /*19350*/  LDL.LU.64 R160, [R1+0x3a8] ;  /* 0x0003a80001a07983 */ /* 0x000ee80000300a00 */
[----:B------:R1:W-:Y:S04]  /*19360*/  STL.64 [R1+0x9d0], R18 ;  /* 0x0009d01201007387 */ /* 0x0003e80000100a00 */
[----:B-1----:R-:W3:Y:S04]  /*19370*/  LDL.LU.64 R18, [R1+0x3a0] ;  /* 0x0003a00001127983 */ /* 0x002ee80000300a00 */
[----:B------:R1:W-:Y:S04]  /*19380*/  STL.64 [R1+0x9c0], R56 ;  /* 0x0009c03801007387 */ /* 0x0003e80000100a00 */
[----:B-1----:R-:W3:Y:S04]  /*19390*/  LDL.LU.64 R56, [R1+0x6d80] ;  /* 0x006d800001387983 */ /* 0x002ee80000300a00 */
[----:B------:R1:W-:Y:S04]  /*193a0*/  STL.64 [R1+0x9b0], R16 ;  /* 0x0009b01001007387 */ /* 0x0003e80000100a00 */
[----:B-1----:R-:W3:Y:S04]  /*193b0*/  LDL.LU.64 R16, [R1+0x390] ;  /* 0x0003900001107983 */ /* 0x002ee80000300a00 */
[----:B------:R1:W-:Y:S04]  /*193c0*/  STL.64 [R1+0x9a0], R88 ;  /* 0x0009a05801007387 */ /* 0x0003e80000100a00 */
[----:B-1----:R-:W3:Y:S01]  /*193d0*/  LDL.LU.64 R88, [R1+0x388] ;  /* 0x0003880001587983 */ /* 0x002ee20000300a00 */
[----:B--2---:R-:W-:-:S05]  /*193e0*/  IMAD.WIDE R14, R7, 0x4, R14 ;  /* 0x00000004070e7825 */ /* 0x004fca00078e020e */
[----:B------:R1:W-:Y:S01]  /*193f0*/  STL.64 [R1+0x998], R14 ;  /* 0x0009980e01007387 */ /* 0x0003e20000100a00 */
[----:B------:R-:W-:-:S04]  /*19400*/  IMAD.WIDE R12, R7, 0x4, R12 ;  /* 0x00000004070c7825 */ /* 0x000fc800078e020c */
[C---:B-1----:R-:W-:Y:S02]  /*19410*/  IMAD.WIDE R14, R7.reuse, 0x4, R72 ;  /* 0x00000004070e7825 */ /* 0x042fe400078e0248 */
[----:B------:R-:W2:Y:S04]  /*19420*/  LDL.LU.64 R72, [R1+0x6d78] ;  /* 0x006d780001487983 */ /* 0x000ea80000300a00 */
[----:B------:R1:W-:Y:S01]  /*19430*/  STL.64 [R1+0x980], R14 ;  /* 0x0009800e01007387 */ /* 0x0003e20000100a00 */
[----:B------:R-:W-:-:S03]  /*19440*/  IMAD.WIDE R10, R7, 0x4, R10 ;  /* 0x00000004070a7825 */ /* 0x000fc600078e020a */
[----:B-1----:R-:W2:Y:S04]  /*19450*/  LDL.LU.64 R14, [R1+0x370] ;  /* 0x00037000010e7983 */ /* 0x002ea80000300a00 */
        /* <DEDUP_REMOVED lines=14> */
[----:B------:R1:W-:Y:S04]  /*19540*/  STL.64 [R1+0x470], R224 ;  /* 0x000470e001007387 */ /* 0x0003e80000100a00 */
[----:B-1----:R-:W2:Y:S01]  /*19550*/  LDL.LU.64 R224, [R1+0x348] ;  /* 0x0003480001e07983 */ /* 0x002ea20000300a00 */
[----:B----4-:R-:W-:-:S03]  /*19560*/  IMAD.WIDE R104, R7, 0x4, R104 ;  /* 0x0000000407687825 */ /* 0x010fc600078e0268 */
[----:B------:R1:W-:Y:S04]  /*19570*/  STL.64 [R1+0x468], R96 ;  /* 0x0004686001007387 */ /* 0x0003e80000100a00 */
[----:B-1----:R-:W4:Y:S01]  /*19580*/  LDL.LU.64 R96, [R1+0x6d68] ;  /* 0x006d680001607983 */ /* 0x002f220000300a00 */
[----:B------:R-:W-:-:S03]  /*19590*/  IMAD.WIDE R8, R7, 0x4, R8 ;  /* 0x0000000407087825 */ /* 0x000fc600078e0208 */
        /* <DEDUP_REMOVED lines=10> */
[----:B-1----:R-:W4:Y:S04]  /*19640*/  LDL.LU.64 R120, [R1+0x6d58] ;  /* 0x006d580001787983 */ /* 0x002f280000300a00 */
[----:B------:R1:W-:Y:S04]  /*19650*/  STL.64 [R1+0x440], R144 ;  /* 0x0004409001007387 */ /* 0x0003e80000100a00 */
[----:B-1----:R-:W4:Y:S04]  /*19660*/  LDL.LU.64 R144, [R1+0x6d50] ;  /* 0x006d500001907983 */ /* 0x002f280000300a00 */
[----:B------:R1:W-:Y:S04]  /*19670*/  STL.64 [R1+0x438], R200 ;  /* 0x000438c801007387 */ /* 0x0003e80000100a00 */
[----:B-1----:R-:W4:Y:S01]  /*19680*/  LDL.LU.64 R200, [R1+0x310] ;  /* 0x0003100001c87983 */ /* 0x002f220000300a00 */
[----:B---3--:R-:W-:-:S03]  /*19690*/  IMAD.WIDE R160, R7, 0x4, R160 ;  /* 0x0000000407a07825 */ /* 0x008fc600078e02a0 */
[----:B------:R1:W-:Y:S04]  /*196a0*/  STL.64 [R1+0x430], R192 ;  /* 0x000430c001007387 */ /* 0x0003e80000100a00 */
[----:B-1----:R-:W3:Y:S01]  /*196b0*/  LDL.LU.64 R192, [R1+0x308] ;  /* 0x0003080001c07983 */ /* 0x002ee20000300a00 */
[----:B------:R-:W-:-:S03]  /*196c0*/  IMAD.WIDE R18, R7, 0x4, R18 ;  /* 0x0000000407127825 */ /* 0x000fc600078e0212 */
[----:B------:R1:W-:Y:S04]  /*196d0*/  STL.64 [R1+0x428], R160 ;  /* 0x000428a001007387 */ /* 0x0003e80000100a00 */
[----:B-1----:R-:W3:Y:S04]  /*196e0*/  LDL.LU.64 R160, [R1+0x6d48] ;  /* 0x006d480001a07983 */ /* 0x002ee80000300a00 */
[----:B------:R1:W-:Y:S02]  /*196f0*/  STL.64 [R1+0x420], R18 ;  /* 0x0004201201007387 */ /* 0x0003e40000100a00 */
[----:B-1----:R-:W-:-:S02]  /*19700*/  IMAD.WIDE R18, R7, 0x4, R176 ;  /* 0x0000000407127825 */ /* 0x002fc400078e02b0 */
[----:B------:R-:W3:Y:S02]  /*19710*/  LDL.LU.64 R176, [R1+0x6d40] ;  /* 0x006d400001b07983 */ /* 0x000ee40000300a00 */
[C---:B------:R-:W-:Y:S02]  /*19720*/  IMAD.WIDE R16, R7.reuse, 0x4, R16 ;  /* 0x0000000407107825 */ /* 0x040fe400078e0210 */
[----:B------:R1:W-:Y:S04]  /*19730*/  STL.64 [R1+0x418], R18 ;  /* 0x0004181201007387 */ /* 0x0003e80000100a00 */
[----:B-1----:R-:W3:Y:S01]  /*19740*/  LDL.LU.64 R18, [R1+0x2f0] ;  /* 0x0002f00001127983 */ /* 0x002ee20000300a00 */
[----:B------:R-:W-:-:S03]  /*19750*/  IMAD.WIDE R88, R7, 0x4, R88 ;  /* 0x0000000407587825 */ /* 0x000fc600078e0258 */
[----:B------:R1:W-:Y:S04]  /*19760*/  STL.64 [R1+0x410], R16 ;  /* 0x0004101001007387 */ /* 0x0003e80000100a00 */
[----:B-1----:R-:W3:Y:S04]  /*19770*/  LDL.LU.64 R16, [R1+0x2e8] ;  /* 0x0002e80001107983 */ /* 0x002ee80000300a00 */
[----:B------:R1:W-:Y:S04]  /*19780*/  STL.64 [R1+0x408], R88 ;  /* 0x0004085801007387 */ /* 0x0003e80000100a00 */
[----:B-1----:R-:W4:Y:S01]  /*19790*/  LDL.LU.64 R88, [R1+0x6d38] ;  /* 0x006d380001587983 */ /* 0x002f220000300a00 */
[----:B------:R-:W-:-:S04]  /*197a0*/  IMAD.WIDE R184, R7, 0x4, R184 ;  /* 0x0000000407b87825 */ /* 0x000fc800078e02b8 */
[----:B--2---:R-:W-:-:S04]  /*197b0*/  IMAD.WIDE R14, R7, 0x4, R14 ;  /* 0x00000004070e7825 */ /* 0x004fc800078e020e */
[----:B------:R-:W-:-:S04]  /*197c0*/  IMAD.WIDE R206, R7, 0x4, R206 ;  /* 0x0000000407ce7825 */ /* 0x000fc800078e02ce */
[----:B------:R-:W-:-:S04]  /*197d0*/  IMAD.WIDE R208, R7, 0x4, R208 ;  /* 0x0000000407d07825 */ /* 0x000fc800078e02d0 */
[----:B------:R-:W-:-:S04]  /*197e0*/  IMAD.WIDE R12, R7, 0x4, R12 ;  /* 0x00000004070c7825 */ /* 0x000fc800078e020c */
[----:B----4-:R-:W-:-:S05]  /*197f0*/  IMAD.WIDE R88, R7, 0x4, R88 ;  /* 0x0000000407587825 */ /* 0x010fca00078e0258 */
[----:B------:R1:W-:Y:S04]  /*19800*/  STL.64 [R1+0x400], R88 ;  /* 0x0004005801007387 */ /* 0x0003e80000100a00 */
[----:B-1----:R-:W2:Y:S04]  /*19810*/  LDL.LU.64 R88, [R1+0x2d0] ;  /* 0x0002d00001587983 */ /* 0x002ea80000300a00 */
[----:B------:R1:W-:Y:S04]  /*19820*/  STL.64 [R1+0x3f8], R184 ;  /* 0x0003f8b801007387 */ /* 0x0003e80000100a00 */
[----:B-1----:R-:W4:Y:S04]  /*19830*/  LDL.LU.64 R184, [R1+0x6d30] ;  /* 0x006d300001b87983 */ /* 0x002f280000300a00 */
[----:B------:R1:W-:Y:S04]  /*19840*/  STL.64 [R1+0x3f0], R14 ;  /* 0x0003f00e01007387 */ /* 0x0003e80000100a00 */
[----:B-1----:R-:W2:Y:S04]  /*19850*/  LDL.LU.64 R14, [R1+0x2c8] ;  /* 0x0002c800010e7983 */ /* 0x002ea80000300a00 */
[----:B------:R1:W-:Y:S04]  /*19860*/  STL.64 [R1+0x3e8], R208 ;  /* 0x0003e8d001007387 */ /* 0x0003e80000100a00 */
[----:B-1----:R-:W2:Y:S04]  /*19870*/  LDL.LU.64 R208, [R1+0x6d28] ;  /* 0x006d280001d07983 */ /* 0x002ea80000300a00 */
[----:B------:R1:W-:Y:S04]  /*19880*/  STL.64 [R1+0x60f0], R12 ;  /* 0x0060f00c01007387 */ /* 0x0003e80000100a00 */
[----:B-1----:R-:W2:Y:S04]  /*19890*/  LDL.LU.64 R12, [R1+0x2b0] ;  /* 0x0002b000010c7983 */ /* 0x002ea80000300a00 */
[----:B------:R1:W-:Y:S04]  /*198a0*/  STL.64 [R1+0x60e8], R206 ;  /* 0x0060e8ce01007387 */ /* 0x0003e80000100a00 */
[----:B-1----:R-:W4:Y:S01]  /*198b0*/  LDL.LU.64 R206, [R1+0x6d20] ;  /* 0x006d200001ce7983 */ /* 0x002f220000300a00 */
[----:B------:R-:W-:-:S05]  /*198c0*/  IMAD.WIDE R10, R7, 0x4, R10 ;  /* 0x00000004070a7825 */ /* 0x000fca00078e020a */
[----:B------:R1:W-:Y:S01]  /*198d0*/  STL.64 [R1+0x60e0], R10 ;  /* 0x0060e00a01007387 */ /* 0x0003e20000100a00 */
[----:B------:R-:W-:-:S03]  /*198e0*/  IMAD.WIDE R224, R7, 0x4, R224 ;  /* 0x0000000407e07825 */ /* 0x000fc600078e02e0 */
[----:B-1----:R-:W2:Y:S04]  /*198f0*/  LDL.LU.64 R10, [R1+0x2a8] ;  /* 0x0002a800010a7983 */ /* 0x002ea80000300a00 */
[----:B------:R1:W-:Y:S04]  /*19900*/  STL.64 [R1+0x60d8], R224 ;  /* 0x0060d8e001007387 */ /* 0x0003e80000100a00 */
[----:B-1----:R-:W2:Y:S01]  /*19910*/  LDL.LU.64 R224, [R1+0x6d18] ;  /* 0x006d180001e07983 */ /* 0x002ea20000300a00 */
[----:B------:R-:W-:-:S04]  /*19920*/  IMAD.WIDE R216, R7, 0x4, R216 ;  /* 0x0000000407d87825 */ /* 0x000fc800078e02d8 */
[----:B------:R-:W-:-:S04]  /*19930*/  IMAD.WIDE R128, R7, 0x4, R128 ;  /* 0x0000000407807825 */ /* 0x000fc800078e0280 */
[----:B------:R-:W-:-:S04]  /*19940*/  IMAD.WIDE R8, R7, 0x4, R8 ;  /* 0x0000000407087825 */ /* 0x000fc800078e0208 */
[----:B------:R-:W-:-:S04]  /*19950*/  IMAD.WIDE R40, R7, 0x4, R40 ;  /* 0x0000000407287825 */ /* 0x000fc800078e0228 */
[----:B------:R-:W-:-:S04]  /*19960*/  IMAD.WIDE R200, R7, 0x4, R200 ;  /* 0x0000000407c87825 */ /* 0x000fc800078e02c8 */
[----:B---3--:R-:W-:-:S04]  /*19970*/  IMAD.WIDE R192, R7, 0x4, R192 ;  /* 0x0000000407c07825 */ /* 0x008fc800078e02c0 */
[----:B----4-:R-:W-:-:S05]  /*19980*/  IMAD.WIDE R206, R7, 0x4, R206 ;  /* 0x0000000407ce7825 */ /* 0x010fca00078e02ce */
[----:B------:R1:W-:Y:S04]  /*19990*/  STL.64 [R1+0x60d0], R206 ;  /* 0x0060d0ce01007387 */ /* 0x0003e80000100a00 */
[----:B-1----:R-:W3:Y:S04]  /*199a0*/  LDL.LU.64 R206, [R1+0x290] ;  /* 0x0002900001ce7983 */ /* 0x002ee80000300a00 */
[----:B------:R1:W-:Y:S04]  /*199b0*/  STL.64 [R1+0x60c8], R216 ;  /* 0x0060c8d801007387 */ /* 0x0003e80000100a00 */
[----:B-1----:R-:W4:Y:S04]  /*199c0*/  LDL.LU.64 R216, [R1+0x6d10] ;  /* 0x006d100001d87983 */ /* 0x002f280000300a00 */
[----:B------:R1:W-:Y:S01]  /*199d0*/  STL.64 [R1+0x60c0], R128 ;  /* 0x0060c08001007387 */ /* 0x0003e20000100a00 */
[----:B------:R-:W-:-:S03]  /*199e0*/  IMAD.WIDE R184, R7, 0x4, R184 ;  /* 0x0000000407b87825 */ /* 0x000fc600078e02b8 */
[----:B-1----:R-:W4:Y:S04]  /*199f0*/  LDL.LU.64 R128, [R1+0x288] ;  /* 0x0002880001807983 */ /* 0x002f280000300a00 */
[----:B------:R2:W-:Y:S01]  /*19a00*/  STL.64 [R1+0x60b8], R8 ;  /* 0x0060b80801007387 */ /* 0x0005e20000100a00 */
[----:B------:R-:W-:-:S04]  /*19a10*/  IMAD.WIDE R234, R7, 0x4, R234 ;  /* 0x0000000407ea7825 */ /* 0x000fc800078e02ea */
[C---:B--2---:R-:W-:Y:S02]  /*19a20*/  IMAD.WIDE R8, R7.reuse, 0x4, R208 ;  /* 0x0000000407087825 */ /* 0x044fe400078e02d0 */
[----:B------:R-:W2:Y:S04]  /*19a30*/  LDL.LU.64 R208, [R1+0x6d08] ;  /* 0x006d080001d07983 */ /* 0x000ea80000300a00 */
[----:B------:R1:W-:Y:S01]  /*19a40*/  STL.64 [R1+0x60b0], R8 ;  /* 0x0060b00801007387 */ /* 0x0003e20000100a00 */
[----:B------:R-:W-:-:S03]  /*19a50*/  IMAD.WIDE R18, R7, 0x4, R18 ;  /* 0x0000000407127825 */ /* 0x000fc600078e0212 */
[----:B-1----:R-:W2:Y:S04]  /*19a60*/  LDL.LU.64 R8, [R1+0x270] ;  /* 0x0002700001087983 */ /* 0x002ea80000300a00 */
[----:B------:R1:W-:Y:S01]  /*19a70*/  STL.64 [R1+0x60a8], R40 ;  /* 0x0060a82801007387 */ /* 0x0003e20000100a00 */
[----:B------:R-:W-:-:S03]  /*19a80*/  IMAD.WIDE R16, R7, 0x4, R16 ;  /* 0x0000000407107825 */ /* 0x000fc600078e0210 */
[----:B-1----:R-:W2:Y:S04]  /*19a90*/  LDL.LU.64 R40, [R1+0x268] ;  /* 0x0002680001287983 */ /* 0x002ea80000300a00 */
[----:B------:R1:W-:Y:S04]  /*19aa0*/  STL.64 [R1+0x60a0], R200 ;  /* 0x0060a0c801007387 */ /* 0x0003e80000100a00 */
        /* <DEDUP_REMOVED lines=9> */
[----:B------:R1:W-:Y:S02]  /*19b40*/  STL.64 [R1+0x6078], R16 ;  /* 0x0060781001007387 */ /* 0x0003e40000100a00 */
[----:B-1----:R-:W-:-:S02]  /*19b50*/  IMAD.WIDE R16, R7, 0x4, R176 ;  /* 0x0000000407107825 */ /* 0x002fc400078e02b0 */
[----:B------:R-:W2:Y:S04]  /*19b60*/  LDL.LU.64 R176, [R1+0x6ce8] ;  /* 0x006ce80001b07983 */ /* 0x000ea80000300a00 */
[----:B------:R1:W-:Y:S01]  /*19b70*/  STL.64 [R1+0x6070], R16 ;  /* 0x0060701001007387 */ /* 0x0003e20000100a00 */
[----:B------:R-:W-:-:S04]  /*19b80*/  IMAD.WIDE R14, R7, 0x4, R14 ;  /* 0x00000004070e7825 */ /* 0x000fc800078e020e */
[C---:B-1----:R-:W-:Y:S02]  /*19b90*/  IMAD.WIDE R16, R7.reuse, 0x4, R168 ;  /* 0x0000000407107825 */ /* 0x042fe400078e02a8 */
[----:B------:R-:W2:Y:S04]  /*19ba0*/  LDL.LU.64 R168, [R1+0x6ce0] ;  /* 0x006ce00001a87983 */ /* 0x000ea80000300a00 */
[----:B------:R1:W-:Y:S02]  /*19bb0*/  STL.64 [R1+0x6068], R16 ;  /* 0x0060681001007387 */ /* 0x0003e40000100a00 */
[C---:B-1----:R-:W-:Y:S02]  /*19bc0*/  IMAD.WIDE R16, R7.reuse, 0x4, R88 ;  /* 0x0000000407107825 */ /* 0x042fe400078e0258 */
[----:B------:R-:W2:Y:S04]  /*19bd0*/  LDL.LU.64 R88, [R1+0x230] ;  /* 0x0002300001587983 */ /* 0x000ea80000300a00 */
[----:B------:R1:W-:Y:S01]  /*19be0*/  STL.64 [R1+0x6060], R16 ;  /* 0x0060601001007387 */ /* 0x0003e20000100a00 */
[----:B------:R-:W-:-:S03]  /*19bf0*/  IMAD.WIDE R12, R7, 0x4, R12 ;  /* 0x00000004070c7825 */ /* 0x000fc600078e020c */
[----:B-1----:R-:W2:Y:S04]  /*19c00*/  LDL.LU.64 R16, [R1+0x228] ;  /* 0x0002280001107983 */ /* 0x002ea80000300a00 */
[----:B------:R1:W-:Y:S02]  /*19c10*/  STL.64 [R1+0x6058], R14 ;  /* 0x0060580e01007387 */ /* 0x0003e40000100a00 */
[C---:B-1----:R-:W-:Y:S02]  /*19c20*/  IMAD.WIDE R14, R7.reuse, 0x4, R160 ;  /* 0x00000004070e7825 */ /* 0x042fe400078e02a0 */
[----:B------:R-:W2:Y:S04]  /*19c30*/  LDL.LU.64 R160, [R1+0x6cd8] ;  /* 0x006cd80001a07983 */ /* 0x000ea80000300a00 */
[----:B------:R1:W-:Y:S01]  /*19c40*/  STL.64 [R1+0x6050], R14 ;  /* 0x0060500e01007387 */ /* 0x0003e20000100a00 */
[----:B------:R-:W-:-:S04]  /*19c50*/  IMAD.WIDE R10, R7, 0x4, R10 ;  /* 0x00000004070a7825 */ /* 0x000fc800078e020a */
[C---:B-1----:R-:W-:Y:S02]  /*19c60*/  IMAD.WIDE R14, R7.reuse, 0x4, R152 ;  /* 0x00000004070e7825 */ /* 0x042fe400078e0298 */
[----:B------:R-:W2:Y:S04]  /*19c70*/  LDL.LU.64 R152, [R1+0x6cd0] ;  /* 0x006cd00001987983 */ /* 0x000ea80000300a00 */
        /* <DEDUP_REMOVED lines=8> */
[----:B---3--:R-:W-:-:S04]  /*19d00*/  IMAD.WIDE R206, R7, 0x4, R206 ;  /* 0x0000000407ce7825 */ /* 0x008fc800078e02ce */
[C---:B-1----:R-:W-:Y:S02]  /*19d10*/  IMAD.WIDE R10, R7.reuse, 0x4, R136 ;  /* 0x00000004070a7825 */ /* 0x042fe400078e0288 */
[----:B------:R-:W3:Y:S04]  /*19d20*/  LDL.LU.64 R136, [R1+0x6cc0] ;  /* 0x006cc00001887983 */ /* 0x000ee80000300a00 */
[----:B------:R1:W-:Y:S04]  /*19d30*/  STL.64 [R1+0x6028], R10 ;  /* 0x0060280a01007387 */ /* 0x0003e80000100a00 */
[----:B-1----:R-:W3:Y:S04]  /*19d40*/  LDL.LU.64 R10, [R1+0x1f0] ;  /* 0x0001f000010a7983 */ /* 0x002ee80000300a00 */
[----:B------:R1:W-:Y:S04]  /*19d50*/  STL.64 [R1+0x6020], R206 ;  /* 0x006020ce01007387 */ /* 0x0003e80000100a00 */
[----:B-1----:R-:W3:Y:S01]  /*19d60*/  LDL.LU.64 R206, [R1+0x1e8] ;  /* 0x0001e80001ce7983 */ /* 0x002ee20000300a00 */
[----:B----4-:R-:W-:-:S04]  /*19d70*/  IMAD.WIDE R128, R7, 0x4, R128 ;  /* 0x0000000407807825 */ /* 0x010fc800078e0280 */
[C---:B------:R-:W-:Y:S01]  /*19d80*/  IMAD.WIDE R120, R7.reuse, 0x4, R120 ;  /* 0x0000000407787825 */ /* 0x040fe200078e0278 */
[----:B------:R1:W-:Y:S03]  /*19d90*/  STL.64 [R1+0x6018], R128 ;  /* 0x0060188001007387 */ /* 0x0003e60000100a00 */
[----:B------:R-:W-:-:S04]  /*19da0*/  IMAD.WIDE R112, R7, 0x4, R112 ;  /* 0x0000000407707825 */ /* 0x000fc800078e0270 */
[C---:B--2---:R-:W-:Y:S01]  /*19db0*/  IMAD.WIDE R8, R7.reuse, 0x4, R8 ;  /* 0x0000000407087825 */ /* 0x044fe200078e0208 */
[----:B-1----:R-:W2:Y:S03]  /*19dc0*/  LDL.LU.64 R128, [R1+0x6cb8] ;  /* 0x006cb80001807983 */ /* 0x002ea60000300a00 */
[C---:B------:R-:W-:Y:S01]  /*19dd0*/  IMAD.WIDE R40, R7.reuse, 0x4, R40 ;  /* 0x0000000407287825 */ /* 0x040fe200078e0228 */
[----:B------:R1:W-:Y:S03]  /*19de0*/  STL.64 [R1+0x6010], R120 ;  /* 0x0060107801007387 */ /* 0x0003e60000100a00 */
[----:B------:R-:W-:-:S04]  /*19df0*/  IMAD.WIDE R104, R7, 0x4, R104 ;  /* 0x0000000407687825 */ /* 0x000fc800078e0268 */
[C---:B------:R-:W-:Y:S01]  /*19e00*/  IMAD.WIDE R182, R7.reuse, 0x4, R182 ;  /* 0x0000000407b67825 */ /* 0x040fe200078e02b6 */
[----:B-1----:R-:W4:Y:S04]  /*19e10*/  LDL.LU.64 R120, [R1+0x6cb0] ;  /* 0x006cb00001787983 */ /* 0x002f280000300a00 */
[----:B------:R1:W-:Y:S04]  /*19e20*/  STL.64 [R1+0x6008], R112 ;  /* 0x0060087001007387 */ /* 0x0003e80000100a00 */
[----:B-1----:R-:W2:Y:S04]  /*19e30*/  LDL.LU.64 R112, [R1+0x6ca8] ;  /* 0x006ca80001707983 */ /* 0x002ea80000300a00 */
[----:B------:R1:W-:Y:S04]  /*19e40*/  STL.64 [R1+0x6000], R8 ;  /* 0x0060000801007387 */ /* 0x0003e80000100a00 */
[----:B-1----:R-:W4:Y:S04]  /*19e50*/  LDL.LU.64 R8, [R1+0x1d0] ;  /* 0x0001d00001087983 */ /* 0x002f280000300a00 */
        /* <DEDUP_REMOVED lines=16> */
[----:B------:R-:W2:Y:S02]  /*19f60*/  LDL.LU.64 R240, [R1+0x190] ;  /* 0x0001900001f07983 */ /* 0x000ea40000300a00 */
[C---:B------:R-:W-:Y:S02]  /*19f70*/  IMAD.WIDE R16, R7.reuse, 0x4, R16 ;  /* 0x0000000407107825 */ /* 0x040fe400078e0210 */
[----:B------:R1:W-:Y:S02]  /*19f80*/  STL.64 [R1+0x5fc8], R18 ;  /* 0x005fc81201007387 */ /* 0x0003e40000100a00 */
[C---:B------:R-:W-:Y:S02]  /*19f90*/  IMAD.WIDE R80, R7.reuse, 0x4, R80 ;  /* 0x0000000407507825 */ /* 0x040fe400078e0250 */
[----:B-1----:R-:W2:Y:S04]  /*19fa0*/  LDL.LU.64 R18, [R1+0x188] ;  /* 0x0001880001127983 */ /* 0x002ea80000300a00 */
[----:B------:R1:W-:Y:S04]  /*19fb0*/  STL.64 [R1+0x5fc0], R88 ;  /* 0x005fc05801007387 */ /* 0x0003e80000100a00 */
[----:B-1----:R-:W2:Y:S04]  /*19fc0*/  LDL.LU.64 R88, [R1+0x6c90] ;  /* 0x006c900001587983 */ /* 0x002ea80000300a00 */
[----:B------:R1:W-:Y:S02]  /*19fd0*/  STL.64 [R1+0x5fb8], R16 ;  /* 0x005fb81001007387 */ /* 0x0003e40000100a00 */
[----:B-1----:R-:W-:-:S02]  /*19fe0*/  IMAD.WIDE R16, R7, 0x4, R70 ;  /* 0x0000000407107825 */ /* 0x002fc400078e0246 */
[----:B------:R-:W2:Y:S02]  /*19ff0*/  LDL.LU.64 R70, [R1+0x170] ;  /* 0x0001700001467983 */ /* 0x000ea40000300a00 */
[C---:B------:R-:W-:Y:S02]  /*1a000*/  IMAD.WIDE R14, R7.reuse, 0x4, R14 ;  /* 0x00000004070e7825 */ /* 0x040fe400078e020e */
[----:B------:R1:W-:Y:S04]  /*1a010*/  STL.64 [R1+0x5fb0], R16 ;  /* 0x005fb01001007387 */ /* 0x0003e80000100a00 */
[----:B-1----:R-:W2:Y:S01]  /*1a020*/  LDL.LU.64 R16, [R1+0x168] ;  /* 0x0001680001107983 */ /* 0x002ea20000300a00 */
[----:B------:R-:W-:-:S03]  /*1a030*/  IMAD.WIDE R12, R7, 0x4, R12 ;  /* 0x00000004070c7825 */ /* 0x000fc600078e020c */
[----:B------:R1:W-:Y:S04]  /*1a040*/  STL.64 [R1+0x5fa8], R80 ;  /* 0x005fa85001007387 */ /* 0x0003e80000100a00 */
[----:B-1----:R-:W2:Y:S04]  /*1a050*/  LDL.LU.64 R80, [R1+0x6c88] ;  /* 0x006c880001507983 */ /* 0x002ea80000300a00 */
[----:B------:R1:W-:Y:S04]  /*1a060*/  STL.64 [R1+0x5fa0], R14 ;  /* 0x005fa00e01007387 */ /* 0x0003e80000100a00 */
[----:B-1----:R-:W2:Y:S04]  /*1a070*/  LDL.LU.64 R14, [R1+0x150] ;  /* 0x00015000010e7983 */ /* 0x002ea80000300a00 */
[----:B------:R1:W-:Y:S01]  /*1a080*/  STL.64 [R1+0x5f98], R12 ;  /* 0x005f980c01007387 */ /* 0x0003e20000100a00 */
[----:B------:R-:W-:-:S04]  /*1a090*/  IMAD.WIDE R64, R7, 0x4, R64 ;  /* 0x0000000407407825 */ /* 0x000fc800078e0240 */
[C---:B-1----:R-:W-:Y:S02]  /*1a0a0*/  IMAD.WIDE R12, R7.reuse, 0x4, R72 ;  /* 0x00000004070c7825 */ /* 0x042fe400078e0248 */
[----:B------:R-:W2:Y:S04]  /*1a0b0*/  LDL.LU.64 R72, [R1+0x6c80] ;  /* 0x006c800001487983 */ /* 0x000ea80000300a00 */
[----:B------:R1:W-:Y:S01]  /*1a0c0*/  STL.64 [R1+0x5f90], R12 ;  /* 0x005f900c01007387 */ /* 0x0003e20000100a00 */
[----:B---3--:R-:W-:-:S03]  /*1a0d0*/  IMAD.WIDE R10, R7, 0x4, R10 ;  /* 0x00000004070a7825 */ /* 0x008fc600078e020a */
[----:B-1----:R-:W3:Y:S04]  /*1a0e0*/  LDL.LU.64 R12, [R1+0x148] ;  /* 0x00014800010c7983 */ /* 0x002ee80000300a00 */
[----:B------:R1:W-:Y:S04]  /*1a0f0*/  STL.64 [R1+0x5f88], R64 ;  /* 0x005f884001007387 */ /* 0x0003e80000100a00 */
[----:B-1----:R-:W3:Y:S04]  /*1a100*/  LDL.LU.64 R64, [R1+0x6c78] ;  /* 0x006c780001407983 */ /* 0x002ee80000300a00 */
[----:B------:R1:W-:Y:S02]  /*1a110*/  STL.64 [R1+0x5f80], R10 ;  /* 0x005f800a01007387 */ /* 0x0003e40000100a00 */
[----:B-1----:R-:W-:-:S02]  /*1a120*/  IMAD.WIDE R10, R7, 0x4, R206 ;  /* 0x00000004070a7825 */ /* 0x002fc400078e02ce */
[----:B------:R-:W3:Y:S04]  /*1a130*/  LDL.LU.64 R206, [R1+0x130] ;  /* 0x0001300001ce7983 */ /* 0x000ee80000300a00 */
[----:B------:R1:W-:Y:S04]  /*1a140*/  STL.64 [R1+0x5f78], R10 ;  /* 0x005f780a01007387 */ /* 0x0003e80000100a00 */
[----:B-1----:R-:W3:Y:S01]  /*1a150*/  LDL.LU.64 R10, [R1+0x128] ;  /* 0x00012800010a7983 */ /* 0x002ee20000300a00 */
[----:B------:R-:W-:-:S04]  /*1a160*/  IMAD.WIDE R56, R7, 0x4, R56 ;  /* 0x0000000407387825 */ /* 0x000fc800078e0238 */
[C---:B------:R-:W-:Y:S01]  /*1a170*/  IMAD.WIDE R48, R7.reuse, 0x4, R48 ;  /* 0x0000000407307825 */ /* 0x040fe200078e0230 */
[----:B------:R1:W-:Y:S03]  /*1a180*/  STL.64 [R1+0x5f70], R56 ;  /* 0x005f703801007387 */ /* 0x0003e60000100a00 */
[----:B------:R-:W-:-:S04]  /*1a190*/  IMAD.WIDE R32, R7, 0x4, R32 ;  /* 0x0000000407207825 */ /* 0x000fc800078e0220 */
[C---:B----4-:R-:W-:Y:S01]  /*1a1a0*/  IMAD.WIDE R8, R7.reuse, 0x4, R8 ;  /* 0x0000000407087825 */ /* 0x050fe200078e0208 */
[----:B-1----:R-:W4:Y:S04]  /*1a1b0*/  LDL.LU.64 R56, [R1+0x6c70] ;  /* 0x006c700001387983 */ /* 0x002f280000300a00 */
[----:B------:R1:W-:Y:S01]  /*1a1c0*/  STL.64 [R1+0x5f68], R48 ;  /* 0x005f683001007387 */ /* 0x0003e20000100a00 */
[----:B------:R-:W-:-:S04]  /*1a1d0*/  IMAD.WIDE R24, R7, 0x4, R24 ;  /* 0x0000000407187825 */ /* 0x000fc800078e0218 */
[C---:B--2---:R-:W-:Y:S01]  /*1a1e0*/  IMAD.WIDE R40, R7.reuse, 0x4, R40 ;  /* 0x0000000407287825 */ /* 0x044fe200078e0228 */
[----:B-1----:R-:W2:Y:S04]  /*1a1f0*/  LDL.LU.64 R48, [R1+0x6c68] ;  /* 0x006c680001307983 */ /* 0x002ea80000300a00 */
[----:B------:R1:W-:Y:S01]  /*1a200*/  STL.64 [R1+0x5f60], R8 ;  /* 0x005f600801007387 */ /* 0x0003e20000100a00 */
[----:B------:R-:W-:-:S03]  /*1a210*/  IMAD.WIDE R246, R7, 0x4, R246 ;  /* 0x0000000407f67825 */ /* 0x000fc600078e02f6 */
[----:B-1----:R-:W4:Y:S04]  /*1a220*/  LDL.LU.64 R8, [R1+0x110] ;  /* 0x0001100001087983 */ /* 0x002f280000300a00 */
[----:B------:R1:W-:Y:S01]  /*1a230*/  STL.64 [R1+0x5f58], R40 ;  /* 0x005f582801007387 */ /* 0x0003e20000100a00 */
[----:B------:R-:W-:-:S04]  /*1a240*/  IMAD.WIDE R150, R7, 0x4, R150 ;  /* 0x0000000407967825 */ /* 0x000fc800078e0296 */
[C---:B------:R-:W-:Y:S01]  /*1a250*/  IMAD.WIDE R182, R7.reuse, 0x4, R182 ;  /* 0x0000000407b67825 */ /* 0x040fe200078e02b6 */
[----:B-1----:R-:W2:Y:S04]  /*1a260*/  LDL.LU.64 R40, [R1+0x6c60] ;  /* 0x006c600001287983 */ /* 0x002ea80000300a00 */
[----:B------:R1:W-:Y:S01]  /*1a270*/  STL.64 [R1+0x5f50], R32 ;  /* 0x005f502001007387 */ /* 0x0003e20000100a00 */
[----:B------:R-:W-:-:S03]  /*1a280*/  IMAD.WIDE R234, R7, 0x4, R234 ;  /* 0x0000000407ea7825 */ /* 0x000fc600078e02ea */
[----:B-1----:R-:W2:Y:S04]  /*1a290*/  LDL.LU.64 R32, [R1+0x6c58] ;  /* 0x006c580001207983 */ /* 0x002ea80000300a00 */
[----:B------:R1:W-:Y:S04]  /*1a2a0*/  STL.64 [R1+0x5f48], R24 ;  /* 0x005f481801007387 */ /* 0x0003e80000100a00 */
[----:B-1----:R-:W2:Y:S04]  /*1a2b0*/  LDL.LU.64 R24, [R1+0x6c50] ;  /* 0x006c500001187983 */ /* 0x002ea80000300a00 */
[----:B------:R1:W-:Y:S04]  /*1a2c0*/  STL.64 [R1+0x5f40], R182 ;  /* 0x005f40b601007387 */ /* 0x0003e80000100a00 */
[----:B-1----:R-:W2:Y:S01]  /*1a2d0*/  LDL.LU.64 R182, [R1+0xf0] ;  /* 0x0000f00001b67983 */ /* 0x002ea20000300a00 */
[----:B------:R-:W-:-:S03]  /*1a2e0*/  IMAD.WIDE R240, R7, 0x4, R240 ;  /* 0x0000000407f07825 */ /* 0x000fc600078e02f0 */
[----:B------:R1:W-:Y:S04]  /*1a2f0*/  STL.64 [R1+0x5f38], R234 ;  /* 0x005f38ea01007387 */ /* 0x0003e80000100a00 */
[----:B-1----:R-:W2:Y:S01]  /*1a300*/  LDL.LU.64 R234, [R1+0x6c48] ;  /* 0x006c480001ea7983 */ /* 0x002ea20000300a00 */
[----:B------:R-:W-:-:S03]  /*1a310*/  IMAD.WIDE R18, R7, 0x4, R18 ;  /* 0x0000000407127825 */ /* 0x000fc600078e0212 */
[----:B------:R1:W-:Y:S01]  /*1a320*/  STL.64 [R1+0x5f30], R246 ;  /* 0x005f30f601007387 */ /* 0x0003e20000100a00 */
[----:B------:R-:W-:-:S03]  /*1a330*/  IMAD.WIDE R46, R7, 0x4, R46 ;  /* 0x00000004072e7825 */ /* 0x000fc600078e022e */
[----:B-1----:R-:W2:Y:S04]  /*1a340*/  LDL.LU.64 R246, [R1+0x6c40] ;  /* 0x006c400001f67983 */ /* 0x002ea80000300a00 */
[----:B------:R1:W-:Y:S04]  /*1a350*/  STL.64 [R1+0x5f28], R150 ;  /* 0x005f289601007387 */ /* 0x0003e80000100a00 */
[----:B-1----:R-:W2:Y:S04]  /*1a360*/  LDL.LU.64 R150, [R1+0xd0] ;  /* 0x0000d00001967983 */ /* 0x002ea80000300a00 */
        /* <DEDUP_REMOVED lines=16> */
[----:B------:R1:W-:Y:S01]  /*1a470*/  STL.64 [R1+0x5ef8], R16 ;  /* 0x005ef81001007387 */ /* 0x0003e20000100a00 */
[----:B---3--:R-:W-:-:S03]  /*1a480*/  IMAD.WIDE R12, R7, 0x4, R12 ;  /* 0x00000004070c7825 */ /* 0x008fc600078e020c */
[----:B-1----:R-:W3:Y:S04]  /*1a490*/  LDL.LU.64 R16, [R1+0x90] ;  /* 0x0000900001107983 */ /* 0x002ee80000300a00 */
[----:B------:R1:W-:Y:S04]  /*1a4a0*/  STL.64 [R1+0x5ef0], R94 ;  /* 0x005ef05e01007387 */ /* 0x0003e80000100a00 */
[----:B-1----:R-:W3:Y:S04]  /*1a4b0*/  LDL.LU.64 R94, [R1+0x6c18] ;  /* 0x006c1800015e7983 */ /* 0x002ee80000300a00 */
[----:B------:R1:W-:Y:S04]  /*1a4c0*/  STL.64 [R1+0x5ee8], R118 ;  /* 0x005ee87601007387 */ /* 0x0003e80000100a00 */
[----:B-1----:R-:W3:Y:S04]  /*1a4d0*/  LDL.LU.64 R118, [R1+0x6c10] ;  /* 0x006c100001767983 */ /* 0x002ee80000300a00 */
[----:B------:R1:W-:Y:S01]  /*1a4e0*/  STL.64 [R1+0x5ee0], R14 ;  /* 0x005ee00e01007387 */ /* 0x0003e20000100a00 */
[----:B------:R-:W-:-:S03]  /*1a4f0*/  IMAD.WIDE R206, R7, 0x4, R206 ;  /* 0x0000000407ce7825 */ /* 0x000fc600078e02ce */
[----:B-1----:R-:W3:Y:S04]  /*1a500*/  LDL.LU.64 R14, [R1+0x70] ;  /* 0x00007000010e7983 */ /* 0x002ee80000300a00 */
[----:B------:R1:W-:Y:S02]  /*1a510*/  STL.64 [R1+0x5ed8], R12 ;  /* 0x005ed80c01007387 */ /* 0x0003e40000100a00 */
[C---:B-1----:R-:W-:Y:S02]  /*1a520*/  IMAD.WIDE R12, R7.reuse, 0x4, R142 ;  /* 0x00000004070c7825 */ /* 0x042fe400078e028e */
[----:B------:R-:W3:Y:S04]  /*1a530*/  LDL.LU.64 R142, [R1+0x6c08] ;  /* 0x006c0800018e7983 */ /* 0x000ee80000300a00 */
[----:B------:R1:W-:Y:S02]  /*1a540*/  STL.64 [R1+0x5ed0], R12 ;  /* 0x005ed00c01007387 */ /* 0x0003e40000100a00 */
[----:B-1----:R-:W-:-:S02]  /*1a550*/  IMAD.WIDE R12, R7, 0x4, R174 ;  /* 0x00000004070c7825 */ /* 0x002fc400078e02ae */
[----:B------:R-:W3:Y:S04]  /*1a560*/  LDL.LU.64 R174, [R1+0x6c00] ;  /* 0x006c000001ae7983 */ /* 0x000ee80000300a00 */
[----:B------:R1:W-:Y:S04]  /*1a570*/  STL.64 [R1+0x5ec8], R12 ;  /* 0x005ec80c01007387 */ /* 0x0003e80000100a00 */
[----:B-1----:R-:W3:Y:S04]  /*1a580*/  LDL.LU.64 R12, [R1+0x50] ;  /* 0x00005000010c7983 */ /* 0x002ee80000300a00 */
[----:B------:R1:W-:Y:S04]  /*1a590*/  STL.64 [R1+0x5ec0], R206 ;  /* 0x005ec0ce01007387 */ /* 0x0003e80000100a00 */
[----:B-1----:R-:W3:Y:S01]  /*1a5a0*/  LDL.LU.64 R206, [R1+0x6bf8] ;  /* 0x006bf80001ce7983 */ /* 0x002ee20000300a00 */
[----:B------:R-:W-:-:S05]  /*1a5b0*/  IMAD.WIDE R10, R7, 0x4, R10 ;  /* 0x00000004070a7825 */ /* 0x000fca00078e020a */
[----:B------:R1:W-:Y:S02]  /*1a5c0*/  STL.64 [R1+0x5eb8], R10 ;  /* 0x005eb80a01007387 */ /* 0x0003e40000100a00 */
[C---:B-1----:R-:W-:Y:S02]  /*1a5d0*/  IMAD.WIDE R10, R7.reuse, 0x4, R222 ;  /* 0x00000004070a7825 */ /* 0x042fe400078e02de */
[----:B------:R-:W3:Y:S04]  /*1a5e0*/  LDL.LU.64 R222, [R1+0x6bf0] ;  /* 0x006bf00001de7983 */ /* 0x000ee80000300a00 */
[----:B------:R1:W-:Y:S04]  /*1a5f0*/  STL.64 [R1+0x5eb0], R10 ;  /* 0x005eb00a01007387 */ /* 0x0003e80000100a00 */
[----:B-1----:R-:W3:Y:S01]  /*1a600*/  LDL.LU.64 R10, [R1+0x30] ;  /* 0x00003000010a7983 */ /* 0x002ee20000300a00 */
[----:B------:R-:W-:-:S04]  /*1a610*/  IMAD.WIDE R214, R7, 0x4, R214 ;  /* 0x0000000407d67825 */ /* 0x000fc800078e02d6 */
[C---:B----4-:R-:W-:Y:S01]  /*1a620*/  IMAD.WIDE R8, R7.reuse, 0x4, R8 ;  /* 0x0000000407087825 */ /* 0x050fe200078e0208 */
[----:B------:R1:W-:Y:S03]  /*1a630*/  STL.64 [R1+0x5ea8], R214 ;  /* 0x005ea8d601007387 */ /* 0x0003e60000100a00 */
[C---:B------:R-:W-:Y:S01]  /*1a640*/  IMAD.WIDE R198, R7.reuse, 0x4, R198 ;  /* 0x0000000407c67825 */ /* 0x040fe200078e02c6 */
[----:B-1----:R-:W4:Y:S04]  /*1a650*/  LDL.LU.64 R214, [R1+0x6be8] ;  /* 0x006be80001d67983 */ /* 0x002f280000300a00 */
[----:B------:R1:W-:Y:S01]  /*1a660*/  STL.64 [R1+0x5ea0], R8 ;  /* 0x005ea00801007387 */ /* 0x0003e20000100a00 */
[----:B------:R-:W-:-:S04]  /*1a670*/  IMAD.WIDE R190, R7, 0x4, R190 ;  /* 0x0000000407be7825 */ /* 0x000fc800078e02be */
[----:B--2---:R-:W-:-:S04]  /*1a680*/  IMAD.WIDE R182, R7, 0x4, R182 ;  /* 0x0000000407b67825 */ /* 0x004fc800078e02b6 */
[----:B------:R-:W-:-:S04]  /*1a690*/  IMAD.WIDE R166, R7, 0x4, R166 ;  /* 0x0000000407a67825 */ /* 0x000fc800078e02a6 */
[----:B------:R-:W-:-:S04]  /*1a6a0*/  IMAD.WIDE R158, R7, 0x4, R158 ;  /* 0x00000004079e7825 */ /* 0x000fc800078e029e */
[----:B------:R-:W-:-:S04]  /*1a6b0*/  IMAD.WIDE R134, R7, 0x4, R134 ;  /* 0x0000000407867825 */ /* 0x000fc800078e0286 */
[----:B------:R-:W-:-:S04]  /*1a6c0*/  IMAD.WIDE R126, R7, 0x4, R126 ;  /* 0x00000004077e7825 */ /* 0x000fc800078e027e */
[----:B------:R-:W-:-:S04]  /*1a6d0*/  IMAD.WIDE R150, R7, 0x4, R150 ;  /* 0x0000000407967825 */ /* 0x000fc800078e0296 */
[----:B------:R-:W-:-:S04]  /*1a6e0*/  IMAD.WIDE R18, R7, 0x4, R18 ;  /* 0x0000000407127825 */ /* 0x000fc800078e0212 */
[----:B---3--:R-:W-:-:S04]  /*1a6f0*/  IMAD.WIDE R16, R7, 0x4, R16 ;  /* 0x0000000407107825 */ /* 0x008fc800078e0210 */
[----:B------:R-:W-:-:S04]  /*1a700*/  IMAD.WIDE R142, R7, 0x4, R142 ;  /* 0x00000004078e7825 */ /* 0x000fc800078e028e */
[----:B------:R-:W-:-:S04]  /*1a710*/  IMAD.WIDE R174, R7, 0x4, R174 ;  /* 0x0000000407ae7825 */ /* 0x000fc800078e02ae */
[C---:B-1----:R-:W-:Y:S02]  /*1a720*/  IMAD.WIDE R8, R7.reuse, 0x4, R206 ;  /* 0x0000000407087825 */ /* 0x042fe400078e02ce */
[----:B------:R-:W2:Y:S04]  /*1a730*/  LDL.LU.64 R206, [R1+0x6be0] ;  /* 0x006be00001ce7983 */ /* 0x000ea80000300a00 */
[----:B------:R1:W-:Y:S04]  /*1a740*/  STL.64 [R1+0x5e98], R8 ;  /* 0x005e980801007387 */ /* 0x0003e80000100a00 */
[----:B-1----:R-:W3:Y:S04]  /*1a750*/  LDL.LU.64 R8, [R1+0x10] ;  /* 0x0000100001087983 */ /* 0x002ee80000300a00 */
[----:B------:R1:W-:Y:S04]  /*1a760*/  STL.64 [R1+0x5e90], R198 ;  /* 0x005e90c601007387 */ /* 0x0003e80000100a00 */
[----:B-1----:R-:W4:Y:S04]  /*1a770*/  LDL.LU.64 R198, [R1+0x6bd8] ;  /* 0x006bd80001c67983 */ /* 0x002f280000300a00 */
[----:B------:R1:W-:Y:S04]  /*1a780*/  STL.64 [R1+0x5e88], R190 ;  /* 0x005e88be01007387 */ /* 0x0003e80000100a00 */
[----:B-1----:R-:W2:Y:S04]  /*1a790*/  LDL.LU.64 R190, [R1+0x6bd0] ;  /* 0x006bd00001be7983 */ /* 0x002ea80000300a00 */
        /* <DEDUP_REMOVED lines=16> */
[----:B------:R1:W-:Y:S02]  /*1a8a0*/  STL.64 [R1+0x5e40], R18 ;  /* 0x005e401201007387 */ /* 0x0003e40000100a00 */
[----:B-1----:R-:W-:-:S02]  /*1a8b0*/  IMAD.WIDE R18, R7, 0x4, R118 ;  /* 0x0000000407127825 */ /* 0x002fc400078e0276 */
[----:B------:R-:W4:Y:S04]  /*1a8c0*/  LDL.LU.64 R118, [R1+0x6b88] ;  /* 0x006b880001767983 */ /* 0x000f280000300a00 */
[----:B------:R1:W-:Y:S02]  /*1a8d0*/  STL.64 [R1+0x5e38], R18 ;  /* 0x005e381201007387 */ /* 0x0003e40000100a00 */
[C---:B-1----:R-:W-:Y:S02]  /*1a8e0*/  IMAD.WIDE R18, R7.reuse, 0x4, R110 ;  /* 0x0000000407127825 */ /* 0x042fe400078e026e */
[----:B------:R-:W2:Y:S04]  /*1a8f0*/  LDL.LU.64 R110, [R1+0x6b80] ;  /* 0x006b8000016e7983 */ /* 0x000ea80000300a00 */
[----:B------:R1:W-:Y:S02]  /*1a900*/  STL.64 [R1+0x5e30], R18 ;  /* 0x005e301201007387 */ /* 0x0003e40000100a00 */
[----:B-1----:R-:W-:-:S02]  /*1a910*/  IMAD.WIDE R18, R7, 0x4, R102 ;  /* 0x0000000407127825 */ /* 0x002fc400078e0266 */
[----:B------:R-:W4:Y:S04]  /*1a920*/  LDL.LU.64 R102, [R1+0x6b78] ;  /* 0x006b780001667983 */ /* 0x000f280000300a00 */
[----:B------:R1:W-:Y:S01]  /*1a930*/  STL.64 [R1+0x5e28], R18 ;  /* 0x005e281201007387 */ /* 0x0003e20000100a00 */
[----:B------:R-:W-:-:S04]  /*1a940*/  IMAD.WIDE R14, R7, 0x4, R14 ;  /* 0x00000004070e7825 */ /* 0x000fc800078e020e */
[C---:B-1----:R-:W-:Y:S02]  /*1a950*/  IMAD.WIDE R18, R7.reuse, 0x4, R94 ;  /* 0x0000000407127825 */ /* 0x042fe400078e025e */
[----:B------:R-:W2:Y:S04]  /*1a960*/  LDL.LU.64 R94, [R1+0x6b70] ;  /* 0x006b7000015e7983 */ /* 0x000ea80000300a00 */
[----:B------:R1:W-:Y:S02]  /*1a970*/  STL.64 [R1+0x5e20], R16 ;  /* 0x005e201001007387 */ /* 0x0003e40000100a00 */
[C---:B-1----:R-:W-:Y:S02]  /*1a980*/  IMAD.WIDE R16, R7.reuse, 0x4, R86 ;  /* 0x0000000407107825 */ /* 0x042fe400078e0256 */
[----:B------:R-:W4:Y:S04]  /*1a990*/  LDL.LU.64 R86, [R1+0x6b68] ;  /* 0x006b680001567983 */ /* 0x000f280000300a00 */
[----:B------:R1:W-:Y:S02]  /*1a9a0*/  STL.64 [R1+0x5e18], R18 ;  /* 0x005e181201007387 */ /* 0x0003e40000100a00 */
[----:B-1----:R-:W-:-:S02]  /*1a9b0*/  IMAD.WIDE R18, R7, 0x4, R78 ;  /* 0x0000000407127825 */ /* 0x002fc400078e024e */
[----:B------:R-:W2:Y:S04]  /*1a9c0*/  LDL.LU.64 R78, [R1+0x6b60] ;  /* 0x006b6000014e7983 */ /* 0x000ea80000300a00 */
[----:B------:R1:W-:Y:S04]  /*1a9d0*/  STL.64 [R1+0x5e10], R16 ;  /* 0x005e101001007387 */ /* 0x0003e80000100a00 */
[----:B------:R-:W-:Y:S01]  /*1a9e0*/  STL.64 [R1+0x5e08], R18 ;  /* 0x005e081201007387 */ /* 0x000fe20000100a00 */
[----:B-1----:R-:W-:-:S03]  /*1a9f0*/  IMAD.WIDE R16, R7, 0x4, R70 ;  /* 0x0000000407107825 */ /* 0x002fc600078e0246 */
        /* <DEDUP_REMOVED lines=8> */
[----:B------:R1:W-:Y:S04]  /*1aa80*/  STL.64 [R1+0x5df0], R14 ;  /* 0x005df00e01007387 */ /* 0x0003e80000100a00 */
[----:B------:R-:W-:Y:S01]  /*1aa90*/  STL.64 [R1+0x5de8], R16 ;  /* 0x005de81001007387 */ /* 0x000fe20000100a00 */
[----:B-1----:R-:W-:-:S03]  /*1aaa0*/  IMAD.WIDE R14, R7, 0x4, R46 ;  /* 0x00000004070e7825 */ /* 0x002fc600078e022e */
[----:B------:R-:W2:Y:S04]  /*1aab0*/  LDL.LU.64 R46, [R1+0x6b40] ;  /* 0x006b4000012e7983 */ /* 0x000ea80000300a00 */
[----:B------:R1:W-:Y:S01]  /*1aac0*/  STL.64 [R1+0x5de0], R12 ;  /* 0x005de00c01007387 */ /* 0x0003e20000100a00 */
[----:B------:R-:W-:-:S04]  /*1aad0*/  IMAD.WIDE R10, R7, 0x4, R10 ;  /* 0x00000004070a7825 */ /* 0x000fc800078e020a */
[C---:B-1----:R-:W-:Y:S02]  /*1aae0*/  IMAD.WIDE R12, R7.reuse, 0x4, R38 ;  /* 0x00000004070c7825 */ /* 0x042fe400078e0226 */
[----:B------:R-:W4:Y:S04]  /*1aaf0*/  LDL.LU.64 R38, [R1+0x6b38] ;  /* 0x006b380001267983 */ /* 0x000f280000300a00 */
[----:B------:R1:W-:Y:S02]  /*1ab00*/  STL.64 [R1+0x5dd8], R14 ;  /* 0x005dd80e01007387 */ /* 0x0003e40000100a00 */
[C---:B-1----:R-:W-:Y:S02]  /*1ab10*/  IMAD.WIDE R14, R7.reuse, 0x4, R30 ;  /* 0x00000004070e7825 */ /* 0x042fe400078e021e */
[----:B------:R-:W2:Y:S04]  /*1ab20*/  LDL.LU.64 R30, [R1+0x6b30] ;  /* 0x006b3000011e7983 */ /* 0x000ea80000300a00 */
[----:B------:R1:W-:Y:S04]  /*1ab30*/  STL.64 [R1+0x5dd0], R12 ;  /* 0x005dd00c01007387 */ /* 0x0003e80000100a00 */
[----:B------:R-:W-:Y:S01]  /*1ab40*/  STL.64 [R1+0x5dc8], R14 ;  /* 0x005dc80e01007387 */ /* 0x000fe20000100a00 */
[----:B-1----:R-:W-:-:S03]  /*1ab50*/  IMAD.WIDE R12, R7, 0x4, R22 ;  /* 0x00000004070c7825 */ /* 0x002fc600078e0216 */
[----:B------:R-:W4:Y:S04]  /*1ab60*/  LDL.LU.64 R22, [R1+0x6b28] ;  /* 0x006b280001167983 */ /* 0x000f280000300a00 */
[----:B------:R1:W-:Y:S02]  /*1ab70*/  STL.64 [R1+0x5dc0], R10 ;  /* 0x005dc00a01007387 */ /* 0x0003e40000100a00 */
[C---:B-1----:R-:W-:Y:S02]  /*1ab80*/  IMAD.WIDE R10, R7.reuse, 0x4, R248 ;  /* 0x00000004070a7825 */ /* 0x042fe400078e02f8 */
[----:B------:R-:W2:Y:S04]  /*1ab90*/  LDL.LU.64 R248, [R1+0x6b20] ;  /* 0x006b200001f87983 */ /* 0x000ea80000300a00 */
[----:B------:R1:W-:Y:S02]  /*1aba0*/  STL.64 [R1+0x5db8], R12 ;  /* 0x005db80c01007387 */ /* 0x0003e40000100a00 */
[----:B-1----:R-:W-:-:S02]  /*1abb0*/  IMAD.WIDE R12, R7, 0x4, R236 ;  /* 0x00000004070c7825 */ /* 0x002fc400078e02ec */
[----:B------:R-:W4:Y:S02]  /*1abc0*/  LDL.LU.64 R236, [R1+0x6b18] ;  /* 0x006b180001ec7983 */ /* 0x000f240000300a00 */
[C---:B---3--:R-:W-:Y:S02]  /*1abd0*/  IMAD.WIDE R8, R7.reuse, 0x4, R8 ;  /* 0x0000000407087825 */ /* 0x048fe400078e0208 */
[----:B------:R1:W-:Y:S04]  /*1abe0*/  STL.64 [R1+0x5db0], R10 ;  /* 0x005db00a01007387 */ /* 0x0003e80000100a00 */
[----:B------:R3:W-:Y:S01]  /*1abf0*/  STL.64 [R1+0x5da8], R12 ;  /* 0x005da80c01007387 */ /* 0x0007e20000100a00 */
[----:B-1----:R-:W-:-:S03]  /*1ac00*/  IMAD.WIDE R10, R7, 0x4, R240 ;  /* 0x00000004070a7825 */ /* 0x002fc600078e02f0 */
[----:B------:R-:W4:Y:S04]  /*1ac10*/  LDL.LU R240, [R1+0x6b10] ;  /* 0x006b100001f07983 */ /* 0x000f280000300800 */
[----:B------:R1:W-:Y:S01]  /*1ac20*/  STL.64 [R1+0x5da0], R8 ;  /* 0x005da00801007387 */ /* 0x0003e20000100a00 */
[----:B---3--:R-:W-:-:S03]  /*1ac30*/  IMAD.WIDE R12, R7, 0x4, R250 ;  /* 0x00000004070c7825 */ /* 0x008fc600078e02fa */
[----:B------:R-:W-:Y:S01]  /*1ac40*/  STL.64 [R1+0x5d98], R10 ;  /* 0x005d980a01007387 */ /* 0x000fe20000100a00 */
[C---:B-1----:R-:W-:Y:S02]  /*1ac50*/  IMAD.WIDE R8, R7.reuse, 0x4, R230 ;  /* 0x0000000407087825 */ /* 0x042fe400078e02e6 */
[----:B------:R-:W1:Y:S01]  /*1ac60*/  S2R R231, SR_TID.X ;  /* 0x0000000000e77919 */ /* 0x000e620000002100 */
[----:B------:R-:W3:Y:S02]  /*1ac70*/  LDC R230, c[0x0][0x230] ;  /* 0x00008c00ffe67b82 */ /* 0x000ee40000000800 */
[----:B------:R1:W-:Y:S04]  /*1ac80*/  STL.64 [R1+0x5d90], R8 ;  /* 0x005d900801007387 */ /* 0x0003e80000100a00 */
[----:B------:R1:W-:Y:S02]  /*1ac90*/  STL.64 [R1+0x5d88], R12 ;  /* 0x005d880c01007387 */ /* 0x0003e40000100a00 */
[----:B-1----:R-:W-:-:S04]  /*1aca0*/  IMAD.WIDE R8, R7, 0x4, R246 ;  /* 0x0000000407087825 */ /* 0x002fc800078e02f6 */
[----:B------:R-:W-:-:S04]  /*1acb0*/  IMAD.WIDE R12, R7, 0x4, R244 ;  /* 0x00000004070c7825 */ /* 0x000fc800078e02f4 */
[----:B--2---:R-:W-:-:S05]  /*1acc0*/  IMAD.WIDE R10, R7, 0x4, R248 ;  /* 0x00000004070a7825 */ /* 0x004fca00078e02f8 */
[----:B------:R1:W-:Y:S04]  /*1acd0*/  STL.64 [R1+0x5d80], R10 ;  /* 0x005d800a01007387 */ /* 0x0003e80000100a00 */
[----:B------:R4:W-:Y:S04]  /*1ace0*/  STL.64 [R1+0x5d78], R8 ;  /* 0x005d780801007387 */ /* 0x0009e80000100a00 */
[----:B------:R2:W-:Y:S01]  /*1acf0*/  STL.64 [R1+0x5d70], R12 ;  /* 0x005d700c01007387 */ /* 0x0005e20000100a00 */
[----:B-1----:R-:W-:-:S04]  /*1ad00*/  IMAD.WIDE R10, R7, 0x4, R238 ;  /* 0x00000004070a7825 */ /* 0x002fc800078e02ee */
[C---:B----4-:R-:W-:Y:S01]  /*1ad10*/  IMAD.WIDE R8, R7.reuse, 0x4, R236 ;  /* 0x0000000407087825 */ /* 0x050fe200078e02ec */
[----:B------:R1:W-:Y:S03]  /*1ad20*/  STL.64 [R1+0x5d68], R10 ;  /* 0x005d680a01007387 */ /* 0x0003e60000100a00 */
[C---:B--2---:R-:W-:Y:S01]  /*1ad30*/  IMAD.WIDE R12, R7.reuse, 0x4, R234 ;  /* 0x00000004070c7825 */ /* 0x044fe200078e02ea */
[----:B------:R2:W-:Y:S04]  /*1ad40*/  STL.64 [R1+0x5d60], R8 ;  /* 0x005d600801007387 */ /* 0x0005e80000100a00 */
[----:B------:R4:W-:Y:S01]  /*1ad50*/  STL.64 [R1+0x5d58], R12 ;  /* 0x005d580c01007387 */ /* 0x0009e20000100a00 */
[----:B-1----:R-:W-:-:S04]  /*1ad60*/  IMAD.WIDE R10, R7, 0x4, R232 ;  /* 0x00000004070a7825 */ /* 0x002fc800078e02e8 */
[C---:B--2---:R-:W-:Y:S01]  /*1ad70*/  IMAD.WIDE R8, R7.reuse, 0x4, R20 ;  /* 0x0000000407087825 */ /* 0x044fe200078e0214 */
[----:B------:R1:W-:Y:S03]  /*1ad80*/  STL.64 [R1+0x5d50], R10 ;  /* 0x005d500a01007387 */ /* 0x0003e60000100a00 */
[C---:B----4-:R-:W-:Y:S01]  /*1ad90*/  IMAD.WIDE R12, R7.reuse, 0x4, R22 ;  /* 0x00000004070c7825 */ /* 0x050fe200078e0216 */
        /* <DEDUP_REMOVED lines=195> */
[----:B--2---:R-:W-:Y:S01]  /*1b9d0*/  IMAD.WIDE R8, R7, 0x4, R218 ;  /* 0x0000000407087825 */ /* 0x004fe200078e02da */
[----:B------:R1:W-:Y:S01]  /*1b9e0*/  STL.64 [R1+0x5a38], R10 ;  /* 0x005a380a01007387 */ /* 0x0003e20000100a00 */
[----:B------:R-:W-:Y:S02]  /*1b9f0*/  LOP3.LUT R231, R231, 0x1f, RZ, 0xc0, !PT ;  /* 0x0000001fe7e77812 */ /* 0x000fe400078ec0ff */
[----:B---3--:R-:W-:Y:S01]  /*1ba00*/  VIADD R230, R230, 0xffffffe0 ;  /* 0xffffffe0e6e67836 */ /* 0x008fe20000000000 */
[----:B------:R2:W-:Y:S01]  /*1ba10*/  STL.64 [R1+0x5a30], R8 ;  /* 0x005a300801007387 */ /* 0x0005e20000100a00 */
[----:B----4-:R-:W3:Y:S01]  /*1ba20*/  LDC R13, c[0x0][0x230] ;  /* 0x00008c00ff0d7b82 */ /* 0x010ee20000000800 */
[----:B-1----:R-:W-:Y:S01]  /*1ba30*/  IMAD.WIDE R10, R7, 0x4, R220 ;  /* 0x00000004070a7825 */ /* 0x002fe200078e02dc */
[----:B------:R-:W-:-:S06]  /*1ba40*/  PLOP3.LUT P1, PT, PT, PT, UP1, 0x80, 0x0 ;  /* 0x000000000000781c */ /* 0x000fcc0003f2f018 */
[----:B------:R-:W1:Y:S01]  /*1ba50*/  LDC R12, c[0x0][0x230] ;  /* 0x00008c00ff0c7b82 */ /* 0x000e620000000800 */
[C---:B--2---:R-:W-:Y:S01]  /*1ba60*/  IMAD.WIDE R8, R7.reuse, 0x4, R222 ;  /* 0x0000000407087825 */ /* 0x044fe200078e02de */
[----:B------:R2:W-:Y:S04]  /*1ba70*/  STL.64 [R1+0x5a28], R10 ;  /* 0x005a280a01007387 */ /* 0x0005e80000100a00 */
[----:B------:R4:W-:Y:S01]  /*1ba80*/  STL.64 [R1+0x5a20], R8 ;  /* 0x005a200801007387 */ /* 0x0009e20000100a00 */
[----:B--2---:R-:W-:-:S04]  /*1ba90*/  IMAD.WIDE R10, R7, 0x4, R224 ;  /* 0x00000004070a7825 */ /* 0x004fc800078e02e0 */
[C---:B----4-:R-:W-:Y:S01]  /*1baa0*/  IMAD.WIDE R8, R7.reuse, 0x4, R226 ;  /* 0x0000000407087825 */ /* 0x050fe200078e02e2 */
[----:B------:R2:W-:Y:S03]  /*1bab0*/  STL.64 [R1+0x5a18], R10 ;  /* 0x005a180a01007387 */ /* 0x0005e60000100a00 */
[----:B------:R-:W-:Y:S01]  /*1bac0*/  IMAD.WIDE R6, R7, 0x4, R228 ;  /* 0x0000000407067825 */ /* 0x000fe200078e02e4 */
[----:B------:R4:W-:Y:S04]  /*1bad0*/  STL.64 [R1+0x5a10], R8 ;  /* 0x005a100801007387 */ /* 0x0009e80000100a00 */
[----:B------:R-:W3:Y:S04]  /*1bae0*/  LDL.LU.64 R248, [R1+0x488] ;  /* 0x0004880001f87983 */ /* 0x000ee80000300a00 */
[----:B------:R1:W-:Y:S01]  /*1baf0*/  STL.64 [R1+0x2f48], R6 ;  /* 0x002f480601007387 */ /* 0x0003e20000100a00 */
[----:B------:R-:W-:Y:S01]  /*1bb00*/  ISETP.GE.AND P0, PT, R231, R230, PT ;  /* 0x000000e6e700720c */ /* 0x000fe20003f06270 */
[----:B--2---:R-:W2:Y:S02]  /*1bb10*/  LDC R10, c[0x0][0x230] ;  /* 0x00008c00ff0a7b82 */ /* 0x004ea40000000800 */
[----:B------:R-:W3:Y:S04]  /*1bb20*/  LDL.LU.64 R232, [R1+0x490] ;  /* 0x0004900001e87983 */ /* 0x000ee80000300a00 */
[----:B------:R-:W3:Y:S02]  /*1bb30*/  LDL.LU.64 R250, [R1+0x498] ;  /* 0x0004980001fa7983 */ /* 0x000ee40000300a00 */
[----:B----4-:R-:W4:Y:S02]  /*1bb40*/  LDC R8, c[0x0][0x230] ;  /* 0x00008c00ff087b82 */ /* 0x010f240000000800 */
[----:B------:R-:W3:Y:S04]  /*1bb50*/  LDL.LU.64 R14, [R1+0x4a0] ;  /* 0x0004a000010e7983 */ /* 0x000ee80000300a00 */
[----:B------:R-:W3:Y:S02]  /*1bb60*/  LDL.LU.64 R234, [R1+0x4a8] ;  /* 0x0004a80001ea7983 */ /* 0x000ee40000300a00 */
[----:B-1----:R-:W1:Y:S02]  /*1bb70*/  LDC R7, c[0x0][0x230] ;  /* 0x00008c00ff077b82 */ /* 0x002e640000000800 */
[----:B------:R-:W3:Y:S04]  /*1bb80*/  LDL.LU.64 R18, [R1+0x4b0] ;  /* 0x0004b00001127983 */ /* 0x000ee80000300a00 */
[----:B------:R-:W3:Y:S02]  /*1bb90*/  LDL.LU.64 R16, [R1+0x4b8] ;  /* 0x0004b80001107983 */ /* 0x000ee40000300a00 */
[----:B------:R-:W3:Y:S02]  /*1bba0*/  LDC R9, c[0x0][0x230] ;  /* 0x00008c00ff097b82 */ /* 0x000ee40000000800 */
[----:B------:R-:W3:Y:S01]  /*1bbb0*/  LDL.LU.64 R230, [R1+0x4c0] ;  /* 0x0004c00001e67983 */ /* 0x000ee20000300a00 */
[----:B------:R-:W-:-:S03]  /*1bbc0*/  SEL R6, RZ, 0x4, P0 ;  /* 0x00000004ff067807 */ /* 0x000fc60000000000 */
[----:B------:R-:W3:Y:S01]  /*1bbd0*/  LDL.LU.64 R238, [R1+0x4c8] ;  /* 0x0004c80001ee7983 */ /* 0x000ee20000300a00 */
[----:B------:R-:W-:Y:S01]  /*1bbe0*/  SEL R6, R6, RZ, P1 ;  /* 0x000000ff06067207 */ /* 0x000fe20000800000 */
[----:B------:R-:W3:Y:S02]  /*1bbf0*/  LDC R11, c[0x0][0x230] ;  /* 0x00008c00ff0b7b82 */ /* 0x000ee40000000800 */
[----:B------:R-:W3:Y:S01]  /*1bc00*/  LDL.LU.64 R244, [R1+0x4d0] ;  /* 0x0004d00001f47983 */ /* 0x000ee20000300a00 */
[----:B------:R-:W-:Y:S01]  /*1bc10*/  ISETP.NE.U32.AND P0, PT, R6, RZ, PT ;  /* 0x000000ff0600720c */ /* 0x000fe20003f05070 */
[----:B----4-:R-:W-:Y:S02]  /*1bc20*/  VIADD R6, R8, 0xffffffd7 ;  /* 0xffffffd708067836 */ /* 0x010fe40000000000 */
[----:B------:R-:W4:Y:S03]  /*1bc30*/  LDL.LU.64 R236, [R1+0x4d8] ;  /* 0x0004d80001ec7983 */ /* 0x000f260000300a00 */
[----:B------:R-:W-:Y:S01]  /*1bc40*/  ISETP.GE.U32.AND P5, PT, R6, 0x7fffffb8, PT ;  /* 0x7fffffb80600780c */ /* 0x000fe20003fa6070 */
[----:B--2---:R-:W-:Y:S01]  /*1bc50*/  VIADD R6, R10, 0xffffffcf ;  /* 0xffffffcf0a067836 */ /* 0x004fe20000000000 */
[----:B------:R-:W2:Y:S01]  /*1bc60*/  LDL.LU.64 R246, [R1+0x4e0] ;  /* 0x0004e00001f67983 */ /* 0x000ea20000300a00 */
[----:B-1----:R-:W-:-:S03]  /*1bc70*/  VIADD R7, R7, 0xffffffdb ;  /* 0xffffffdb07077836 */ /* 0x002fc60000000000 */
[----:B------:R-:W-:Y:S01]  /*1bc80*/  ISETP.GE.U32.AND P3, PT, R6, 0x7fffffb0, PT ;  /* 0x7fffffb00600780c */ /* 0x000fe20003f66070 */
[----:B---3--:R-:W-:Y:S01]  /*1bc90*/  VIADD R6, R13, 0xffffffc7 ;  /* 0xffffffc70d067836 */ /* 0x008fe20000000000 */
[----:B------:R-:W-:Y:S01]  /*1bca0*/  ISETP.GE.U32.AND P6, PT, R7, 0x7fffffbc, PT ;  /* 0x7fffffbc0700780c */ /* 0x000fe20003fc6070 */
[----:B------:R-:W-:-:S03]  /*1bcb0*/  VIADD R7, R9, 0xffffffd3 ;  /* 0xffffffd309077836 */ /* 0x000fc60000000000 */
[----:B------:R-:W-:Y:S01]  /*1bcc0*/  ISETP.GE.U32.AND P1, PT, R6, 0x7fffffa8, PT ;  /* 0x7fffffa80600780c */ /* 0x000fe20003f26070 */
[----:B------:R-:W-:Y:S01]  /*1bcd0*/  VIADD R6, R12, 0xffffffc3 ;  /* 0xffffffc30c067836 */ /* 0x000fe20000000000 */
[----:B------:R-:W-:Y:S01]  /*1bce0*/  ISETP.GE.U32.AND P4, PT, R7, 0x7fffffb4, PT ;  /* 0x7fffffb40700780c */ /* 0x000fe20003f86070 */
[----:B------:R-:W-:Y:S02]  /*1bcf0*/  VIADD R7, R11, 0xffffffcb ;  /* 0xffffffcb0b077836 */ /* 0x000fe40000000000 */
[C---:B------:R-:W-:Y:S02]  /*1bd00*/  IMAD.WIDE R26, R0.reuse, 0x4, R248 ;  /* 0x00000004001a7825 */ /* 0x040fe400078e02f8 */
[----:B------:R-:W3:Y:S02]  /*1bd10*/  LDL.LU.64 R248, [R1+0x4e8] ;  /* 0x0004e80001f87983 */ /* 0x000ee40000300a00 */
[C---:B------:R-:W-:Y:S02]  /*1bd20*/  IMAD.WIDE R24, R0.reuse, 0x4, R232 ;  /* 0x0000000400187825 */ /* 0x040fe400078e02e8 */
[----:B------:R-:W-:Y:S02]  /*1bd30*/  STL.64 [R1+0x3a0], R26 ;  /* 0x0003a01a01007387 */ /* 0x000fe40000100a00 */
[----:B------:R-:W-:-:S02]  /*1bd40*/  IMAD.WIDE R22, R0, 0x4, R250 ;  /* 0x0000000400167825 */ /* 0x000fc400078e02fa */
[----:B------:R-:W-:Y:S02]  /*1bd50*/  LDGSTS.E [R243+0x12000], desc[UR24][R26.64], !P6 ;  /* 0x120000001af37fae */ /* 0x000fe4000f121858 */
[C---:B------:R-:W-:Y:S02]  /*1bd60*/  IMAD.WIDE R14, R0.reuse, 0x4, R14 ;  /* 0x00000004000e7825 */ /* 0x040fe400078e020e */
[----:B------:R-:W3:Y:S02]  /*1bd70*/  LDL.LU.64 R250, [R1+0x4f0] ;  /* 0x0004f00001fa7983 */ /* 0x000ee40000300a00 */
[C---:B------:R-:W-:Y:S02]  /*1bd80*/  IMAD.WIDE R20, R0.reuse, 0x4, R234 ;  /* 0x0000000400147825 */ /* 0x040fe400078e02ea */
[----:B------:R-:W-:Y:S02]  /*1bd90*/  STL.64 [R1+0x398], R24 ;  /* 0x0003981801007387 */ /* 0x000fe40000100a00 */
[----:B------:R-:W-:-:S02]  /*1bda0*/  IMAD.WIDE R12, R0, 0x4, R18 ;  /* 0x00000004000c7825 */ /* 0x000fc400078e0212 */
[----:B------:R-:W-:Y:S02]  /*1bdb0*/  STL.64 [R1+0x390], R22 ;  /* 0x0003901601007387 */ /* 0x000fe40000100a00 */
[C---:B------:R-:W-:Y:S02]  /*1bdc0*/  IMAD.WIDE R10, R0.reuse, 0x4, R16 ;  /* 0x00000004000a7825 */ /* 0x040fe400078e0210 */
[----:B------:R1:W-:Y:S02]  /*1bdd0*/  STL.64 [R1+0x388], R14 ;  /* 0x0003880e01007387 */ /* 0x0003e40000100a00 */
[C---:B------:R-:W-:Y:S02]  /*1bde0*/  IMAD.WIDE R8, R0.reuse, 0x4, R230 ;  /* 0x0000000400087825 */ /* 0x040fe400078e02e6 */
[----:B------:R-:W3:Y:S04]  /*1bdf0*/  LDL.LU.64 R18, [R1+0x4f8] ;  /* 0x0004f80001127983 */ /* 0x000ee80000300a00 */
[----:B------:R1:W-:Y:S04]  /*1be00*/  STL.64 [R1+0x380], R20 ;  /* 0x0003801401007387 */ /* 0x0003e80000100a00 */
[----:B------:R-:W-:Y:S04]  /*1be10*/  STL.64 [R1+0x378], R12 ;  /* 0x0003780c01007387 */ /* 0x000fe80000100a00 */
[----:B------:R-:W3:Y:S04]  /*1be20*/  LDL.LU.64 R16, [R1+0x500] ;  /* 0x0005000001107983 */ /* 0x000ee80000300a00 */
[----:B------:R-:W-:Y:S04]  /*1be30*/  LDGSTS.E [R243+0x12100], desc[UR24][R24.64], !P6 ;  /* 0x1210000018f37fae */ /* 0x000fe8000f121858 */
[----:B------:R3:W-:Y:S04]  /*1be40*/  STL.64 [R1+0x370], R10 ;  /* 0x0003700a01007387 */ /* 0x0007e80000100a00 */
[----:B------:R-:W-:Y:S04]  /*1be50*/  LDGSTS.E [R243+0x12200], desc[UR24][R22.64], !P6 ;  /* 0x1220000016f37fae */ /* 0x000fe8000f121858 */
[----:B------:R3:W-:Y:S04]  /*1be60*/  STL.64 [R1+0x368], R8 ;  /* 0x0003680801007387 */ /* 0x0007e80000100a00 */
[----:B------:R-:W-:Y:S04]  /*1be70*/  LDGSTS.E [R243+0x12300], desc[UR24][R14.64], !P6 ;  /* 0x123000000ef37fae */ /* 0x000fe8000f121858 */
[----:B------:R-:W-:Y:S01]  /*1be80*/  LDGSTS.E [R243+0x12400], desc[UR24][R20.64], !P6 ;  /* 0x1240000014f37fae */ /* 0x000fe2000f121858 */
[----:B------:R-:W-:-:S03]  /*1be90*/  IMAD.WIDE R100, R0, 0x4, R238 ;  /* 0x0000000400647825 */ /* 0x000fc600078e02ee */
[----:B------:R-:W-:Y:S04]  /*1bea0*/  LDGSTS.E [R243+0x12500], desc[UR24][R12.64], !P6 ;  /* 0x125000000cf37fae */ /* 0x000fe8000f121858 */
[----:B-1----:R-:W3:Y:S04]  /*1beb0*/  LDL.LU.64 R14, [R1+0x508] ;  /* 0x00050800010e7983 */ /* 0x002ee80000300a00 */
[----:B------:R-:W3:Y:S04]  /*1bec0*/  LDL.LU.64 R20, [R1+0x510] ;  /* 0x0005100001147983 */ /* 0x000ee80000300a00 */
[----:B------:R-:W3:Y:S01]  /*1bed0*/  LDL.LU.64 R230, [R1+0x518] ;  /* 0x0005180001e67983 */ /* 0x000ee20000300a00 */
[----:B------:R-:W-:-:S03]  /*1bee0*/  IMAD.WIDE R84, R0, 0x4, R244 ;  /* 0x0000000400547825 */ /* 0x000fc600078e02f4 */
[----:B------:R-:W3:Y:S01]  /*1bef0*/  LDL.LU.64 R238, [R1+0x520] ;  /* 0x0005200001ee7983 */ /* 0x000ee20000300a00 */
[----:B--2---:R-:W-:-:S03]  /*1bf00*/  IMAD.WIDE R52, R0, 0x4, R246 ;  /* 0x0000000400347825 */ /* 0x004fc600078e02f6 */
[----:B------:R-:W2:Y:S01]  /*1bf10*/  LDL.LU.64 R244, [R1+0x528] ;  /* 0x0005280001f47983 */ /* 0x000ea20000300a00 */
[----:B----4-:R-:W-:-:S03]  /*1bf20*/  IMAD.WIDE R68, R0, 0x4, R236 ;  /* 0x0000000400447825 */ /* 0x010fc600078e02ec */
[----:B------:R-:W4:Y:S04]  /*1bf30*/  LDL.LU.64 R246, [R1+0x530] ;  /* 0x0005300001f67983 */ /* 0x000f280000300a00 */
[----:B------:R-:W-:Y:S04]  /*1bf40*/  STL.64 [R1+0x320], R100 ;  /* 0x0003206401007387 */ /* 0x000fe80000100a00 */
[----:B------:R-:W4:Y:S04]  /*1bf50*/  LDL.LU.64 R232, [R1+0x538] ;  /* 0x0005380001e87983 */ /* 0x000f280000300a00 */
[----:B------:R1:W-:Y:S04]  /*1bf60*/  LDGSTS.E [R243+0x12600], desc[UR24][R10.64], !P6 ;  /* 0x126000000af37fae */ /* 0x0003e8000f121858 */
[----:B------:R4:W-:Y:S04]  /*1bf70*/  LDGSTS.E [R243+0x12700], desc[UR24][R8.64], !P6 ;  /* 0x1270000008f37fae */ /* 0x0009e8000f121858 */
[----:B------:R-:W-:Y:S01]  /*1bf80*/  LDGSTS.E [R243+0x14000], desc[UR24][R100.64], !P5 ;  /* 0x1400000064f37fae */ /* 0x000fe2000e921858 */
[----:B---3--:R-:W-:-:S03]  /*1bf90*/  IMAD.WIDE R36, R0, 0x4, R248 ;  /* 0x0000000400247825 */ /* 0x008fc600078e02f8 */
[----:B------:R-:W3:Y:S04]  /*1bfa0*/  LDL.LU.64 R248, [R1+0x540] ;  /* 0x0005400001f87983 */ /* 0x000ee80000300a00 */
[----:B------:R-:W-:Y:S01]  /*1bfb0*/  STL.64 [R1+0x2a0], R84 ;  /* 0x0002a05401007387 */ /* 0x000fe20000100a00 */
[----:B-1----:R-:W-:-:S03]  /*1bfc0*/  IMAD.WIDE R10, R0, 0x4, R250 ;  /* 0x00000004000a7825 */ /* 0x002fc600078e02fa */
[----:B------:R-:W3:Y:S04]  /*1bfd0*/  LDL.LU.64 R250, [R1+0x548] ;  /* 0x0005480001fa7983 */ /* 0x000ee80000300a00 */
[----:B------:R-:W-:Y:S04]  /*1bfe0*/  STL.64 [R1+0x220], R68 ;  /* 0x0002204401007387 */ /* 0x000fe80000100a00 */
[----:B------:R-:W3:Y:S04]  /*1bff0*/  LDL.LU.64 R234, [R1+0x550] ;  /* 0x0005500001ea7983 */ /* 0x000ee80000300a00 */
[----:B------:R-:W-:Y:S01]  /*1c000*/  STL.64 [R1+0x1a0], R52 ;  /* 0x0001a03401007387 */ /* 0x000fe20000100a00 */
[----:B------:R-:W-:-:S03]  /*1c010*/  IMAD.WIDE R98, R0, 0x4, R18 ;  /* 0x0000000400627825 */ /* 0x000fc600078e0212 */
[----:B------:R-:W3:Y:S04]  /*1c020*/  LDL.LU.64 R18, [R1+0x558] ;  /* 0x0005580001127983 */ /* 0x000ee80000300a00 */
[----:B------:R-:W-:Y:S01]  /*1c030*/  LDGSTS.E [R243+0x14100], desc[UR24][R98.64], !P5 ;  /* 0x1410000062f37fae */ /* 0x000fe2000e921858 */
[----:B------:R-:W-:-:S03]  /*1c040*/  IMAD.WIDE R96, R0, 0x4, R16 ;  /* 0x0000000400607825 */ /* 0x000fc600078e0210 */
[----:B------:R-:W3:Y:S04]  /*1c050*/  LDL.LU.64 R16, [R1+0x560] ;  /* 0x0005600001107983 */ /* 0x000ee80000300a00 */
[----:B------:R-:W-:Y:S04]  /*1c060*/  STL.64 [R1+0x120], R36 ;  /* 0x0001202401007387 */ /* 0x000fe80000100a00 */
[----:B------:R-:W-:Y:S04]  /*1c070*/  STL.64 [R1+0x318], R98 ;  /* 0x0003186201007387 */ /* 0x000fe80000100a00 */
[----:B------:R-:W3:Y:S04]  /*1c080*/  LDL.LU.64 R236, [R1+0x568] ;  /* 0x0005680001ec7983 */ /* 0x000ee80000300a00 */
[----:B------:R-:W-:Y:S01]  /*1c090*/  LDGSTS.E [R243+0x14200], desc[UR24][R96.64], !P5 ;  /* 0x1420000060f37fae */ /* 0x000fe2000e921858 */
[----:B------:R-:W-:-:S03]  /*1c0a0*/  IMAD.WIDE R94, R0, 0x4, R14 ;  /* 0x00000004005e7825 */ /* 0x000fc600078e020e */
[----:B------:R-:W3:Y:S04]  /*1c0b0*/  LDL.LU.64 R14, [R1+0x570] ;  /* 0x00057000010e7983 */ /* 0x000ee80000300a00 */
[----:B------:R-:W-:Y:S01]  /*1c0c0*/  STL.64 [R1+0xa0], R10 ;  /* 0x0000a00a01007387 */ /* 0x000fe20000100a00 */
[----:B------:R-:W-:-:S03]  /*1c0d0*/  IMAD.WIDE R90, R0, 0x4, R230 ;  /* 0x00000004005a7825 */ /* 0x000fc600078e02e6 */
[----:B------:R-:W-:Y:S04]  /*1c0e0*/  STL.64 [R1+0x310], R96 ;  /* 0x0003106001007387 */ /* 0x000fe80000100a00 */
[----:B------:R-:W3:Y:S01]  /*1c0f0*/  LDL.LU.64 R230, [R1+0x578] ;  /* 0x0005780001e67983 */ /* 0x000ee20000300a00 */
[----:B------:R-:W-:-:S03]  /*1c100*/  IMAD.WIDE R92, R0, 0x4, R20 ;  /* 0x00000004005c7825 */ /* 0x000fc600078e0214 */
[----:B------:R-:W-:Y:S01]  /*1c110*/  STL.64 [R1+0x308], R94 ;  /* 0x0003085e01007387 */ /* 0x000fe20000100a00 */
[----:B------:R-:W-:-:S03]  /*1c120*/  IMAD.WIDE R88, R0, 0x4, R238 ;  /* 0x0000000400587825 */ /* 0x000fc600078e02ee */
[----:B------:R-:W3:Y:S01]  /*1c130*/  LDL.LU.64 R238, [R1+0x580] ;  /* 0x0005800001ee7983 */ /* 0x000ee20000300a00 */
[----:B--2---:R-:W-:-:S03]  /*1c140*/  IMAD.WIDE R86, R0, 0x4, R244 ;  /* 0x0000000400567825 */ /* 0x004fc600078e02f4 */
[----:B------:R-:W2:Y:S01]  /*1c150*/  LDL.LU.64 R244, [R1+0x588] ;  /* 0x0005880001f47983 */ /* 0x000ea20000300a00 */
[----:B----4-:R-:W-:-:S03]  /*1c160*/  IMAD.WIDE R82, R0, 0x4, R246 ;  /* 0x0000000400527825 */ /* 0x010fc600078e02f6 */
[----:B------:R-:W-:Y:S01]  /*1c170*/  STL.64 [R1+0x300], R92 ;  /* 0x0003005c01007387 */ /* 0x000fe20000100a00 */
[----:B------:R-:W-:-:S03]  /*1c180*/  IMAD.WIDE R80, R0, 0x4, R232 ;  /* 0x0000000400507825 */ /* 0x000fc600078e02e8 */
[----:B------:R-:W4:Y:S04]  /*1c190*/  LDL.LU.64 R246, [R1+0x590] ;  /* 0x0005900001f67983 */ /* 0x000f280000300a00 */
[----:B------:R-:W-:Y:S04]  /*1c1a0*/  STL.64 [R1+0x2f8], R90 ;  /* 0x0002f85a01007387 */ /* 0x000fe80000100a00 */
[----:B------:R-:W-:Y:S04]  /*1c1b0*/  STL.64 [R1+0x2f0], R88 ;  /* 0x0002f05801007387 */ /* 0x000fe80000100a00 */
[----:B------:R-:W-:Y:S04]  /*1c1c0*/  LDGSTS.E [R243+0x14300], desc[UR24][R94.64], !P5 ;  /* 0x143000005ef37fae */ /* 0x000fe8000e921858 */
[----:B------:R-:W-:Y:S04]  /*1c1d0*/  LDGSTS.E [R243+0x14400], desc[UR24][R92.64], !P5 ;  /* 0x144000005cf37fae */ /* 0x000fe8000e921858 */
[----:B------:R-:W-:Y:S04]  /*1c1e0*/  LDGSTS.E [R243+0x14500], desc[UR24][R90.64], !P5 ;  /* 0x145000005af37fae */ /* 0x000fe8000e921858 */
[----:B------:R-:W-:Y:S04]  /*1c1f0*/  LDGSTS.E [R243+0x14600], desc[UR24][R88.64], !P5 ;  /* 0x1460000058f37fae */ /* 0x000fe8000e921858 */
[----:B------:R-:W-:Y:S01]  /*1c200*/  LDGSTS.E [R243+0x14700], desc[UR24][R86.64], !P5 ;  /* 0x1470000056f37fae */ /* 0x000fe2000e921858 */
[----:B------:R-:W-:-:S03]  /*1c210*/  ISETP.GE.U32.AND P2, PT, R7, 0x7fffffac, PT ;  /* 0x7fffffac0700780c */ /* 0x000fc60003f46070 */
[----:B------:R-:W-:Y:S04]  /*1c220*/  LDGSTS.E [R243+0x16000], desc[UR24][R84.64], !P4 ;  /* 0x1600000054f37fae */ /* 0x000fe8000e121858 */
[----:B------:R-:W-:Y:S04]  /*1c230*/  LDGSTS.E [R243+0x16100], desc[UR24][R82.64], !P4 ;  /* 0x1610000052f37fae */ /* 0x000fe8000e121858 */
[----:B------:R-:W-:Y:S01]  /*1c240*/  LDGSTS.E [R243+0x16200], desc[UR24][R80.64], !P4 ;  /* 0x1620000050f37fae */ /* 0x000fe2000e121858 */
[----:B---3--:R-:W-:-:S03]  /*1c250*/  IMAD.WIDE R78, R0, 0x4, R248 ;  /* 0x00000004004e7825 */ /* 0x008fc600078e02f8 */
[----:B------:R-:W3:Y:S04]  /*1c260*/  LDL.LU.64 R248, [R1+0x598] ;  /* 0x0005980001f87983 */ /* 0x000ee80000300a00 */
[----:B------:R-:W-:Y:S04]  /*1c270*/  STL.64 [R1+0x2e8], R86 ;  /* 0x0002e85601007387 */ /* 0x000fe80000100a00 */
[----:B------:R-:W-:Y:S01]  /*1c280*/  LDGSTS.E [R243+0x16300], desc[UR24][R78.64], !P4 ;  /* 0x163000004ef37fae */ /* 0x000fe2000e121858 */
[----:B------:R-:W-:-:S03]  /*1c290*/  IMAD.WIDE R76, R0, 0x4, R250 ;  /* 0x00000004004c7825 */ /* 0x000fc600078e02fa */
[----:B------:R-:W3:Y:S04]  /*1c2a0*/  LDL.LU.64 R250, [R1+0x5a0] ;  /* 0x0005a00001fa7983 */ /* 0x000ee80000300a00 */
[----:B------:R-:W-:Y:S01]  /*1c2b0*/  STL.64 [R1+0x298], R82 ;  /* 0x0002985201007387 */ /* 0x000fe20000100a00 */
[----:B------:R-:W-:-:S03]  /*1c2c0*/  IMAD.WIDE R74, R0, 0x4, R234 ;  /* 0x00000004004a7825 */ /* 0x000fc600078e02ea */
[----:B------:R-:W-:Y:S04]  /*1c2d0*/  STL.64 [R1+0x290], R80 ;  /* 0x0002905001007387 */ /* 0x000fe80000100a00 */
[----:B------:R-:W-:Y:S01]  /*1c2e0*/  LDGSTS.E [R243+0x16400], desc[UR24][R76.64], !P4 ;  /* 0x164000004cf37fae */ /* 0x000fe2000e121858 */
[----:B------:R-:W-:-:S03]  /*1c2f0*/  IMAD.WIDE R72, R0, 0x4, R18 ;  /* 0x0000000400487825 */ /* 0x000fc600078e0212 */
[----:B------:R-:W3:Y:S04]  /*1c300*/  LDL.LU.64 R18, [R1+0x5a8] ;  /* 0x0005a80001127983 */ /* 0x000ee80000300a00 */
[----:B------:R-:W-:Y:S04]  /*1c310*/  STL.64 [R1+0x288], R78 ;  /* 0x0002884e01007387 */ /* 0x000fe80000100a00 */
[----:B------:R-:W-:Y:S01]  /*1c320*/  LDGSTS.E [R243+0x16500], desc[UR24][R74.64], !P4 ;  /* 0x165000004af37fae */ /* 0x000fe2000e121858 */
[----:B------:R-:W-:-:S03]  /*1c330*/  IMAD.WIDE R70, R0, 0x4, R16 ;  /* 0x0000000400467825 */ /* 0x000fc600078e0210 */
[----:B------:R-:W3:Y:S04]  /*1c340*/  LDL.LU.64 R16, [R1+0x5b0] ;  /* 0x0005b00001107983 */ /* 0x000ee80000300a00 */
[----:B------:R-:W-:Y:S04]  /*1c350*/  STL.64 [R1+0x280], R76 ;  /* 0x0002804c01007387 */ /* 0x000fe80000100a00 */
[----:B------:R-:W-:Y:S01]  /*1c360*/  STL.64 [R1+0x278], R74 ;  /* 0x0002784a01007387 */ /* 0x000fe20000100a00 */
[----:B------:R-:W-:-:S03]  /*1c370*/  IMAD.WIDE R66, R0, 0x4, R236 ;  /* 0x0000000400427825 */ /* 0x000fc600078e02ec */
[----:B------:R-:W-:Y:S04]  /*1c380*/  LDGSTS.E [R243+0x16600], desc[UR24][R72.64], !P4 ;  /* 0x1660000048f37fae */ /* 0x000fe8000e121858 */
[----:B------:R-:W-:Y:S04]  /*1c390*/  LDGSTS.E [R243+0x16700], desc[UR24][R70.64], !P4 ;  /* 0x1670000046f37fae */ /* 0x000fe8000e121858 */
[----:B------:R-:W-:Y:S04]  /*1c3a0*/  LDGSTS.E [R243+0x18000], desc[UR24][R68.64], !P3 ;  /* 0x1800000044f37fae */ /* 0x000fe8000d921858 */
        /* <DEDUP_REMOVED lines=10> */
[----:B------:R-:W3:Y:S04]  /*1c450*/  LDL.LU.64 R26, [R1+0x5c8] ;  /* 0x0005c800011a7983 */ /* 0x000ee80000300a00 */
[----:B------:R-:W3:Y:S04]  /*1c460*/  LDL.LU.64 R24, [R1+0x5d0] ;  /* 0x0005d00001187983 */ /* 0x000ee80000300a00 */
[----:B------:R-:W-:Y:S01]  /*1c470*/  STL.64 [R1+0x210], R64 ;  /* 0x0002104001007387 */ /* 0x000fe20000100a00 */
[----:B--2---:R-:W-:-:S03]  /*1c480*/  IMAD.WIDE R58, R0, 0x4, R244 ;  /* 0x00000004003a7825 */ /* 0x004fc600078e02f4 */
[----:B------:R-:W2:Y:S04]  /*1c490*/  LDL.LU.64 R22, [R1+0x5d8] ;  /* 0x0005d80001167983 */ /* 0x000ea80000300a00 */
[----:B------:R-:W2:Y:S04]  /*1c4a0*/  LDL.LU.64 R20, [R1+0x5e0] ;  /* 0x0005e00001147983 */ /* 0x000ea80000300a00 */
[----:B------:R-:W-:Y:S01]  /*1c4b0*/  STL.64 [R1+0x208], R62 ;  /* 0x0002083e01007387 */ /* 0x000fe20000100a00 */
[----:B----4-:R-:W-:-:S03]  /*1c4c0*/  IMAD.WIDE R56, R0, 0x4, R246 ;  /* 0x0000000400387825 */ /* 0x010fc600078e02f6 */
[----:B------:R-:W4:Y:S04]  /*1c4d0*/  LDL.LU.64 R232, [R1+0x5e8] ;  /* 0x0005e80001e87983 */ /* 0x000f280000300a00 */
[----:B------:R-:W4:Y:S04]  /*1c4e0*/  LDL.LU.64 R234, [R1+0x5f0] ;  /* 0x0005f00001ea7983 */ /* 0x000f280000300a00 */
[----:B------:R-:W-:Y:S04]  /*1c4f0*/  STL.64 [R1+0x200], R60 ;  /* 0x0002003c01007387 */ /* 0x000fe80000100a00 */
[----:B------:R-:W4:Y:S04]  /*1c500*/  LDL.LU.64 R236, [R1+0x5f8] ;  /* 0x0005f80001ec7983 */ /* 0x000f280000300a00 */
[----:B------:R-:W4:Y:S04]  /*1c510*/  LDL.LU.64 R238, [R1+0x600] ;  /* 0x0006000001ee7983 */ /* 0x000f280000300a00 */
[----:B------:R-:W-:Y:S04]  /*1c520*/  STL.64 [R1+0x1f8], R58 ;  /* 0x0001f83a01007387 */ /* 0x000fe80000100a00 */
[----:B------:R-:W4:Y:S04]  /*1c530*/  LDL.LU.64 R244, [R1+0x608] ;  /* 0x0006080001f47983 */ /* 0x000f280000300a00 */
[----:B------:R-:W4:Y:S04]  /*1c540*/  LDL.LU.64 R246, [R1+0x610] ;  /* 0x0006100001f67983 */ /* 0x000f280000300a00 */
[----:B------:R-:W-:Y:S04]  /*1c550*/  STL.64 [R1+0x1f0], R56 ;  /* 0x0001f03801007387 */ /* 0x000fe80000100a00 */
[----:B------:R-:W-:Y:S01]  /*1c560*/  LDGSTS.E [R243+0x18300], desc[UR24][R62.64], !P3 ;  /* 0x183000003ef37fae */ /* 0x000fe2000d921858 */
[----:B------:R-:W-:-:S03]  /*1c570*/  ISETP.GE.U32.AND P6, PT, R6, 0x7fffffa4, PT ;  /* 0x7fffffa40600780c */ /* 0x000fc60003fc6070 */
[----:B------:R-:W-:Y:S04]  /*1c580*/  LDGSTS.E [R243+0x18400], desc[UR24][R60.64], !P3 ;  /* 0x184000003cf37fae */ /* 0x000fe8000d921858 */
[----:B------:R-:W-:Y:S04]  /*1c590*/  LDGSTS.E [R243+0x18500], desc[UR24][R58.64], !P3 ;  /* 0x185000003af37fae */ /* 0x000fe8000d921858 */
[----:B------:R-:W-:Y:S01]  /*1c5a0*/  LDGSTS.E [R243+0x18600], desc[UR24][R56.64], !P3 ;  /* 0x1860000038f37fae */ /* 0x000fe2000d921858 */
[----:B---3--:R-:W-:-:S03]  /*1c5b0*/  IMAD.WIDE R54, R0, 0x4, R248 ;  /* 0x0000000400367825 */ /* 0x008fc600078e02f8 */
[----:B------:R-:W3:Y:S04]  /*1c5c0*/  LDL.LU.64 R248, [R1+0x618] ;  /* 0x0006180001f87983 */ /* 0x000ee80000300a00 */
        /* <DEDUP_REMOVED lines=19> */
[----:B------:R-:W-:Y:S01]  /*1c700*/  STL.64 [R1+0x188], R46 ;  /* 0x0001882e01007387 */ /* 0x000fe20000100a00 */
[----:B------:R-:W-:-:S03]  /*1c710*/  IMAD.WIDE R40, R0, 0x4, R26 ;  /* 0x0000000400287825 */ /* 0x000fc600078e021a */
[----:B------:R-:W-:Y:S01]  /*1c720*/  STL.64 [R1+0x180], R44 ;  /* 0x0001802c01007387 */ /* 0x000fe20000100a00 */
[----:B------:R-:W-:-:S03]  /*1c730*/  IMAD.WIDE R38, R0, 0x4, R24 ;  /* 0x0000000400267825 */ /* 0x000fc600078e0218 */
[----:B------:R-:W-:Y:S01]  /*1c740*/  STL.64 [R1+0x178], R42 ;  /* 0x0001782a01007387 */ /* 0x000fe20000100a00 */
[----:B--2---:R-:W-:-:S03]  /*1c750*/  IMAD.WIDE R34, R0, 0x4, R22 ;  /* 0x0000000400227825 */ /* 0x004fc600078e0216 */
[----:B------:R-:W-:Y:S01]  /*1c760*/  STL.64 [R1+0x170], R40 ;  /* 0x0001702801007387 */ /* 0x000fe20000100a00 */
[----:B------:R-:W-:-:S03]  /*1c770*/  IMAD.WIDE R6, R0, 0x4, R20 ;  /* 0x0000000400067825 */ /* 0x000fc600078e0214 */
[----:B------:R-:W-:Y:S04]  /*1c780*/  STL.64 [R1+0x168], R38 ;  /* 0x0001682601007387 */ /* 0x000fe80000100a00 */
[----:B------:R-:W-:Y:S01]  /*1c790*/  STL.64 [R1+0x118], R34 ;  /* 0x0001182201007387 */ /* 0x000fe20000100a00 */
[----:B----4-:R-:W-:-:S03]  /*1c7a0*/  IMAD.WIDE R32, R0, 0x4, R232 ;  /* 0x0000000400207825 */ /* 0x010fc600078e02e8 */
[----:B------:R1:W-:Y:S01]  /*1c7b0*/  STL.64 [R1+0x110], R6 ;  /* 0x0001100601007387 */ /* 0x0003e20000100a00 */
[----:B------:R-:W-:-:S03]  /*1c7c0*/  IMAD.WIDE R30, R0, 0x4, R234 ;  /* 0x00000004001e7825 */ /* 0x000fc600078e02ea */
[----:B------:R-:W-:Y:S04]  /*1c7d0*/  LDGSTS.E [R243+0x1a500], desc[UR24][R42.64], !P2 ;  /* 0x1a5000002af37fae */ /* 0x000fe8000d121858 */
[----:B------:R-:W-:Y:S01]  /*1c7e0*/  STL.64 [R1+0x108], R32 ;  /* 0x0001082001007387 */ /* 0x000fe20000100a00 */
[----:B------:R-:W-:-:S03]  /*1c7f0*/  IMAD.WIDE R8, R0, 0x4, R236 ;  /* 0x0000000400087825 */ /* 0x000fc600078e02ec */
[----:B------:R-:W-:Y:S01]  /*1c800*/  LDGSTS.E [R243+0x1a600], desc[UR24][R40.64], !P2 ;  /* 0x1a60000028f37fae */ /* 0x000fe2000d121858 */
[----:B------:R-:W-:-:S03]  /*1c810*/  IMAD.WIDE R28, R0, 0x4, R238 ;  /* 0x00000004001c7825 */ /* 0x000fc600078e02ee */
[----:B------:R-:W-:Y:S04]  /*1c820*/  STL.64 [R1+0x100], R30 ;  /* 0x0001001e01007387 */ /* 0x000fe80000100a00 */
[----:B------:R-:W-:Y:S01]  /*1c830*/  LDGSTS.E [R243+0x1a700], desc[UR24][R38.64], !P2 ;  /* 0x1a70000026f37fae */ /* 0x000fe2000d121858 */
[----:B------:R-:W-:-:S03]  /*1c840*/  IMAD.WIDE R12, R0, 0x4, R244 ;  /* 0x00000004000c7825 */ /* 0x000fc600078e02f4 */
[----:B------:R2:W-:Y:S01]  /*1c850*/  STL.64 [R1+0xf8], R8 ;  /* 0x0000f80801007387 */ /* 0x0005e20000100a00 */
[----:B------:R-:W-:-:S03]  /*1c860*/  IMAD.WIDE R26, R0, 0x4, R246 ;  /* 0x00000004001a7825 */ /* 0x000fc600078e02f6 */
[----:B------:R-:W-:Y:S04]  /*1c870*/  LDGSTS.E [R243+0x1c000], desc[UR24][R36.64], !P1 ;  /* 0x1c00000024f37fae */ /* 0x000fe8000c921858 */
[----:B------:R-:W-:Y:S04]  /*1c880*/  STL.64 [R1+0xf0], R28 ;  /* 0x0000f01c01007387 */ /* 0x000fe80000100a00 */
[----:B------:R-:W-:Y:S04]  /*1c890*/  LDGSTS.E [R243+0x1c100], desc[UR24][R34.64], !P1 ;  /* 0x1c10000022f37fae */ /* 0x000fe8000c921858 */
[----:B------:R4:W-:Y:S04]  /*1c8a0*/  STL.64 [R1+0xe8], R12 ;  /* 0x0000e80c01007387 */ /* 0x0009e80000100a00 */
[----:B------:R1:W-:Y:S04]  /*1c8b0*/  LDGSTS.E [R243+0x1c200], desc[UR24][R6.64], !P1 ;  /* 0x1c20000006f37fae */ /* 0x0003e8000c921858 */
[----:B------:R-:W-:Y:S04]  /*1c8c0*/  STL.64 [R1+0x98], R26 ;  /* 0x0000981a01007387 */ /* 0x000fe80000100a00 */
[----:B------:R-:W-:Y:S04]  /*1c8d0*/  LDGSTS.E [R243+0x1c300], desc[UR24][R32.64], !P1 ;  /* 0x1c30000020f37fae */ /* 0x000fe8000c921858 */
[----:B------:R-:W-:Y:S01]  /*1c8e0*/  LDGSTS.E [R243+0x1c400], desc[UR24][R30.64], !P1 ;  /* 0x1c4000001ef37fae */ /* 0x000fe2000c921858 */
[----:B-1----:R-:W1:Y:S03]  /*1c8f0*/  LDC R6, c[0x0][0x230] ;  /* 0x00008c00ff067b82 */ /* 0x002e660000000800 */
[----:B------:R2:W-:Y:S04]  /*1c900*/  LDGSTS.E [R243+0x1c500], desc[UR24][R8.64], !P1 ;  /* 0x1c50000008f37fae */ /* 0x0005e8000c921858 */
[----:B------:R-:W-:Y:S01]  /*1c910*/  LDGSTS.E [R243+0x1c600], desc[UR24][R28.64], !P1 ;  /* 0x1c6000001cf37fae */ /* 0x000fe2000c921858 */
[----:B------:R-:W1:Y:S03]  /*1c920*/  LDC R7, c[0x0][0x230] ;  /* 0x00008c00ff077b82 */ /* 0x000e660000000800 */
[----:B------:R4:W-:Y:S04]  /*1c930*/  LDGSTS.E [R243+0x1c700], desc[UR24][R12.64], !P1 ;  /* 0x1c7000000cf37fae */ /* 0x0009e8000c921858 */
[----:B------:R3:W-:Y:S01]  /*1c940*/  LDGSTS.E [R243+0x1e000], desc[UR24][R10.64], !P6 ;  /* 0x1e0000000af37fae */ /* 0x0007e2000f121858 */
[----:B--2---:R-:W2:Y:S03]  /*1c950*/  LDC R9, c[0x0][0x230] ;  /* 0x00008c00ff097b82 */ /* 0x004ea60000000800 */
[----:B------:R2:W-:Y:S05]  /*1c960*/  LDGSTS.E [R243+0x1e100], desc[UR24][R26.64], !P6 ;  /* 0x1e1000001af37fae */ /* 0x0005ea000f121858 */
[----:B------:R-:W2:Y:S08]  /*1c970*/  LDC R8, c[0x0][0x230] ;  /* 0x00008c00ff087b82 */ /* 0x000eb00000000800 */
[----:B----4-:R-:W4:Y:S01]  /*1c980*/  LDC R12, c[0x0][0x230] ;  /* 0x00008c00ff0c7b82 */ /* 0x010f220000000800 */
[----:B---3--:R-:W-:-:S07]  /*1c990*/  IMAD.WIDE R24, R0, 0x4, R248 ;  /* 0x0000000400187825 */ /* 0x008fce00078e02f8 */
[----:B------:R-:W3:Y:S01]  /*1c9a0*/  LDC R10, c[0x0][0x230] ;  /* 0x00008c00ff0a7b82 */ /* 0x000ee20000000800 */
[----:B------:R-:W-:Y:S04]  /*1c9b0*/  STL.64 [R1+0x90], R24 ;  /* 0x0000901801007387 */ /* 0x000fe80000100a00 */
[----:B------:R3:W-:Y:S03]  /*1c9c0*/  LDGSTS.E [R243+0x1e200], desc[UR24][R24.64], !P6 ;  /* 0x1e20000018f37fae */ /* 0x0007e6000f121858 */
[----:B------:R-:W3:Y:S01]  /*1c9d0*/  LDC R11, c[0x0][0x230] ;  /* 0x00008c00ff0b7b82 */ /* 0x000ee20000000800 */
[----:B------:R-:W-:-:S05]  /*1c9e0*/  IMAD.WIDE R22, R0, 0x4, R250 ;  /* 0x0000000400167825 */ /* 0x000fca00078e02fa */
[----:B------:R-:W-:Y:S04]  /*1c9f0*/  STL.64 [R1+0x88], R22 ;  /* 0x0000881601007387 */ /* 0x000fe80000100a00 */
[----:B------:R3:W-:Y:S01]  /*1ca00*/  LDGSTS.E [R243+0x1e300], desc[UR24][R22.64], !P6 ;  /* 0x1e30000016f37fae */ /* 0x0007e2000f121858 */
[----:B------:R-:W-:-:S05]  /*1ca10*/  IMAD.WIDE R18, R0, 0x4, R18 ;  /* 0x0000000400127825 */ /* 0x000fca00078e0212 */
[----:B------:R1:W-:Y:S04]  /*1ca20*/  STL.64 [R1+0x80], R18 ;  /* 0x0000801201007387 */ /* 0x0003e80000100a00 */
[----:B------:R-:W-:Y:S01]  /*1ca30*/  LDGSTS.E [R243+0x1e400], desc[UR24][R18.64], !P6 ;  /* 0x1e40000012f37fae */ /* 0x000fe2000f121858 */
[----:B------:R-:W-:-:S05]  /*1ca40*/  IMAD.WIDE R20, R0, 0x4, R16 ;  /* 0x0000000400147825 */ /* 0x000fca00078e0210 */
[----:B------:R-:W-:Y:S04]  /*1ca50*/  STL.64 [R1+0x78], R20 ;  /* 0x0000781401007387 */ /* 0x000fe80000100a00 */
[----:B------:R3:W-:Y:S01]  /*1ca60*/  LDGSTS.E [R243+0x1e500], desc[UR24][R20.64], !P6 ;  /* 0x1e50000014f37fae */ /* 0x0007e2000f121858 */
[----:B------:R-:W-:-:S05]  /*1ca70*/  IMAD.WIDE R16, R0, 0x4, R14 ;  /* 0x0000000400107825 */ /* 0x000fca00078e020e */
[----:B------:R2:W-:Y:S04]  /*1ca80*/  STL.64 [R1+0x70], R16 ;  /* 0x0000701001007387 */ /* 0x0005e80000100a00 */
[----:B------:R-:W-:Y:S01]  /*1ca90*/  LDGSTS.E [R243+0x1e600], desc[UR24][R16.64], !P6 ;  /* 0x1e60000010f37fae */ /* 0x000fe2000f121858 */
[----:B------:R-:W-:-:S05]  /*1caa0*/  IMAD.WIDE R14, R0, 0x4, R230 ;  /* 0x00000004000e7825 */ /* 0x000fca00078e02e6 */
[----:B------:R4:W-:Y:S04]  /*1cab0*/  STL.64 [R1+0x68], R14 ;  /* 0x0000680e01007387 */ /* 0x0009e80000100a00 */
[----:B------:R-:W3:Y:S04]  /*1cac0*/  LDL.LU.64 R238, [R1+0x648] ;  /* 0x0006480001ee7983 */ /* 0x000ee80000300a00 */
[----:B------:R-:W3:Y:S04]  /*1cad0*/  LDL.LU.64 R244, [R1+0x650] ;  /* 0x0006500001f47983 */ /* 0x000ee80000300a00 */
[----:B-1----:R-:W3:Y:S04]  /*1cae0*/  LDL.LU.64 R18, [R1+0x658] ;  /* 0x0006580001127983 */ /* 0x002ee80000300a00 */
[----:B------:R-:W3:Y:S04]  /*1caf0*/  LDL.LU.64 R246, [R1+0x660] ;  /* 0x0006600001f67983 */ /* 0x000ee80000300a00 */
[----:B--2---:R-:W2:Y:S04]  /*1cb00*/  LDL.LU.64 R16, [R1+0x668] ;  /* 0x0006680001107983 */ /* 0x004ea80000300a00 */
[----:B------:R1:W-:Y:S04]  /*1cb10*/  LDGSTS.E [R243+0x1e700], desc[UR24][R14.64], !P6 ;  /* 0x1e7000000ef37fae */ /* 0x0003e8000f121858 */
[----:B------:R-:W2:Y:S04]  /*1cb20*/  LDL.LU.64 R242, [R1+0x670] ;  /* 0x0006700001f27983 */ /* 0x000ea80000300a00 */
[----:B------:R-:W2:Y:S04]  /*1cb30*/  LDL.LU.64 R248, [R1+0x678] ;  /* 0x0006780001f87983 */ /* 0x000ea80000300a00 */
[----:B------:R-:W2:Y:S01]  /*1cb40*/  LDL.LU.64 R230, [R1+0x680] ;  /* 0x0006800001e67983 */ /* 0x000ea20000300a00 */
[----:B------:R-:W-:-:S02]  /*1cb50*/  VIADD R6, R6, 0xffffffda ;  /* 0xffffffda06067836 */ /* 0x000fc40000000000 */
[----:B------:R-:W-:Y:S01]  /*1cb60*/  VIADD R7, R7, 0xffffffde ;  /* 0xffffffde07077836 */ /* 0x000fe20000000000 */
[----:B----4-:R-:W1:Y:S02]  /*1cb70*/  LDL.LU.64 R14, [R1+0x688] ;  /* 0x00068800010e7983 */ /* 0x010e640000300a00 */
[----:B------:R-:W-:Y:S01]  /*1cb80*/  ISETP.GE.U32.AND P1, PT, R6, 0x7fffffbb, PT ;  /* 0x7fffffbb0600780c */ /* 0x000fe20003f26070 */
[----:B------:R-:W-:Y:S01]  /*1cb90*/  VIADD R6, R9, 0xffffffd2 ;  /* 0xffffffd209067836 */ /* 0x000fe20000000000 */
[----:B------:R-:W4:Y:S01]  /*1cba0*/  LDL.LU.64 R250, [R1+0x690] ;  /* 0x0006900001fa7983 */ /* 0x000f220000300a00 */
[----:B------:R-:W-:-:S03]  /*1cbb0*/  ISETP.GE.U32.AND P6, PT, R7, 0x7fffffbf, PT ;  /* 0x7fffffbf0700780c */ /* 0x000fc60003fc6070 */
[----:B------:R-:W4:Y:S01]  /*1cbc0*/  LDL.LU.64 R234, [R1+0x698] ;  /* 0x0006980001ea7983 */ /* 0x000f220000300a00 */
[----:B------:R-:W-:-:S03]  /*1cbd0*/  ISETP.GE.U32.AND P3, PT, R6, 0x7fffffb3, PT ;  /* 0x7fffffb30600780c */ /* 0x000fc60003f66070 */
[----:B------:R-:W4:Y:S01]  /*1cbe0*/  LDL.LU.64 R236, [R1+0x6a0] ;  /* 0x0006a00001ec7983 */ /* 0x000f220000300a00 */
[----:B------:R-:W-:Y:S02]  /*1cbf0*/  VIADD R7, R8, 0xffffffd6 ;  /* 0xffffffd608077836 */ /* 0x000fe40000000000 */
[----:B------:R-:W-:-:S03]  /*1cc00*/  VIADD R6, R12, 0xffffffca ;  /* 0xffffffca0c067836 */ /* 0x000fc60000000000 */
[----:B------:R-:W-:Y:S01]  /*1cc10*/  ISETP.GE.U32.AND P2, PT, R7, 0x7fffffb7, PT ;  /* 0x7fffffb70700780c */ /* 0x000fe20003f46070 */
[----:B---3--:R-:W-:Y:S01]  /*1cc20*/  VIADD R7, R10, 0xffffffce ;  /* 0xffffffce0a077836 */ /* 0x008fe20000000000 */
[----:B------:R-:W-:Y:S01]  /*1cc30*/  ISETP.GE.U32.AND P5, PT, R6, 0x7fffffab, PT ;  /* 0x7fffffab0600780c */ /* 0x000fe20003fa6070 */
[----:B------:R-:W-:Y:S02]  /*1cc40*/  VIADD R6, R11, 0xffffffc6 ;  /* 0xffffffc60b067836 */ /* 0x000fe40000000000 */
[----:B------:R-:W-:-:S04]  /*1cc50*/  IMAD.WIDE R28, R0, 0x4, R238 ;  /* 0x00000004001c7825 */ /* 0x000fc800078e02ee */
[C---:B------:R-:W-:Y:S01]  /*1cc60*/  IMAD.WIDE R26, R0.reuse, 0x4, R244 ;  /* 0x00000004001a7825 */ /* 0x040fe200078e02f4 */
[----:B------:R4:W-:Y:S03]  /*1cc70*/  STL.64 [R1+0x3e0], R28 ;  /* 0x0003e01c01007387 */ /* 0x0009e60000100a00 */
[C---:B------:R-:W-:Y:S01]  /*1cc80*/  IMAD.WIDE R24, R0.reuse, 0x4, R18 ;  /* 0x0000000400187825 */ /* 0x040fe200078e0212 */
[----:B------:R4:W-:Y:S03]  /*1cc90*/  LDGSTS.E [R240+0x10800], desc[UR24][R28.64], !P6 ;  /* 0x108000001cf07fae */ /* 0x0009e6000f121858 */
[C---:B------:R-:W-:Y:S01]  /*1cca0*/  IMAD.WIDE R22, R0.reuse, 0x4, R246 ;  /* 0x0000000400167825 */ /* 0x040fe200078e02f6 */
[----:B------:R-:W3:Y:S03]  /*1ccb0*/  LDL.LU.64 R18, [R1+0x6a8] ;  /* 0x0006a80001127983 */ /* 0x000ee60000300a00 */
[C---:B--2---:R-:W-:Y:S01]  /*1ccc0*/  IMAD.WIDE R8, R0.reuse, 0x4, R16 ;  /* 0x0000000400087825 */ /* 0x044fe200078e0210 */
[----:B------:R2:W-:Y:S04]  /*1ccd0*/  STL.64 [R1+0x3d8], R26 ;  /* 0x0003d81a01007387 */ /* 0x0005e80000100a00 */
[----:B------:R2:W-:Y:S04]  /*1cce0*/  STL.64 [R1+0x3d0], R24 ;  /* 0x0003d01801007387 */ /* 0x0005e80000100a00 */
[----:B------:R-:W3:Y:S04]  /*1ccf0*/  LDL.LU.64 R16, [R1+0x6b0] ;  /* 0x0006b00001107983 */ /* 0x000ee80000300a00 */
[----:B------:R-:W-:Y:S01]  /*1cd00*/  STL.64 [R1+0x3c8], R22 ;  /* 0x0003c81601007387 */ /* 0x000fe20000100a00 */
[----:B------:R-:W-:-:S03]  /*1cd10*/  IMAD.WIDE R20, R0, 0x4, R242 ;  /* 0x0000000400147825 */ /* 0x000fc600078e02f2 */
[----:B------:R2:W-:Y:S04]  /*1cd20*/  LDGSTS.E [R240+0x10900], desc[UR24][R26.64], !P6 ;  /* 0x109000001af07fae */ /* 0x0005e8000f121858 */
[----:B------:R-:W3:Y:S01]  /*1cd30*/  LDL.LU.64 R242, [R1+0x6b8] ;  /* 0x0006b80001f27983 */ /* 0x000ee20000300a00 */
[----:B------:R-:W-:-:S03]  /*1cd40*/  IMAD.WIDE R10, R0, 0x4, R230 ;  /* 0x00000004000a7825 */ /* 0x000fc600078e02e6 */
[----:B------:R2:W-:Y:S04]  /*1cd50*/  STL.64 [R1+0x3c0], R8 ;  /* 0x0003c00801007387 */ /* 0x0005e80000100a00 */
[----:B------:R3:W-:Y:S04]  /*1cd60*/  STL.64 [R1+0x3b8], R20 ;  /* 0x0003b81401007387 */ /* 0x0007e80000100a00 */
[----:B------:R-:W3:Y:S01]  /*1cd70*/  LDL.LU.64 R230, [R1+0x6c0] ;  /* 0x0006c00001e67983 */ /* 0x000ee20000300a00 */
[----:B------:R-:W-:-:S03]  /*1cd80*/  IMAD.WIDE R12, R0, 0x4, R248 ;  /* 0x00000004000c7825 */ /* 0x000fc600078e02f8 */
[----:B------:R2:W-:Y:S01]  /*1cd90*/  LDGSTS.E [R240+0x10a00], desc[UR24][R24.64], !P6 ;  /* 0x10a0000018f07fae */ /* 0x0005e2000f121858 */
[----:B-1----:R-:W-:-:S03]  /*1cda0*/  IMAD.WIDE R14, R0, 0x4, R14 ;  /* 0x00000004000e7825 */ /* 0x002fc600078e020e */
[----:B------:R1:W-:Y:S01]  /*1cdb0*/  STL.64 [R1+0x3b0], R12 ;  /* 0x0003b00c01007387 */ /* 0x0003e20000100a00 */
[----:B----4-:R-:W-:-:S03]  /*1cdc0*/  IMAD.WIDE R28, R0, 0x4, R250 ;  /* 0x00000004001c7825 */ /* 0x010fc600078e02fa */
[----:B------:R-:W-:Y:S01]  /*1cdd0*/  STL.64 [R1+0x3a8], R10 ;  /* 0x0003a80a01007387 */ /* 0x000fe20000100a00 */
[----:B--2---:R-:W-:-:S03]  /*1cde0*/  IMAD.WIDE R26, R0, 0x4, R234 ;  /* 0x00000004001a7825 */ /* 0x004fc600078e02ea */
[----:B------:R-:W2:Y:S01]  /*1cdf0*/  LDL.LU.64 R244, [R1+0x6c8] ;  /* 0x0006c80001f47983 */ /* 0x000ea20000300a00 */
[----:B------:R-:W-:-:S03]  /*1ce00*/  IMAD.WIDE R24, R0, 0x4, R236 ;  /* 0x0000000400187825 */ /* 0x000fc600078e02ec */
[----:B------:R-:W4:Y:S04]  /*1ce10*/  LDL.LU.64 R246, [R1+0x6d0] ;  /* 0x0006d00001f67983 */ /* 0x000f280000300a00 */
[----:B------:R-:W4:Y:S04]  /*1ce20*/  LDL.LU.64 R238, [R1+0x6d8] ;  /* 0x0006d80001ee7983 */ /* 0x000f280000300a00 */
[----:B------:R-:W4:Y:S04]  /*1ce30*/  LDL.LU.64 R248, [R1+0x6e0] ;  /* 0x0006e00001f87983 */ /* 0x000f280000300a00 */
[----:B------:R-:W-:Y:S04]  /*1ce40*/  LDGSTS.E [R240+0x10b00], desc[UR24][R22.64], !P6 ;  /* 0x10b0000016f07fae */ /* 0x000fe8000f121858 */
[----:B------:R-:W4:Y:S04]  /*1ce50*/  LDL.LU.64 R250, [R1+0x6e8] ;  /* 0x0006e80001fa7983 */ /* 0x000f280000300a00 */
[----:B------:R1:W-:Y:S04]  /*1ce60*/  LDGSTS.E [R240+0x10c00], desc[UR24][R8.64], !P6 ;  /* 0x10c0000008f07fae */ /* 0x0003e8000f121858 */
[----:B------:R3:W-:Y:S04]  /*1ce70*/  STL.64 [R1+0x360], R14 ;  /* 0x0003600e01007387 */ /* 0x0007e80000100a00 */
[----:B------:R3:W-:Y:S04]  /*1ce80*/  LDGSTS.E [R240+0x10d00], desc[UR24][R20.64], !P6 ;  /* 0x10d0000014f07fae */ /* 0x0007e8000f121858 */
[----:B------:R-:W-:Y:S01]  /*1ce90*/  STL.64 [R1+0x358], R28 ;  /* 0x0003581c01007387 */ /* 0x000fe20000100a00 */
[----:B------:R-:W-:Y:S01]  /*1cea0*/  ISETP.GE.U32.AND P4, PT, R7, 0x7fffffaf, PT ;  /* 0x7fffffaf0700780c */ /* 0x000fe20003f86070 */
[----:B-1----:R-:W1:Y:S02]  /*1ceb0*/  LDC R8, c[0x0][0x230] ;  /* 0x00008c00ff087b82 */ /* 0x002e640000000800 */
[----:B------:R3:W-:Y:S04]  /*1cec0*/  LDGSTS.E [R240+0x10e00], desc[UR24][R12.64], !P6 ;  /* 0x10e000000cf07fae */ /* 0x0007e8000f121858 */
[----:B------:R1:W-:Y:S02]  /*1ced0*/  LDGSTS.E [R240+0x10f00], desc[UR24][R10.64], !P6 ;  /* 0x10f000000af07fae */ /* 0x0003e4000f121858 */
[----:B------:R-:W4:Y:S02]  /*1cee0*/  LDC R7, c[0x0][0x230] ;  /* 0x00008c00ff077b82 */ /* 0x000f240000000800 */
[----:B------:R-:W-:Y:S04]  /*1cef0*/  LDGSTS.E [R240+0x12800], desc[UR24][R14.64], !P1 ;  /* 0x128000000ef07fae */ /* 0x000fe8000c921858 */
[----:B------:R-:W-:Y:S04]  /*1cf00*/  LDGSTS.E [R240+0x12900], desc[UR24][R28.64], !P1 ;  /* 0x129000001cf07fae */ /* 0x000fe8000c921858 */
[----:B------:R-:W-:Y:S04]  /*1cf10*/  LDGSTS.E [R240+0x12a00], desc[UR24][R26.64], !P1 ;  /* 0x12a000001af07fae */ /* 0x000fe8000c921858 */
[----:B------:R-:W-:Y:S01]  /*1cf20*/  LDGSTS.E [R240+0x12b00], desc[UR24][R24.64], !P1 ;  /* 0x12b0000018f07fae */ /* 0x000fe2000c921858 */
[----:B---3--:R-:W-:-:S03]  /*1cf30*/  IMAD.WIDE R22, R0, 0x4, R18 ;  /* 0x0000000400167825 */ /* 0x008fc600078e0212 */
[----:B------:R-:W3:Y:S04]  /*1cf40*/  LDL.LU.64 R18, [R1+0x6f0] ;  /* 0x0006f00001127983 */ /* 0x000ee80000300a00 */
[----:B------:R-:W-:Y:S04]  /*1cf50*/  STL.64 [R1+0x350], R26 ;  /* 0x0003501a01007387 */ /* 0x000fe80000100a00 */
[----:B------:R-:W-:Y:S01]  /*1cf60*/  STL.64 [R1+0x348], R24 ;  /* 0x0003481801007387 */ /* 0x000fe20000100a00 */
[----:B------:R-:W-:-:S03]  /*1cf70*/  IMAD.WIDE R20, R0, 0x4, R16 ;  /* 0x0000000400147825 */ /* 0x000fc600078e0210 */
[----:B------:R-:W-:Y:S04]  /*1cf80*/  STL.64 [R1+0x340], R22 ;  /* 0x0003401601007387 */ /* 0x000fe80000100a00 */
[----:B------:R-:W3:Y:S01]  /*1cf90*/  LDL.LU.64 R16, [R1+0x6f8] ;  /* 0x0006f80001107983 */ /* 0x000ee20000300a00 */
[----:B------:R-:W-:-:S03]  /*1cfa0*/  IMAD.WIDE R12, R0, 0x4, R242 ;  /* 0x00000004000c7825 */ /* 0x000fc600078e02f2 */
[----:B------:R-:W-:Y:S04]  /*1cfb0*/  STL.64 [R1+0x338], R20 ;  /* 0x0003381401007387 */ /* 0x000fe80000100a00 */
[----:B------:R-:W-:Y:S04]  /*1cfc0*/  STL.64 [R1+0x330], R12 ;  /* 0x0003300c01007387 */ /* 0x000fe80000100a00 */
[----:B------:R-:W3:Y:S01]  /*1cfd0*/  LDL.LU.64 R14, [R1+0x700] ;  /* 0x00070000010e7983 */ /* 0x000ee20000300a00 */
[----:B-1----:R-:W-:-:S03]  /*1cfe0*/  IMAD.WIDE R10, R0, 0x4, R230 ;  /* 0x00000004000a7825 */ /* 0x002fc600078e02e6 */
[----:B------:R-:W-:Y:S04]  /*1cff0*/  LDGSTS.E [R240+0x12c00], desc[UR24][R22.64], !P1 ;  /* 0x12c0000016f07fae */ /* 0x000fe8000c921858 */
[----:B------:R3:W-:Y:S04]  /*1d000*/  STL.64 [R1+0x328], R10 ;  /* 0x0003280a01007387 */ /* 0x0007e80000100a00 */
[----:B------:R-:W3:Y:S04]  /*1d010*/  LDL.LU.64 R242, [R1+0x708] ;  /* 0x0007080001f27983 */ /* 0x000ee80000300a00 */
[----:B------:R-:W3:Y:S04]  /*1d020*/  LDL.LU.64 R232, [R1+0x710] ;  /* 0x0007100001e87983 */ /* 0x000ee80000300a00 */
[----:B------:R-:W3:Y:S01]  /*1d030*/  LDL.LU.64 R230, [R1+0x718] ;  /* 0x0007180001e67983 */ /* 0x000ee20000300a00 */
[----:B--2---:R-:W-:-:S03]  /*1d040*/  IMAD.WIDE R102, R0, 0x4, R244 ;  /* 0x0000000400667825 */ /* 0x004fc600078e02f4 */
[----:B------:R-:W2:Y:S01]  /*1d050*/  LDL.LU.64 R244, [R1+0x720] ;  /* 0x0007200001f47983 */ /* 0x000ea20000300a00 */
[----:B----4-:R-:W-:-:S03]  /*1d060*/  IMAD.WIDE R86, R0, 0x4, R246 ;  /* 0x0000000400567825 */ /* 0x010fc600078e02f6 */
[----:B------:R-:W4:Y:S01]  /*1d070*/  LDL.LU.64 R246, [R1+0x728] ;  /* 0x0007280001f67983 */ /* 0x000f220000300a00 */
[----:B------:R-:W-:-:S03]  /*1d080*/  IMAD.WIDE R70, R0, 0x4, R238 ;  /* 0x0000000400467825 */ /* 0x000fc600078e02ee */
[----:B------:R-:W-:Y:S01]  /*1d090*/  LDGSTS.E [R240+0x12d00], desc[UR24][R20.64], !P1 ;  /* 0x12d0000014f07fae */ /* 0x000fe2000c921858 */
[----:B------:R-:W-:-:S03]  /*1d0a0*/  IMAD.WIDE R54, R0, 0x4, R248 ;  /* 0x0000000400367825 */ /* 0x000fc600078e02f8 */
[----:B------:R-:W4:Y:S01]  /*1d0b0*/  LDL.LU.64 R248, [R1+0x730] ;  /* 0x0007300001f87983 */ /* 0x000f220000300a00 */
[----:B------:R-:W-:-:S03]  /*1d0c0*/  IMAD.WIDE R38, R0, 0x4, R250 ;  /* 0x0000000400267825 */ /* 0x000fc600078e02fa */
[----:B------:R-:W-:Y:S04]  /*1d0d0*/  STL.64 [R1+0x2e0], R102 ;  /* 0x0002e06601007387 */ /* 0x000fe80000100a00 */
[----:B------:R-:W-:Y:S04]  /*1d0e0*/  LDGSTS.E [R240+0x12e00], desc[UR24][R12.64], !P1 ;  /* 0x12e000000cf07fae */ /* 0x000fe8000c921858 */
[----:B------:R-:W4:Y:S04]  /*1d0f0*/  LDL.LU.64 R234, [R1+0x738] ;  /* 0x0007380001ea7983 */ /* 0x000f280000300a00 */
[----:B------:R3:W-:Y:S04]  /*1d100*/  LDGSTS.E [R240+0x12f00], desc[UR24][R10.64], !P1 ;  /* 0x12f000000af07fae */ /* 0x0007e8000c921858 */
[----:B------:R-:W4:Y:S04]  /*1d110*/  LDL.LU.64 R250, [R1+0x740] ;  /* 0x0007400001fa7983 */ /* 0x000f280000300a00 */
[----:B------:R-:W-:Y:S04]  /*1d120*/  STL.64 [R1+0x260], R86 ;  /* 0x0002605601007387 */ /* 0x000fe80000100a00 */
[----:B------:R-:W-:Y:S01]  /*1d130*/  LDGSTS.E [R240+0x14800], desc[UR24][R102.64], !P2 ;  /* 0x1480000066f07fae */ /* 0x000fe2000d121858 */
[----:B---3--:R-:W-:-:S03]  /*1d140*/  IMAD.WIDE R10, R0, 0x4, R18 ;  /* 0x00000004000a7825 */ /* 0x008fc600078e0212 */
        /* <DEDUP_REMOVED lines=12> */
[----:B------:R-:W3:Y:S04]  /*1d210*/  LDL.LU.64 R238, [R1+0x768] ;  /* 0x0007680001ee7983 */ /* 0x000ee80000300a00 */
[----:B------:R-:W3:Y:S01]  /*1d220*/  LDL.LU.64 R242, [R1+0x770] ;  /* 0x0007700001f27983 */ /* 0x000ee20000300a00 */
[----:B------:R-:W-:-:S03]  /*1d230*/  IMAD.WIDE R92, R0, 0x4, R230 ;  /* 0x00000004005c7825 */ /* 0x000fc600078e02e6 */
[----:B------:R-:W-:Y:S04]  /*1d240*/  STL.64 [R1+0x60], R10 ;  /* 0x0000600a01007387 */ /* 0x000fe80000100a00 */
[----:B------:R-:W-:Y:S04]  /*1d250*/  STL.64 [R1+0x2d0], R98 ;  /* 0x0002d06201007387 */ /* 0x000fe80000100a00 */
[----:B------:R-:W3:Y:S01]  /*1d260*/  LDL.LU.64 R230, [R1+0x778] ;  /* 0x0007780001e67983 */ /* 0x000ee20000300a00 */
[----:B------:R-:W-:-:S03]  /*1d270*/  IMAD.WIDE R94, R0, 0x4, R232 ;  /* 0x00000004005e7825 */ /* 0x000fc600078e02e8 */
[----:B------:R-:W-:Y:S01]  /*1d280*/  STL.64 [R1+0x2c8], R96 ;  /* 0x0002c86001007387 */ /* 0x000fe20000100a00 */
[----:B--2---:R-:W-:-:S03]  /*1d290*/  IMAD.WIDE R90, R0, 0x4, R244 ;  /* 0x00000004005a7825 */ /* 0x004fc600078e02f4 */
[----:B------:R-:W2:Y:S01]  /*1d2a0*/  LDL.LU.64 R244, [R1+0x780] ;  /* 0x0007800001f47983 */ /* 0x000ea20000300a00 */
[----:B----4-:R-:W-:-:S03]  /*1d2b0*/  IMAD.WIDE R88, R0, 0x4, R246 ;  /* 0x0000000400587825 */ /* 0x010fc600078e02f6 */
[----:B------:R-:W4:Y:S01]  /*1d2c0*/  LDL.LU.64 R246, [R1+0x788] ;  /* 0x0007880001f67983 */ /* 0x000f220000300a00 */
[----:B------:R-:W-:-:S03]  /*1d2d0*/  IMAD.WIDE R84, R0, 0x4, R248 ;  /* 0x0000000400547825 */ /* 0x000fc600078e02f8 */
[----:B------:R-:W-:Y:S01]  /*1d2e0*/  STL.64 [R1+0x2c0], R94 ;  /* 0x0002c05e01007387 */ /* 0x000fe20000100a00 */
[----:B------:R-:W-:-:S03]  /*1d2f0*/  IMAD.WIDE R82, R0, 0x4, R234 ;  /* 0x0000000400527825 */ /* 0x000fc600078e02ea */
[----:B------:R-:W4:Y:S04]  /*1d300*/  LDL.LU.64 R248, [R1+0x790] ;  /* 0x0007900001f87983 */ /* 0x000f280000300a00 */
[----:B------:R-:W-:Y:S01]  /*1d310*/  STL.64 [R1+0x2b8], R92 ;  /* 0x0002b85c01007387 */ /* 0x000fe20000100a00 */
[----:B------:R-:W-:-:S03]  /*1d320*/  IMAD.WIDE R80, R0, 0x4, R250 ;  /* 0x0000000400507825 */ /* 0x000fc600078e02fa */
[----:B------:R-:W-:Y:S04]  /*1d330*/  STL.64 [R1+0x2b0], R90 ;  /* 0x0002b05a01007387 */ /* 0x000fe80000100a00 */
[----:B------:R-:W4:Y:S04]  /*1d340*/  LDL.LU.64 R250, [R1+0x798] ;  /* 0x0007980001fa7983 */ /* 0x000f280000300a00 */
[----:B------:R-:W-:Y:S04]  /*1d350*/  STL.64 [R1+0x2a8], R88 ;  /* 0x0002a85801007387 */ /* 0x000fe80000100a00 */
[----:B------:R-:W-:Y:S04]  /*1d360*/  LDGSTS.E [R240+0x14a00], desc[UR24][R98.64], !P2 ;  /* 0x14a0000062f07fae */ /* 0x000fe8000d121858 */
        /* <DEDUP_REMOVED lines=8> */
[----:B------:R-:W-:Y:S01]  /*1d3f0*/  LDGSTS.E [R240+0x16b00], desc[UR24][R80.64], !P3 ;  /* 0x16b0000050f07fae */ /* 0x000fe2000d921858 */
[----:B---3--:R-:W-:-:S03]  /*1d400*/  IMAD.WIDE R78, R0, 0x4, R18 ;  /* 0x00000004004e7825 */ /* 0x008fc600078e0212 */
        /* <DEDUP_REMOVED lines=8> */
[----:B------:R-:W-:Y:S04]  /*1d490*/  LDGSTS.E [R240+0x16d00], desc[UR24][R76.64], !P3 ;  /* 0x16d000004cf07fae */ /* 0x000fe8000d921858 */
[----:B------:R-:W-:Y:S01]  /*1d4a0*/  LDGSTS.E [R240+0x16e00], desc[UR24][R74.64], !P3 ;  /* 0x16e000004af07fae */ /* 0x000fe2000d921858 */
[----:B------:R-:W-:-:S03]  /*1d4b0*/  IMAD.WIDE R72, R0, 0x4, R14 ;  /* 0x0000000400487825 */ /* 0x000fc600078e020e */
[----:B------:R-:W3:Y:S04]  /*1d4c0*/  LDL.LU.64 R14, [R1+0x7b0] ;  /* 0x0007b000010e7983 */ /* 0x000ee80000300a00 */
[----:B------:R-:W-:Y:S04]  /*1d4d0*/  STL.64 [R1+0x240], R78 ;  /* 0x0002404e01007387 */ /* 0x000fe80000100a00 */
[----:B------:R-:W-:Y:S01]  /*1d4e0*/  STL.64 [R1+0x238], R76 ;  /* 0x0002384c01007387 */ /* 0x000fe20000100a00 */
[----:B------:R-:W-:-:S03]  /*1d4f0*/  IMAD.WIDE R68, R0, 0x4, R238 ;  /* 0x0000000400447825 */ /* 0x000fc600078e02ee */
[----:B------:R-:W-:Y:S01]  /*1d500*/  LDGSTS.E [R240+0x16f00], desc[UR24][R72.64], !P3 ;  /* 0x16f0000048f07fae */ /* 0x000fe2000d921858 */
[----:B------:R-:W-:-:S03]  /*1d510*/  IMAD.WIDE R66, R0, 0x4, R242 ;  /* 0x0000000400427825 */ /* 0x000fc600078e02f2 */
[----:B------:R-:W3:Y:S04]  /*1d520*/  LDL.LU.64 R242, [R1+0x7b8] ;  /* 0x0007b80001f27983 */ /* 0x000ee80000300a00 */
[----:B------:R-:W-:Y:S01]  /*1d530*/  STL.64 [R1+0x230], R74 ;  /* 0x0002304a01007387 */ /* 0x000fe20000100a00 */
[----:B------:R-:W-:-:S03]  /*1d540*/  ISETP.GE.U32.AND P6, PT, R6, 0x7fffffa7, PT ;  /* 0x7fffffa70600780c */ /* 0x000fc60003fc6070 */
[----:B------:R-:W-:Y:S01]  /*1d550*/  LDGSTS.E [R240+0x18800], desc[UR24][R70.64], !P4 ;  /* 0x1880000046f07fae */ /* 0x000fe2000e121858 */
[----:B------:R-:W-:-:S03]  /*1d560*/  IMAD.WIDE R64, R0, 0x4, R230 ;  /* 0x0000000400407825 */ /* 0x000fc600078e02e6 */
[----:B------:R-:W3:Y:S04]  /*1d570*/  LDL.LU.64 R230, [R1+0x7c0] ;  /* 0x0007c00001e67983 */ /* 0x000ee80000300a00 */
[----:B------:R-:W-:Y:S04]  /*1d580*/  STL.64 [R1+0x228], R72 ;  /* 0x0002284801007387 */ /* 0x000fe80000100a00 */
        /* <DEDUP_REMOVED lines=8> */
[----:B------:R-:W-:Y:S01]  /*1d610*/  STL.64 [R1+0x1c8], R64 ;  /* 0x0001c84001007387 */ /* 0x000fe20000100a00 */
[----:B------:R-:W-:-:S03]  /*1d620*/  IMAD.WIDE R58, R0, 0x4, R248 ;  /* 0x00000004003a7825 */ /* 0x000fc600078e02f8 */
[----:B------:R-:W4:Y:S04]  /*1d630*/  LDL.LU.64 R234, [R1+0x7e8] ;  /* 0x0007e80001ea7983 */ /* 0x000f280000300a00 */
[----:B------:R-:W4:Y:S04]  /*1d640*/  LDL.LU.64 R236, [R1+0x7f0] ;  /* 0x0007f00001ec7983 */ /* 0x000f280000300a00 */
[----:B------:R-:W-:Y:S01]  /*1d650*/  STL.64 [R1+0x1c0], R62 ;  /* 0x0001c03e01007387 */ /* 0x000fe20000100a00 */
[----:B------:R-:W-:-:S03]  /*1d660*/  IMAD.WIDE R56, R0, 0x4, R250 ;  /* 0x0000000400387825 */ /* 0x000fc600078e02fa */
[----:B------:R-:W4:Y:S04]  /*1d670*/  LDL.LU.64 R238, [R1+0x7f8] ;  /* 0x0007f80001ee7983 */ /* 0x000f280000300a00 */
[----:B------:R-:W4:Y:S04]  /*1d680*/  LDL.LU.64 R244, [R1+0x800] ;  /* 0x0008000001f47983 */ /* 0x000f280000300a00 */
[----:B------:R-:W-:Y:S04]  /*1d690*/  STL.64 [R1+0x1b8], R60 ;  /* 0x0001b83c01007387 */ /* 0x000fe80000100a00 */
[----:B------:R-:W4:Y:S04]  /*1d6a0*/  LDL.LU.64 R246, [R1+0x808] ;  /* 0x0008080001f67983 */ /* 0x000f280000300a00 */
[----:B------:R-:W4:Y:S04]  /*1d6b0*/  LDL.LU.64 R248, [R1+0x810] ;  /* 0x0008100001f87983 */ /* 0x000f280000300a00 */
[----:B------:R-:W-:Y:S04]  /*1d6c0*/  STL.64 [R1+0x1b0], R58 ;  /* 0x0001b03a01007387 */ /* 0x000fe80000100a00 */
[----:B------:R-:W4:Y:S04]  /*1d6d0*/  LDL.LU.64 R250, [R1+0x818] ;  /* 0x0008180001fa7983 */ /* 0x000f280000300a00 */
[----:B------:R-:W-:Y:S04]  /*1d6e0*/  LDGSTS.E [R240+0x18900], desc[UR24][R68.64], !P4 ;  /* 0x1890000044f07fae */ /* 0x000fe8000e121858 */
[----:B------:R-:W-:Y:S01]  /*1d6f0*/  LDGSTS.E [R240+0x18a00], desc[UR24][R66.64], !P4 ;  /* 0x18a0000042f07fae */ /* 0x000fe2000e121858 */
[----:B---3--:R-:W-:-:S03]  /*1d700*/  IMAD.WIDE R52, R0, 0x4, R18 ;  /* 0x0000000400347825 */ /* 0x008fc600078e0212 */
[----:B------:R-:W-:Y:S04]  /*1d710*/  LDGSTS.E [R240+0x18b00], desc[UR24][R64.64], !P4 ;  /* 0x18b0000040f07fae */ /* 0x000fe8000e121858 */
[----:B------:R-:W3:Y:S04]  /*1d720*/  LDL.LU.64 R18, [R1+0x820] ;  /* 0x0008200001127983 */ /* 0x000ee80000300a00 */
[----:B------:R-:W-:Y:S01]  /*1d730*/  STL.64 [R1+0x1a8], R56 ;  /* 0x0001a83801007387 */ /* 0x000fe20000100a00 */
[----:B------:R-:W-:-:S03]  /*1d740*/  IMAD.WIDE R50, R0, 0x4, R16 ;  /* 0x0000000400327825 */ /* 0x000fc600078e0210 */
[----:B------:R-:W-:Y:S04]  /*1d750*/  LDGSTS.E [R240+0x18c00], desc[UR24][R62.64], !P4 ;  /* 0x18c000003ef07fae */ /* 0x000fe8000e121858 */
[----:B------:R-:W3:Y:S01]  /*1d760*/  LDL.LU.64 R16, [R1+0x828] ;  /* 0x0008280001107983 */ /* 0x000ee20000300a00 */
[----:B------:R-:W-:-:S03]  /*1d770*/  IMAD.WIDE R48, R0, 0x4, R14 ;  /* 0x0000000400307825 */ /* 0x000fc600078e020e */
[----:B------:R-:W-:Y:S04]  /*1d780*/  LDGSTS.E [R240+0x18d00], desc[UR24][R60.64], !P4 ;  /* 0x18d000003cf07fae */ /* 0x000fe8000e121858 */
[----:B------:R-:W3:Y:S04]  /*1d790*/  LDL.LU.64 R14, [R1+0x830] ;  /* 0x00083000010e7983 */ /* 0x000ee80000300a00 */
[----:B------:R-:W-:Y:S01]  /*1d7a0*/  STL.64 [R1+0x158], R52 ;  /* 0x0001583401007387 */ /* 0x000fe20000100a00 */
[----:B------:R-:W-:-:S03]  /*1d7b0*/  IMAD.WIDE R46, R0, 0x4, R242 ;  /* 0x00000004002e7825 */ /* 0x000fc600078e02f2 */
[----:B------:R-:W-:Y:S04]  /*1d7c0*/  LDGSTS.E [R240+0x18e00], desc[UR24][R58.64], !P4 ;  /* 0x18e000003af07fae */ /* 0x000fe8000e121858 */
[----:B------:R-:W3:Y:S01]  /*1d7d0*/  LDL.LU.64 R242, [R1+0x838] ;  /* 0x0008380001f27983 */ /* 0x000ee20000300a00 */
[----:B------:R-:W-:Y:S02]  /*1d7e0*/  VIADD R6, R7, 0xffffffc2 ;  /* 0xffffffc207067836 */ /* 0x000fe40000000000 */
[----:B------:R-:W1:Y:S01]  /*1d7f0*/  LDC R7, c[0x0][0x230] ;  /* 0x00008c00ff077b82 */ /* 0x000e620000000800 */
[----:B------:R-:W-:Y:S01]  /*1d800*/  LDGSTS.E [R240+0x18f00], desc[UR24][R56.64], !P4 ;  /* 0x18f0000038f07fae */ /* 0x000fe2000e121858 */
[----:B------:R-:W-:-:S03]  /*1d810*/  IMAD.WIDE R44, R0, 0x4, R230 ;  /* 0x00000004002c7825 */ /* 0x000fc600078e02e6 */
[----:B------:R-:W-:Y:S04]  /*1d820*/  LDGSTS.E [R240+0x1a800], desc[UR24][R54.64], !P5 ;  /* 0x1a80000036f07fae */ /* 0x000fe8000e921858 */
[----:B------:R-:W3:Y:S01]  /*1d830*/  LDL.LU.64 R230, [R1+0x840] ;  /* 0x0008400001e67983 */ /* 0x000ee20000300a00 */
[----:B------:R-:W-:-:S03]  /*1d840*/  ISETP.GE.U32.AND P1, PT, R6, 0x7fffffa3, PT ;  /* 0x7fffffa30600780c */ /* 0x000fc60003f26070 */
[----:B------:R-:W-:Y:S01]  /*1d850*/  STL.64 [R1+0x150], R50 ;  /* 0x0001503201007387 */ /* 0x000fe20000100a00 */
[----:B--2---:R-:W-:-:S03]  /*1d860*/  IMAD.WIDE R42, R0, 0x4, R24 ;  /* 0x00000004002a7825 */ /* 0x004fc600078e0218 */
[----:B------:R-:W-:Y:S01]  /*1d870*/  STL.64 [R1+0x148], R48 ;  /* 0x0001483001007387 */ /* 0x000fe20000100a00 */
[----:B------:R-:W-:-:S03]  /*1d880*/  IMAD.WIDE R40, R0, 0x4, R22 ;  /* 0x0000000400287825 */ /* 0x000fc600078e0216 */
[----:B------:R-:W-:Y:S04]  /*1d890*/  LDGSTS.E [R240+0x1a900], desc[UR24][R52.64], !P5 ;  /* 0x1a90000034f07fae */ /* 0x000fe8000e921858 */
[----:B------:R-:W-:Y:S01]  /*1d8a0*/  STL.64 [R1+0x140], R46 ;  /* 0x0001402e01007387 */ /* 0x000fe20000100a00 */
[----:B----4-:R-:W-:-:S03]  /*1d8b0*/  IMAD.WIDE R36, R0, 0x4, R20 ;  /* 0x0000000400247825 */ /* 0x010fc600078e0214 */
[----:B------:R-:W-:Y:S01]  /*1d8c0*/  LDGSTS.E [R240+0x1aa00], desc[UR24][R50.64], !P5 ;  /* 0x1aa0000032f07fae */ /* 0x000fe2000e921858 */
[----:B------:R-:W-:-:S03]  /*1d8d0*/  IMAD.WIDE R34, R0, 0x4, R232 ;  /* 0x0000000400227825 */ /* 0x000fc600078e02e8 */
[----:B------:R-:W-:Y:S01]  /*1d8e0*/  STL.64 [R1+0x138], R44 ;  /* 0x0001382c01007387 */ /* 0x000fe20000100a00 */
[----:B------:R-:W-:-:S03]  /*1d8f0*/  VIADD R6, R8, 0xffffffdd ;  /* 0xffffffdd08067836 */ /* 0x000fc60000000000 */
[----:B------:R-:W-:Y:S01]  /*1d900*/  LDGSTS.E [R240+0x1ab00], desc[UR24][R48.64], !P5 ;  /* 0x1ab0000030f07fae */ /* 0x000fe2000e921858 */
[----:B------:R-:W-:-:S03]  /*1d910*/  IMAD.WIDE R32, R0, 0x4, R234 ;  /* 0x0000000400207825 */ /* 0x000fc600078e02ea */
[----:B------:R-:W-:Y:S01]  /*1d920*/  STL.64 [R1+0x130], R42 ;  /* 0x0001302a01007387 */ /* 0x000fe20000100a00 */
        /* <DEDUP_REMOVED lines=9> */
[----:B------:R-:W-:Y:S01]  /*1d9c0*/  STL.64 [R1+0xd0], R34 ;  /* 0x0000d02201007387 */ /* 0x000fe20000100a00 */
[----:B------:R-:W-:-:S03]  /*1d9d0*/  IMAD.WIDE R24, R0, 0x4, R248 ;  /* 0x0000000400187825 */ /* 0x000fc600078e02f8 */
[----:B------:R-:W-:Y:S04]  /*1d9e0*/  LDGSTS.E [R240+0x1af00], desc[UR24][R40.64], !P5 ;  /* 0x1af0000028f07fae */ /* 0x000fe8000e921858 */
[----:B------:R-:W-:Y:S01]  /*1d9f0*/  STL.64 [R1+0xc8], R32 ;  /* 0x0000c82001007387 */ /* 0x000fe20000100a00 */
[----:B------:R-:W-:-:S03]  /*1da00*/  IMAD.WIDE R22, R0, 0x4, R250 ;  /* 0x0000000400167825 */ /* 0x000fc600078e02fa */
[----:B------:R-:W-:Y:S04]  /*1da10*/  LDGSTS.E [R240+0x1c800], desc[UR24][R38.64], !P6 ;  /* 0x1c80000026f07fae */ /* 0x000fe8000f121858 */
[----:B------:R-:W-:Y:S04]  /*1da20*/  STL.64 [R1+0xc0], R30 ;  /* 0x0000c01e01007387 */ /* 0x000fe80000100a00 */
[----:B------:R-:W-:Y:S04]  /*1da30*/  LDGSTS.E [R240+0x1c900], desc[UR24][R36.64], !P6 ;  /* 0x1c90000024f07fae */ /* 0x000fe8000f121858 */
[----:B------:R2:W-:Y:S04]  /*1da40*/  STL.64 [R1+0xb8], R8 ;  /* 0x0000b80801007387 */ /* 0x0005e80000100a00 */
[----:B------:R-:W-:Y:S04]  /*1da50*/  LDGSTS.E [R240+0x1ca00], desc[UR24][R34.64], !P6 ;  /* 0x1ca0000022f07fae */ /* 0x000fe8000f121858 */
[----:B------:R-:W-:Y:S04]  /*1da60*/  STL.64 [R1+0xb0], R28 ;  /* 0x0000b01c01007387 */ /* 0x000fe80000100a00 */
[----:B------:R-:W-:Y:S04]  /*1da70*/  LDGSTS.E [R240+0x1cb00], desc[UR24][R32.64], !P6 ;  /* 0x1cb0000020f07fae */ /* 0x000fe8000f121858 */
[----:B------:R-:W-:Y:S04]  /*1da80*/  STL.64 [R1+0xa8], R26 ;  /* 0x0000a81a01007387 */ /* 0x000fe80000100a00 */
[----:B------:R-:W-:Y:S04]  /*1da90*/  LDGSTS.E [R240+0x1cc00], desc[UR24][R30.64], !P6 ;  /* 0x1cc000001ef07fae */ /* 0x000fe8000f121858 */
[----:B------:R-:W-:Y:S04]  /*1daa0*/  STL.64 [R1+0x58], R24 ;  /* 0x0000581801007387 */ /* 0x000fe80000100a00 */
[----:B------:R2:W-:Y:S04]  /*1dab0*/  LDGSTS.E [R240+0x1cd00], desc[UR24][R8.64], !P6 ;  /* 0x1cd0000008f07fae */ /* 0x0005e8000f121858 */
[----:B------:R-:W-:Y:S04]  /*1dac0*/  STL.64 [R1+0x50], R22 ;  /* 0x0000501601007387 */ /* 0x000fe80000100a00 */
[----:B------:R-:W-:Y:S04]  /*1dad0*/  LDGSTS.E [R240+0x1ce00], desc[UR24][R28.64], !P6 ;  /* 0x1ce000001cf07fae */ /* 0x000fe8000f121858 */
[----:B------:R-:W-:Y:S01]  /*1dae0*/  LDGSTS.E [R240+0x1cf00], desc[UR24][R26.64], !P6 ;  /* 0x1cf000001af07fae */ /* 0x000fe2000f121858 */
[----:B--2---:R-:W2:Y:S03]  /*1daf0*/  LDC R8, c[0x0][0x230] ;  /* 0x00008c00ff087b82 */ /* 0x004ea60000000800 */
[----:B------:R4:W-:Y:S04]  /*1db00*/  LDGSTS.E [R240+0x1e800], desc[UR24][R10.64], !P1 ;  /* 0x1e8000000af07fae */ /* 0x0009e8000c921858 */
[----:B------:R-:W-:Y:S01]  /*1db10*/  LDGSTS.E [R240+0x1e900], desc[UR24][R24.64], !P1 ;  /* 0x1e90000018f07fae */ /* 0x000fe2000c921858 */
[----:B------:R-:W1:Y:S03]  /*1db20*/  LDC R9, c[0x0][0x230] ;  /* 0x00008c00ff097b82 */ /* 0x000e660000000800 */
[----:B------:R-:W-:Y:S05]  /*1db30*/  LDGSTS.E [R240+0x1ea00], desc[UR24][R22.64], !P1 ;  /* 0x1ea0000016f07fae */ /* 0x000fea000c921858 */
[----:B----4-:R-:W4:Y:S01]  /*1db40*/  LDC R11, c[0x0][0x230] ;  /* 0x00008c00ff0b7b82 */ /* 0x010f220000000800 */
[----:B---3--:R-:W-:-:S07]  /*1db50*/  IMAD.WIDE R12, R0, 0x4, R18 ;  /* 0x00000004000c7825 */ /* 0x008fce00078e0212 */
[----:B------:R-:W3:Y:S01]  /*1db60*/  LDC R10, c[0x0][0x230] ;  /* 0x00008c00ff0a7b82 */ /* 0x000ee20000000800 */
[----:B------:R2:W-:Y:S04]  /*1db70*/  STL.64 [R1+0x48], R12 ;  /* 0x0000480c01007387 */ /* 0x0005e80000100a00 */
[----:B------:R2:W-:Y:S01]  /*1db80*/  LDGSTS.E [R240+0x1eb00], desc[UR24][R12.64], !P1 ;  /* 0x1eb000000cf07fae */ /* 0x0005e2000c921858 */
[----:B------:R-:W-:-:S05]  /*1db90*/  IMAD.WIDE R20, R0, 0x4, R16 ;  /* 0x0000000400147825 */ /* 0x000fca00078e0210 */
[----:B------:R1:W-:Y:S01]  /*1dba0*/  STL.64 [R1+0x40], R20 ;  /* 0x0000401401007387 */ /* 0x0003e20000100a00 */
[----:B--2---:R-:W2:Y:S03]  /*1dbb0*/  LDC R12, c[0x0][0x230] ;  /* 0x00008c00ff0c7b82 */ /* 0x004ea60000000800 */
[----:B------:R3:W-:Y:S01]  /*1dbc0*/  LDGSTS.E [R240+0x1ec00], desc[UR24][R20.64], !P1 ;  /* 0x1ec0000014f07fae */ /* 0x0007e2000c921858 */
[----:B------:R-:W-:-:S05]  /*1dbd0*/  IMAD.WIDE R18, R0, 0x4, R14 ;  /* 0x0000000400127825 */ /* 0x000fca00078e020e */
[----:B------:R4:W-:Y:S04]  /*1dbe0*/  STL.64 [R1+0x38], R18 ;  /* 0x0000381201007387 */ /* 0x0009e80000100a00 */
[----:B------:R-:W-:Y:S01]  /*1dbf0*/  LDGSTS.E [R240+0x1ed00], desc[UR24][R18.64], !P1 ;  /* 0x1ed0000012f07fae */ /* 0x000fe2000c921858 */
[----:B------:R-:W-:-:S05]  /*1dc00*/  IMAD.WIDE R16, R0, 0x4, R242 ;  /* 0x0000000400107825 */ /* 0x000fca00078e02f2 */
[----:B------:R3:W-:Y:S04]  /*1dc10*/  STL.64 [R1+0x30], R16 ;  /* 0x0000301001007387 */ /* 0x0007e80000100a00 */
[----:B------:R-:W-:Y:S01]  /*1dc20*/  LDGSTS.E [R240+0x1ee00], desc[UR24][R16.64], !P1 ;  /* 0x1ee0000010f07fae */ /* 0x000fe2000c921858 */
[----:B------:R-:W-:-:S05]  /*1dc30*/  IMAD.WIDE R14, R0, 0x4, R230 ;  /* 0x00000004000e7825 */ /* 0x000fca00078e02e6 */
[----:B------:R2:W-:Y:S04]  /*1dc40*/  STL.64 [R1+0x28], R14 ;  /* 0x0000280e01007387 */ /* 0x0005e80000100a00 */
[----:B------:R-:W2:Y:S04]  /*1dc50*/  LDL.LU.64 R22, [R1+0x848] ;  /* 0x0008480001167983 */ /* 0x000ea80000300a00 */
[----:B-1----:R-:W2:Y:S04]  /*1dc60*/  LDL.LU.64 R20, [R1+0x850] ;  /* 0x0008500001147983 */ /* 0x002ea80000300a00 */
        /* <DEDUP_REMOVED lines=10> */
[----:B----4-:R-:W4:Y:S04]  /*1dd10*/  LDL.LU.64 R18, [R1+0x8a8] ;  /* 0x0008a80001127983 */ /* 0x010f280000300a00 */
[----:B------:R1:W-:Y:S04]  /*1dd20*/  LDGSTS.E [R240+0x1ef00], desc[UR24][R14.64], !P1 ;  /* 0x1ef000000ef07fae */ /* 0x0003e8000c921858 */
[----:B---3--:R-:W3:Y:S04]  /*1dd30*/  LDL.LU.64 R16, [R1+0x8b0] ;  /* 0x0008b00001107983 */ /* 0x008ee80000300a00 */
[----:B--2---:R-:W2:Y:S01]  /*1dd40*/  LDL.LU.64 R14, [R1+0x8b8] ;  /* 0x0008b800010e7983 */ /* 0x004ea20000300a00 */
[----:B------:R-:W-:Y:S01]  /*1dd50*/  ISETP.GE.U32.AND P6, PT, R6, 0x7fffffbe, PT ;  /* 0x7fffffbe0600780c */ /* 0x000fe20003fc6070 */
[----:B------:R-:W-:-:S02]  /*1dd60*/  VIADD R6, R8, 0xffffffd5 ;  /* 0xffffffd508067836 */ /* 0x000fc40000000000 */
[----:B------:R-:W2:Y:S03]  /*1dd70*/  LDL.LU.64 R230, [R1+0x8c0] ;  /* 0x0008c00001e67983 */ /* 0x000ea60000300a00 */
[----:B------:R-:W-:Y:S01]  /*1dd80*/  ISETP.GE.U32.AND P2, PT, R6, 0x7fffffb6, PT ;  /* 0x7fffffb60600780c */ /* 0x000fe20003f46070 */
[----:B------:R-:W-:Y:S02]  /*1dd90*/  VIADD R6, R11, 0xffffffcd ;  /* 0xffffffcd0b067836 */ /* 0x000fe40000000000 */
[----:B------:R-:W-:-:S03]  /*1dda0*/  VIADD R7, R7, 0xffffffd9 ;  /* 0xffffffd907077836 */ /* 0x000fc60000000000 */
[----:B------:R-:W-:Y:S01]  /*1ddb0*/  ISETP.GE.U32.AND P4, PT, R6, 0x7fffffae, PT ;  /* 0x7fffffae0600780c */ /* 0x000fe20003f86070 */
[----:B------:R-:W-:Y:S01]  /*1ddc0*/  VIADD R6, R12, 0xffffffc9 ;  /* 0xffffffc90c067836 */ /* 0x000fe20000000000 */
[----:B------:R-:W-:Y:S01]  /*1ddd0*/  ISETP.GE.U32.AND P1, PT, R7, 0x7fffffba, PT ;  /* 0x7fffffba0700780c */ /* 0x000fe20003f26070 */
[----:B------:R-:W-:-:S03]  /*1dde0*/  VIADD R7, R9, 0xffffffd1 ;  /* 0xffffffd109077836 */ /* 0x000fc60000000000 */
[----:B------:R-:W-:Y:S01]  /*1ddf0*/  ISETP.GE.U32.AND P5, PT, R6, 0x7fffffaa, PT ;  /* 0x7fffffaa0600780c */ /* 0x000fe20003fa6070 */
[----:B------:R-:W-:Y:S02]  /*1de00*/  VIADD R6, R10, 0xffffffc5 ;  /* 0xffffffc50a067836 */ /* 0x000fe40000000000 */
[----:B------:R-:W-:-:S04]  /*1de10*/  IMAD.WIDE R22, R0, 0x4, R22 ;  /* 0x0000000400167825 */ /* 0x000fc800078e0216 */
[C---:B------:R-:W-:Y:S01]  /*1de20*/  IMAD.WIDE R20, R0.reuse, 0x4, R20 ;  /* 0x0000000400147825 */ /* 0x040fe200078e0214 */
[----:B------:R2:W-:Y:S03]  /*1de30*/  STL.64 [R1+0x20], R22 ;  /* 0x0000201601007387 */ /* 0x0005e60000100a00 */
[C---:B------:R-:W-:Y:S01]  /*1de40*/  IMAD.WIDE R12, R0.reuse, 0x4, R24 ;  /* 0x00000004000c7825 */ /* 0x040fe200078e0218 */
[----:B------:R2:W-:Y:S03]  /*1de50*/  STL.64 [R1+0x18], R20 ;  /* 0x0000181401007387 */ /* 0x0005e60000100a00 */
[C---:B------:R-:W-:Y:S01]  /*1de60*/  IMAD.WIDE R10, R0.reuse, 0x4, R232 ;  /* 0x00000004000a7825 */ /* 0x040fe200078e02e8 */
[----:B------:R2:W-:Y:S03]  /*1de70*/  STL.64 [R1+0x10], R12 ;  /* 0x0000100c01007387 */ /* 0x0005e60000100a00 */
[C---:B------:R-:W-:Y:S01]  /*1de80*/  IMAD.WIDE R8, R0.reuse, 0x4, R234 ;  /* 0x0000000400087825 */ /* 0x040fe200078e02ea */
[----:B------:R2:W-:Y:S03]  /*1de90*/  STL.64 [R1+0x8], R10 ;  /* 0x0000080a01007387 */ /* 0x0005e60000100a00 */
[C---:B------:R-:W-:Y:S01]  /*1dea0*/  IMAD.WIDE R250, R0.reuse, 0x4, R250 ;  /* 0x0000000400fa7825 */ /* 0x040fe200078e02fa */
[----:B------:R2:W-:Y:S03]  /*1deb0*/  STL.64 [R1], R8 ;  /* 0x0000000801007387 */ /* 0x0005e60000100a00 */
[C---:B------:R-:W-:Y:S01]  /*1dec0*/  IMAD.WIDE R248, R0.reuse, 0x4, R248 ;  /* 0x0000000400f87825 */ /* 0x040fe200078e02f8 */
[----:B------:R-:W-:Y:S03]  /*1ded0*/  STL.64 [R1+0x6a40], R250 ;  /* 0x006a40fa01007387 */ /* 0x000fe60000100a00 */
[C---:B------:R-:W-:Y:S01]  /*1dee0*/  IMAD.WIDE R246, R0.reuse, 0x4, R246 ;  /* 0x0000000400f67825 */ /* 0x040fe200078e02f6 */
[----:B------:R-:W-:Y:S04]  /*1def0*/  STL.64 [R1+0x6a48], R248 ;  /* 0x006a48f801007387 */ /* 0x000fe80000100a00 */
[----:B------:R-:W-:Y:S04]  /*1df00*/  STL.64 [R1+0x6a50], R246 ;  /* 0x006a50f601007387 */ /* 0x000fe80000100a00 */
        /* <DEDUP_REMOVED lines=8> */
[----:B------:R-:W2:Y:S01]  /*1df90*/  LDL.LU.64 R34, [R1+0x908] ;  /* 0x0009080001227983 */ /* 0x000ea20000300a00 */
[----:B-1----:R-:W-:-:S03]  /*1dfa0*/  IMAD.WIDE R240, R0, 0x4, R236 ;  /* 0x0000000400f07825 */ /* 0x002fc600078e02ec */
[----:B------:R-:W2:Y:S01]  /*1dfb0*/  LDL.LU.64 R28, [R1+0x910] ;  /* 0x00091000011c7983 */ /* 0x000ea20000300a00 */
[----:B----4-:R-:W-:-:S03]  /*1dfc0*/  IMAD.WIDE R236, R0, 0x4, R18 ;  /* 0x0000000400ec7825 */ /* 0x010fc600078e0212 */
[----:B------:R-:W4:Y:S01]  /*1dfd0*/  LDL.LU.64 R26, [R1+0x918] ;  /* 0x00091800011a7983 */ /* 0x000f220000300a00 */
[----:B---3--:R-:W-:-:S03]  /*1dfe0*/  IMAD.WIDE R234, R0, 0x4, R16 ;  /* 0x0000000400ea7825 */ /* 0x008fc600078e0210 */
[----:B------:R-:W-:Y:S04]  /*1dff0*/  LDGSTS.E [R3+0x11000], desc[UR24][R22.64], !P6 ;  /* 0x1100000016037fae */ /* 0x000fe8000f121858 */
[----:B------:R-:W3:Y:S01]  /*1e000*/  LDL.LU.64 R24, [R1+0x920] ;  /* 0x0009200001187983 */ /* 0x000ee20000300a00 */
[----:B--2---:R-:W-:-:S03]  /*1e010*/  IMAD.WIDE R232, R0, 0x4, R14 ;  /* 0x0000000400e87825 */ /* 0x004fc600078e020e */
[----:B------:R-:W-:Y:S04]  /*1e020*/  LDGSTS.E [R3+0x11100], desc[UR24][R20.64], !P6 ;  /* 0x1110000014037fae */ /* 0x000fe8000f121858 */
[----:B------:R-:W2:Y:S01]  /*1e030*/  LDL.LU.64 R22, [R1+0x928] ;  /* 0x0009280001167983 */ /* 0x000ea20000300a00 */
[----:B------:R-:W-:-:S03]  /*1e040*/  IMAD.WIDE R244, R0, 0x4, R244 ;  /* 0x0000000400f47825 */ /* 0x000fc600078e02f4 */
[----:B------:R1:W-:Y:S04]  /*1e050*/  LDGSTS.E [R3+0x11200], desc[UR24][R12.64], !P6 ;  /* 0x112000000c037fae */ /* 0x0003e8000f121858 */
[----:B------:R-:W2:Y:S04]  /*1e060*/  LDL.LU.64 R20, [R1+0x930] ;  /* 0x0009300001147983 */ /* 0x000ea80000300a00 */
[----:B------:R-:W2:Y:S04]  /*1e070*/  LDL.LU.64 R18, [R1+0x938] ;  /* 0x0009380001127983 */ /* 0x000ea80000300a00 */
[----:B------:R-:W2:Y:S04]  /*1e080*/  LDL.LU.64 R16, [R1+0x940] ;  /* 0x0009400001107983 */ /* 0x000ea80000300a00 */
[----:B------:R-:W2:Y:S01]  /*1e090*/  LDL.LU.64 R14, [R1+0x948] ;  /* 0x00094800010e7983 */ /* 0x000ea20000300a00 */
[----:B------:R-:W-:-:S04]  /*1e0a0*/  IMAD.WIDE R242, R0, 0x4, R242 ;  /* 0x0000000400f27825 */ /* 0x000fc800078e02f2 */
[C---:B------:R-:W-:Y:S01]  /*1e0b0*/  IMAD.WIDE R238, R0.reuse, 0x4, R238 ;  /* 0x0000000400ee7825 */ /* 0x040fe200078e02ee */
[----:B------:R-:W-:Y:S03]  /*1e0c0*/  STL.64 [R1+0x6a58], R244 ;  /* 0x006a58f401007387 */ /* 0x000fe60000100a00 */
[----:B------:R-:W-:Y:S01]  /*1e0d0*/  IMAD.WIDE R230, R0, 0x4, R230 ;  /* 0x0000000400e67825 */ /* 0x000fe200078e02e6 */
[----:B------:R-:W-:Y:S04]  /*1e0e0*/  STL.64 [R1+0x6a60], R242 ;  /* 0x006a60f201007387 */ /* 0x000fe80000100a00 */
[----:B------:R-:W-:Y:S04]  /*1e0f0*/  STL.64 [R1+0x6a68], R240 ;  /* 0x006a68f001007387 */ /* 0x000fe80000100a00 */
[----:B------:R-:W-:Y:S04]  /*1e100*/  STL.64 [R1+0x6a70], R238 ;  /* 0x006a70ee01007387 */ /* 0x000fe80000100a00 */
[----:B------:R1:W-:Y:S04]  /*1e110*/  STL.64 [R1+0x6a78], R236 ;  /* 0x006a78ec01007387 */ /* 0x0003e80000100a00 */
[----:B------:R-:W-:Y:S04]  /*1e120*/  STL.64 [R1+0x6a80], R234 ;  /* 0x006a80ea01007387 */ /* 0x000fe80000100a00 */
        /* <DEDUP_REMOVED lines=23> */
[----:B------:R-:W1:Y:S04]  /*1e2a0*/  LDL.LU.64 R102, [R1+0xa70] ;  /* 0x000a700001667983 */ /* 0x000e680000300a00 */
[----:B------:R1:W-:Y:S04]  /*1e2b0*/  LDGSTS.E [R3+0x11300], desc[UR24][R10.64], !P6 ;  /* 0x113000000a037fae */ /* 0x0003e8000f121858 */
[----:B------:R1:W-:Y:S04]  /*1e2c0*/  LDGSTS.E [R3+0x11400], desc[UR24][R8.64], !P6 ;  /* 0x1140000008037fae */ /* 0x0003e8000f121858 */
[----:B------:R-:W-:Y:S04]  /*1e2d0*/  LDGSTS.E [R3+0x11500], desc[UR24][R250.64], !P6 ;  /* 0x11500000fa037fae */ /* 0x000fe8000f121858 */
[----:B------:R-:W-:Y:S04]  /*1e2e0*/  LDGSTS.E [R3+0x11600], desc[UR24][R248.64], !P6 ;  /* 0x11600000f8037fae */ /* 0x000fe8000f121858 */
[----:B------:R-:W-:Y:S01]  /*1e2f0*/  LDGSTS.E [R3+0x11700], desc[UR24][R246.64], !P6 ;  /* 0x11700000f6037fae */ /* 0x000fe2000f121858 */
[----:B------:R-:W-:-:S02]  /*1e300*/  ISETP.GE.U32.AND P3, PT, R7, 0x7fffffb2, PT ;  /* 0x7fffffb20700780c */ /* 0x000fc40003f66070 */
[----:B------:R-:W2:Y:S01]  /*1e310*/  LDC R7, c[0x0][0x230] ;  /* 0x00008c00ff077b82 */ /* 0x000ea20000000800 */
        /* <DEDUP_REMOVED lines=8> */
[----:B------:R-:W-:-:S04]  /*1e3a0*/  IMAD.WIDE R48, R0, 0x4, R34 ;  /* 0x0000000400307825 */ /* 0x000fc800078e0222 */
[----:B------:R-:W-:-:S04]  /*1e3b0*/  IMAD.WIDE R50, R0, 0x4, R28 ;  /* 0x0000000400327825 */ /* 0x000fc800078e021c */
[----:B----4-:R-:W-:-:S04]  /*1e3c0*/  IMAD.WIDE R52, R0, 0x4, R26 ;  /* 0x0000000400347825 */ /* 0x010fc800078e021a */
[----:B---3--:R-:W-:-:S04]  /*1e3d0*/  IMAD.WIDE R54, R0, 0x4, R24 ;  /* 0x0000000400367825 */ /* 0x008fc800078e0218 */
[----:B--2---:R-:W-:-:S04]  /*1e3e0*/  IMAD.WIDE R56, R0, 0x4, R22 ;  /* 0x0000000400387825 */ /* 0x004fc800078e0216 */
[----:B------:R-:W-:-:S04]  /*1e3f0*/  IMAD.WIDE R58, R0, 0x4, R20 ;  /* 0x00000004003a7825 */ /* 0x000fc800078e0214 */
[----:B------:R-:W-:-:S04]  /*1e400*/  IMAD.WIDE R60, R0, 0x4, R18 ;  /* 0x00000004003c7825 */ /* 0x000fc800078e0212 */
[----:B------:R-:W-:-:S04]  /*1e410*/  IMAD.WIDE R62, R0, 0x4, R16 ;  /* 0x00000004003e7825 */ /* 0x000fc800078e0210 */
[C---:B------:R-:W-:Y:S02]  /*1e420*/  IMAD.WIDE R64, R0.reuse, 0x4, R14 ;  /* 0x0000000400407825 */ /* 0x040fe400078e020e */
[----:B------:R-:W2:Y:S04]  /*1e430*/  LDL.LU.64 R14, [R1+0xa78] ;  /* 0x000a7800010e7983 */ /* 0x000ea80000300a00 */
[----:B------:R-:W3:Y:S04]  /*1e440*/  LDL.LU.64 R16, [R1+0xa80] ;  /* 0x000a800001107983 */ /* 0x000ee80000300a00 */
        /* <DEDUP_REMOVED lines=10> */
[----:B------:R-:W4:Y:S01]  /*1e4f0*/  LDL.LU.64 R134, [R1+0xad8] ;  /* 0x000ad80001867983 */ /* 0x000f220000300a00 */
[----:B------:R-:W-:-:S04]  /*1e500*/  IMAD.WIDE R30, R0, 0x4, R30 ;  /* 0x00000004001e7825 */ /* 0x000fc800078e021e */
[C---:B------:R-:W-:Y:S01]  /*1e510*/  IMAD.WIDE R44, R0.reuse, 0x4, R44 ;  /* 0x00000004002c7825 */ /* 0x040fe200078e022c */
[----:B------:R-:W-:Y:S03]  /*1e520*/  LDGSTS.E [R3+0x15000], desc[UR24][R30.64], !P2 ;  /* 0x150000001e037fae */ /* 0x000fe6000d121858 */
[C---:B------:R-:W-:Y:S01]  /*1e530*/  IMAD.WIDE R46, R0.reuse, 0x4, R46 ;  /* 0x00000004002e7825 */ /* 0x040fe200078e022e */
[----:B------:R-:W-:Y:S03]  /*1e540*/  LDGSTS.E [R3+0x15100], desc[UR24][R44.64], !P2 ;  /* 0x151000002c037fae */ /* 0x000fe6000d121858 */
[C---:B------:R-:W-:Y:S01]  /*1e550*/  IMAD.WIDE R32, R0.reuse, 0x4, R32 ;  /* 0x0000000400207825 */ /* 0x040fe200078e0220 */
[----:B------:R-:W-:Y:S04]  /*1e560*/  LDGSTS.E [R3+0x15200], desc[UR24][R46.64], !P2 ;  /* 0x152000002e037fae */ /* 0x000fe8000d121858 */
[----:B------:R-:W-:Y:S04]  /*1e570*/  LDGSTS.E [R3+0x15300], desc[UR24][R48.64], !P2 ;  /* 0x1530000030037fae */ /* 0x000fe8000d121858 */
[----:B------:R-:W-:Y:S01]  /*1e580*/  LDGSTS.E [R3+0x15400], desc[UR24][R50.64], !P2 ;  /* 0x1540000032037fae */ /* 0x000fe2000d121858 */
[----:B------:R-:W-:-:S03]  /*1e590*/  IMAD.WIDE R66, R0, 0x4, R66 ;  /* 0x0000000400427825 */ /* 0x000fc600078e0242 */
        /* <DEDUP_REMOVED lines=21> */
[----:B------:R-:W-:-:S03]  /*1e6f0*/  ISETP.GE.U32.AND P6, PT, R6, 0x7fffffa6, PT ;  /* 0x7fffffa60600780c */ /* 0x000fc60003fc6070 */
[----:B------:R-:W-:Y:S01]  /*1e700*/  LDGSTS.E [R3+0x19000], desc[UR24][R36.64], !P4 ;  /* 0x1900000024037fae */ /* 0x000fe2000e121858 */
[----:B------:R-:W-:-:S03]  /*1e710*/  IMAD.WIDE R38, R0, 0x4, R38 ;  /* 0x0000000400267825 */ /* 0x000fc600078e0226 */
[----:B------:R-:W-:Y:S01]  /*1e720*/  LDGSTS.E [R3+0x19100], desc[UR24][R72.64], !P4 ;  /* 0x1910000048037fae */ /* 0x000fe2000e121858 */
[----:B------:R-:W-:-:S03]  /*1e730*/  IMAD.WIDE R86, R0, 0x4, R86 ;  /* 0x0000000400567825 */ /* 0x000fc600078e0256 */
[----:B------:R-:W-:Y:S01]  /*1e740*/  LDGSTS.E [R3+0x19200], desc[UR24][R74.64], !P4 ;  /* 0x192000004a037fae */ /* 0x000fe2000e121858 */
[----:B------:R-:W-:-:S03]  /*1e750*/  IMAD.WIDE R88, R0, 0x4, R88 ;  /* 0x0000000400587825 */ /* 0x000fc600078e0258 */
[----:B------:R-:W-:Y:S01]  /*1e760*/  LDGSTS.E [R3+0x19300], desc[UR24][R76.64], !P4 ;  /* 0x193000004c037fae */ /* 0x000fe2000e121858 */
[----:B------:R-:W-:-:S03]  /*1e770*/  VIADD R6, R7, 0xffffffc1 ;  /* 0xffffffc107067836 */ /* 0x000fc60000000000 */
[----:B------:R-:W-:Y:S01]  /*1e780*/  LDGSTS.E [R3+0x19400], desc[UR24][R78.64], !P4 ;  /* 0x194000004e037fae */ /* 0x000fe2000e121858 */
[----:B------:R-:W-:-:S03]  /*1e790*/  IMAD.WIDE R90, R0, 0x4, R90 ;  /* 0x00000004005a7825 */ /* 0x000fc600078e025a */
[----:B------:R-:W-:Y:S01]  /*1e7a0*/  LDGSTS.E [R3+0x19500], desc[UR24][R80.64], !P4 ;  /* 0x1950000050037fae */ /* 0x000fe2000e121858 */
[----:B------:R-:W-:-:S03]  /*1e7b0*/  IMAD.WIDE R92, R0, 0x4, R92 ;  /* 0x00000004005c7825 */ /* 0x000fc600078e025c */
[----:B------:R-:W-:Y:S01]  /*1e7c0*/  LDGSTS.E [R3+0x19600], desc[UR24][R82.64], !P4 ;  /* 0x1960000052037fae */ /* 0x000fe2000e121858 */
[C---:B-1----:R-:W-:Y:S02]  /*1e7d0*/  IMAD.WIDE R12, R0.reuse, 0x4, R102 ;  /* 0x00000004000c7825 */ /* 0x042fe400078e0266 */
[----:B------:R-:W1:Y:S01]  /*1e7e0*/  LDC R103, c[0x0][0x230] ;  /* 0x00008c00ff677b82 */ /* 0x000e620000000800 */
[----:B------:R-:W-:Y:S01]  /*1e7f0*/  LDGSTS.E [R3+0x19700], desc[UR24][R84.64], !P4 ;  /* 0x1970000054037fae */ /* 0x000fe2000e121858 */
[----:B------:R-:W-:-:S03]  /*1e800*/  IMAD.WIDE R94, R0, 0x4, R94 ;  /* 0x00000004005e7825 */ /* 0x000fc600078e025e */
[----:B------:R-:W-:Y:S01]  /*1e810*/  LDGSTS.E [R3+0x1b000], desc[UR24][R38.64], !P5 ;  /* 0x1b00000026037fae */ /* 0x000fe2000e921858 */
[----:B------:R-:W-:Y:S01]  /*1e820*/  IMAD.WIDE R96, R0, 0x4, R96 ;  /* 0x0000000400607825 */ /* 0x000fe200078e0260 */
[----:B------:R-:W-:Y:S01]  /*1e830*/  ISETP.GE.U32.AND P1, PT, R6, 0x7fffffa2, PT ;  /* 0x7fffffa20600780c */ /* 0x000fe20003f26070 */
[----:B------:R-:W1:Y:S01]  /*1e840*/  LDC R102, c[0x0][0x230] ;  /* 0x00008c00ff667b82 */ /* 0x000e620000000800 */
[----:B------:R-:W-:Y:S01]  /*1e850*/  LDGSTS.E [R3+0x1b100], desc[UR24][R86.64], !P5 ;  /* 0x1b10000056037fae */ /* 0x000fe2000e921858 */
[----:B------:R-:W-:-:S03]  /*1e860*/  IMAD.WIDE R98, R0, 0x4, R98 ;  /* 0x0000000400627825 */ /* 0x000fc600078e0262 */
[----:B------:R-:W-:Y:S01]  /*1e870*/  LDGSTS.E [R3+0x1b200], desc[UR24][R88.64], !P5 ;  /* 0x1b20000058037fae */ /* 0x000fe2000e921858 */
[----:B------:R-:W-:-:S03]  /*1e880*/  IMAD.WIDE R40, R0, 0x4, R40 ;  /* 0x0000000400287825 */ /* 0x000fc600078e0228 */
[----:B------:R-:W-:Y:S01]  /*1e890*/  LDGSTS.E [R3+0x1b300], desc[UR24][R90.64], !P5 ;  /* 0x1b3000005a037fae */ /* 0x000fe2000e921858 */
[----:B------:R-:W-:-:S03]  /*1e8a0*/  IMAD.WIDE R100, R0, 0x4, R100 ;  /* 0x0000000400647825 */ /* 0x000fc600078e0264 */
[----:B------:R-:W-:Y:S01]  /*1e8b0*/  LDGSTS.E [R3+0x1b400], desc[UR24][R92.64], !P5 ;  /* 0x1b4000005c037fae */ /* 0x000fe2000e921858 */
[C---:B------:R-:W-:Y:S02]  /*1e8c0*/  IMAD.WIDE R6, R0.reuse, 0x4, R108 ;  /* 0x0000000400067825 */ /* 0x040fe400078e026c */
[----:B------:R-:W4:Y:S01]  /*1e8d0*/  LDC R108, c[0x0][0x230] ;  /* 0x00008c00ff6c7b82 */ /* 0x000f220000000800 */
[----:B------:R-:W-:Y:S01]  /*1e8e0*/  LDGSTS.E [R3+0x1b500], desc[UR24][R94.64], !P5 ;  /* 0x1b5000005e037fae */ /* 0x000fe2000e921858 */
[----:B------:R-:W-:-:S03]  /*1e8f0*/  IMAD.WIDE R10, R0, 0x4, R104 ;  /* 0x00000004000a7825 */ /* 0x000fc600078e0268 */
[----:B------:R-:W-:Y:S01]  /*1e900*/  LDGSTS.E [R3+0x1b600], desc[UR24][R96.64], !P5 ;  /* 0x1b60000060037fae */ /* 0x000fe2000e921858 */
[C---:B------:R-:W-:Y:S02]  /*1e910*/  IMAD.WIDE R8, R0.reuse, 0x4, R106 ;  /* 0x0000000400087825 */ /* 0x040fe400078e026a */
[----:B------:R-:W4:Y:S01]  /*1e920*/  LDC R105, c[0x0][0x230] ;  /* 0x00008c00ff697b82 */ /* 0x000f220000000800 */
[----:B------:R-:W-:Y:S01]  /*1e930*/  LDGSTS.E [R3+0x1b700], desc[UR24][R98.64], !P5 ;  /* 0x1b70000062037fae */ /* 0x000fe2000e921858 */
[----:B------:R-:W-:-:S03]  /*1e940*/  IMAD.WIDE R42, R0, 0x4, R42 ;  /* 0x00000004002a7825 */ /* 0x000fc600078e022a */
[----:B------:R-:W-:Y:S03]  /*1e950*/  LDGSTS.E [R3+0x1d000], desc[UR24][R40.64], !P6 ;  /* 0x1d00000028037fae */ /* 0x000fe6000f121858 */
[----:B------:R-:W1:Y:S01]  /*1e960*/  LDC R104, c[0x0][0x230] ;  /* 0x00008c00ff687b82 */ /* 0x000e620000000800 */
[----:B------:R-:W-:Y:S04]  /*1e970*/  LDGSTS.E [R3+0x1d100], desc[UR24][R100.64], !P6 ;  /* 0x1d10000064037fae */ /* 0x000fe8000f121858 */
[----:B------:R-:W-:Y:S03]  /*1e980*/  LDGSTS.E [R3+0x1d200], desc[UR24][R6.64], !P6 ;  /* 0x1d20000006037fae */ /* 0x000fe6000f121858 */
[----:B------:R-:W1:Y:S01]  /*1e990*/  LDC R106, c[0x0][0x230] ;  /* 0x00008c00ff6a7b82 */ /* 0x000e620000000800 */
[----:B------:R-:W-:Y:S04]  /*1e9a0*/  LDGSTS.E [R3+0x1d300], desc[UR24][R8.64], !P6 ;  /* 0x1d30000008037fae */ /* 0x000fe8000f121858 */
[----:B------:R-:W-:Y:S03]  /*1e9b0*/  LDGSTS.E [R3+0x1d400], desc[UR24][R10.64], !P6 ;  /* 0x1d4000000a037fae */ /* 0x000fe6000f121858 */
[----:B------:R-:W4:Y:S01]  /*1e9c0*/  LDC R107, c[0x0][0x230] ;  /* 0x00008c00ff6b7b82 */ /* 0x000f220000000800 */
[----:B------:R-:W-:Y:S01]  /*1e9d0*/  LDGSTS.E [R3+0x1d500], desc[UR24][R12.64], !P6 ;  /* 0x1d5000000c037fae */ /* 0x000fe2000f121858 */
[----:B-1----:R-:W-:-:S03]  /*1e9e0*/  VIADD R102, R102, 0xffffffdc ;  /* 0xffffffdc66667836 */ /* 0x002fc60000000000 */
[----:B------:R-:W4:Y:S04]  /*1e9f0*/  LDL.LU.64 R110, [R1+0xae0] ;  /* 0x000ae000016e7983 */ /* 0x000f280000300a00 */
[----:B------:R-:W4:Y:S04]  /*1ea00*/  LDL.LU.64 R112, [R1+0xae8] ;  /* 0x000ae80001707983 */ /* 0x000f280000300a00 */
[----:B------:R-:W4:Y:S04]  /*1ea10*/  LDL.LU.64 R114, [R1+0xaf0] ;  /* 0x000af00001727983 */ /* 0x000f280000300a00 */
[----:B------:R-:W4:Y:S04]  /*1ea20*/  LDL.LU.64 R116, [R1+0xaf8] ;  /* 0x000af80001747983 */ /* 0x000f280000300a00 */
[----:B------:R-:W4:Y:S01]  /*1ea30*/  LDL.LU.64 R118, [R1+0xb00] ;  /* 0x000b000001767983 */ /* 0x000f220000300a00 */
[----:B------:R-:W-:-:S03]  /*1ea40*/  ISETP.GE.U32.AND P4, PT, R102, 0x7fffffbd, PT ;  /* 0x7fffffbd6600780c */ /* 0x000fc60003f86070 */
[----:B------:R-:W4:Y:S01]  /*1ea50*/  LDL.LU.64 R120, [R1+0xb08] ;  /* 0x000b080001787983 */ /* 0x000f220000300a00 */
[----:B------:R-:W-:-:S03]  /*1ea60*/  VIADD R102, R104, 0xffffffd4 ;  /* 0xffffffd468667836 */ /* 0x000fc60000000000 */
[----:B------:R-:W-:Y:S04]  /*1ea70*/  STL.64 [R1+0x6a98], R30 ;  /* 0x006a981e01007387 */ /* 0x000fe80000100a00 */
[----:B------:R-:W-:Y:S04]  /*1ea80*/  STL.64 [R1+0x6aa0], R44 ;  /* 0x006aa02c01007387 */ /* 0x000fe80000100a00 */
[----:B------:R-:W-:Y:S04]  /*1ea90*/  STL.64 [R1+0x6aa8], R46 ;  /* 0x006aa82e01007387 */ /* 0x000fe80000100a00 */
[----:B------:R-:W-:Y:S04]  /*1eaa0*/  STL.64 [R1+0x6ab0], R48 ;  /* 0x006ab03001007387 */ /* 0x000fe80000100a00 */
[----:B------:R-:W-:Y:S01]  /*1eab0*/  STL.64 [R1+0x6ab8], R50 ;  /* 0x006ab83201007387 */ /* 0x000fe20000100a00 */
[----:B------:R-:W-:-:S03]  /*1eac0*/  ISETP.GE.U32.AND P2, PT, R102, 0x7fffffb5, PT ;  /* 0x7fffffb56600780c */ /* 0x000fc60003f46070 */
[----:B------:R-:W-:Y:S01]  /*1ead0*/  STL.64 [R1+0x6ac0], R52 ;  /* 0x006ac03401007387 */ /* 0x000fe20000100a00 */
[----:B------:R-:W-:-:S03]  /*1eae0*/  VIADD R102, R106, 0xffffffcc ;  /* 0xffffffcc6a667836 */ /* 0x000fc60000000000 */
[----:B------:R-:W-:Y:S04]  /*1eaf0*/  STL.64 [R1+0x6ac8], R54 ;  /* 0x006ac83601007387 */ /* 0x000fe80000100a00 */
[----:B------:R-:W-:Y:S04]  /*1eb00*/  STL.64 [R1+0x6ad0], R56 ;  /* 0x006ad03801007387 */ /* 0x000fe80000100a00 */
[----:B------:R-:W-:Y:S04]  /*1eb10*/  STL.64 [R1+0x6ad8], R32 ;  /* 0x006ad82001007387 */ /* 0x000fe80000100a00 */
[----:B------:R-:W-:Y:S01]  /*1eb20*/  STL.64 [R1+0x6ae0], R58 ;  /* 0x006ae03a01007387 */ /* 0x000fe20000100a00 */
[----:B--2---:R-:W-:-:S04]  /*1eb30*/  IMAD.WIDE R14, R0, 0x4, R14 ;  /* 0x00000004000e7825 */ /* 0x004fc800078e020e */
[C---:B---3--:R-:W-:Y:S01]  /*1eb40*/  IMAD.WIDE R16, R0.reuse, 0x4, R16 ;  /* 0x0000000400107825 */ /* 0x048fe200078e0210 */
[----:B------:R-:W-:Y:S03]  /*1eb50*/  LDGSTS.E [R3+0x1d600], desc[UR24][R14.64], !P6 ;  /* 0x1d6000000e037fae */ /* 0x000fe6000f121858 */
[C---:B----4-:R-:W-:Y:S01]  /*1eb60*/  IMAD.WIDE R18, R0.reuse, 0x4, R18 ;  /* 0x0000000400127825 */ /* 0x050fe200078e0212 */
[----:B------:R-:W-:Y:S03]  /*1eb70*/  LDGSTS.E [R3+0x1d700], desc[UR24][R16.64], !P6 ;  /* 0x1d70000010037fae */ /* 0x000fe6000f121858 */
[C---:B------:R-:W-:Y:S01]  /*1eb80*/  IMAD.WIDE R20, R0.reuse, 0x4, R20 ;  /* 0x0000000400147825 */ /* 0x040fe200078e0214 */
        /* <DEDUP_REMOVED lines=9> */
[----:B------:R-:W-:Y:S01]  /*1ec20*/  IMAD.WIDE R34, R0, 0x4, R34 ;  /* 0x0000000400227825 */ /* 0x000fe200078e0222 */
[----:B------:R-:W-:Y:S04]  /*1ec30*/  LDGSTS.E [R3+0x1f500], desc[UR24][R26.64], !P1 ;  /* 0x1f5000001a037fae */ /* 0x000fe8000c921858 */
[----:B------:R-:W-:Y:S04]  /*1ec40*/  LDGSTS.E [R3+0x1f600], desc[UR24][R28.64], !P1 ;  /* 0x1f6000001c037fae */ /* 0x000fe8000c921858 */
[----:B------:R1:W-:Y:S02]  /*1ec50*/  LDGSTS.E [R3+0x1f700], desc[UR24][R34.64], !P1 ;  /* 0x1f70000022037fae */ /* 0x0003e4000c921858 */
[----:B-1----:R-:W-:-:S05]  /*1ec60*/  VIADD R3, R103, 0xffffffd8 ;  /* 0xffffffd867037836 */ /* 0x002fca0000000000 */
[----:B------:R-:W-:Y:S01]  /*1ec70*/  ISETP.GE.U32.AND P3, PT, R3, 0x7fffffb9, PT ;  /* 0x7fffffb90300780c */ /* 0x000fe20003f66070 */
[----:B------:R-:W-:-:S05]  /*1ec80*/  VIADD R3, R105, 0xffffffd0 ;  /* 0xffffffd069037836 */ /* 0x000fca0000000000 */
[----:B------:R-:W-:Y:S01]  /*1ec90*/  ISETP.GE.U32.AND P1, PT, R3, 0x7fffffb1, PT ;  /* 0x7fffffb10300780c */ /* 0x000fe20003f26070 */
[----:B------:R-:W-:Y:S01]  /*1eca0*/  VIADD R3, R108, 0xffffffc8 ;  /* 0xffffffc86c037836 */ /* 0x000fe20000000000 */
[----:B------:R-:W-:Y:S01]  /*1ecb0*/  STL.64 [R1+0x6ae8], R60 ;  /* 0x006ae83c01007387 */ /* 0x000fe20000100a00 */
[----:B------:R-:W-:-:S03]  /*1ecc0*/  ISETP.GE.U32.AND P6, PT, R102, 0x7fffffad, PT ;  /* 0x7fffffad6600780c */ /* 0x000fc60003fc6070 */
[----:B------:R-:W-:Y:S01]  /*1ecd0*/  STL.64 [R1+0x6af0], R62 ;  /* 0x006af03e01007387 */ /* 0x000fe20000100a00 */
[----:B------:R-:W-:Y:S01]  /*1ece0*/  ISETP.GE.U32.AND P5, PT, R3, 0x7fffffa9, PT ;  /* 0x7fffffa90300780c */ /* 0x000fe20003fa6070 */
[----:B------:R-:W-:Y:S02]  /*1ecf0*/  VIADD R3, R107, 0xffffffc4 ;  /* 0xffffffc46b037836 */ /* 0x000fe40000000000 */
[----:B------:R-:W-:Y:S01]  /*1ed00*/  STL.64 [R1+0x6af8], R64 ;  /* 0x006af84001007387 */ /* 0x000fe20000100a00 */
[----:B------:R-:W-:-:S03]  /*1ed10*/  IMAD.WIDE R106, R0, 0x4, R122 ;  /* 0x00000004006a7825 */ /* 0x000fc600078e027a */
[----:B------:R-:W-:Y:S01]  /*1ed20*/  STL.64 [R1+0x6b00], R66 ;  /* 0x006b004201007387 */ /* 0x000fe20000100a00 */
[----:B------:R-:W-:-:S03]  /*1ed30*/  IMAD.WIDE R104, R0, 0x4, R124 ;  /* 0x0000000400687825 */ /* 0x000fc600078e027c */
[----:B------:R-:W2:Y:S01]  /*1ed40*/  LDL.LU.64 R122, [R1+0xb10] ;  /* 0x000b1000017a7983 */ /* 0x000ea20000300a00 */
[----:B------:R-:W-:-:S03]  /*1ed50*/  IMAD.WIDE R102, R0, 0x4, R126 ;  /* 0x0000000400667825 */ /* 0x000fc600078e027e */
[----:B------:R-:W3:Y:S01]  /*1ed60*/  LDL.LU.64 R124, [R1+0xb18] ;  /* 0x000b1800017c7983 */ /* 0x000ee20000300a00 */
[----:B------:R-:W-:-:S03]  /*1ed70*/  IMAD.WIDE R108, R0, 0x4, R134 ;  /* 0x00000004006c7825 */ /* 0x000fc600078e0286 */
        /* <DEDUP_REMOVED lines=69> */
[----:B------:R-:W-:Y:S04]  /*1f1d0*/  LDGSTS.E [R4+0x11d00], desc[UR24][R112.64], !P4 ;  /* 0x11d0000070047fae */ /* 0x000fe8000e121858 */
[----:B------:R-:W-:Y:S04]  /*1f1e0*/  LDGSTS.E [R4+0x11e00], desc[UR24][R114.64], !P4 ;  /* 0x11e0000072047fae */ /* 0x000fe8000e121858 */
[----:B------:R-:W-:Y:S04]  /*1f1f0*/  LDGSTS.E [R4+0x11f00], desc[UR24][R116.64], !P4 ;  /* 0x11f0000074047fae */ /* 0x000fe8000e121858 */
[----:B------:R-:W-:Y:S04]  /*1f200*/  LDGSTS.E [R4+0x13800], desc[UR24][R118.64], !P3 ;  /* 0x1380000076047fae */ /* 0x000fe8000d921858 */
[----:B------:R-:W-:Y:S01]  /*1f210*/  LDGSTS.E [R4+0x13900], desc[UR24][R120.64], !P3 ;  /* 0x1390000078047fae */ /* 0x000fe2000d921858 */
[----:B--2---:R-:W-:Y:S01]  /*1f220*/  IMAD.WIDE R122, R0, 0x4, R122 ;  /* 0x00000004007a7825 */ /* 0x004fe200078e027a */
[----:B------:R-:W-:-:S02]  /*1f230*/  UIADD3 UR7, UR7, -0x40, URZ ;  /* 0xffffffc007077890 */ /* 0x000fc4000fffe03f */
[----:B------:R-:W2:Y:S01]  /*1f240*/  LDL.LU.64 R248, [R1+0x430] ;  /* 0x0004300001f87983 */ /* 0x000ea20000300a00 */
[----:B---3--:R-:W-:-:S03]  /*1f250*/  IMAD.WIDE R124, R0, 0x4, R124 ;  /* 0x00000004007c7825 */ /* 0x008fc600078e027c */
[----:B------:R-:W-:Y:S01]  /*1f260*/  LDGSTS.E [R4+0x13a00], desc[UR24][R122.64], !P3 ;  /* 0x13a000007a047fae */ /* 0x000fe2000d921858 */
[----:B----4-:R-:W-:-:S03]  /*1f270*/  IMAD.WIDE R126, R0, 0x4, R126 ;  /* 0x00000004007e7825 */ /* 0x010fc600078e027e */
        /* <DEDUP_REMOVED lines=45> */
[----:B------:R-:W-:-:S04]  /*1f550*/  IMAD.WIDE R172, R0, 0x4, R172 ;  /* 0x0000000400ac7825 */ /* 0x000fc800078e02ac */
[C---:B------:R-:W-:Y:S01]  /*1f560*/  IMAD.WIDE R174, R0.reuse, 0x4, R174 ;  /* 0x0000000400ae7825 */ /* 0x040fe200078e02ae */
[----:B------:R-:W-:Y:S03]  /*1f570*/  LDGSTS.E [R4+0x19a00], desc[UR24][R170.64], !P6 ;  /* 0x19a00000aa047fae */ /* 0x000fe6000f121858 */
[C---:B------:R-:W-:Y:S01]  /*1f580*/  IMAD.WIDE R176, R0.reuse, 0x4, R176 ;  /* 0x0000000400b07825 */ /* 0x040fe200078e02b0 */
[----:B------:R-:W-:Y:S01]  /*1f590*/  ISETP.GE.U32.AND P4, PT, R3, 0x7fffffa5, PT ;  /* 0x7fffffa50300780c */ /* 0x000fe20003f86070 */
[----:B------:R-:W-:Y:S02]  /*1f5a0*/  LDGSTS.E [R4+0x19b00], desc[UR24][R172.64], !P6 ;  /* 0x19b00000ac047fae */ /* 0x000fe4000f121858 */
[C---:B------:R-:W-:Y:S01]  /*1f5b0*/  IMAD.WIDE R178, R0.reuse, 0x4, R178 ;  /* 0x0000000400b27825 */ /* 0x040fe200078e02b2 */
[----:B------:R-:W-:Y:S01]  /*1f5c0*/  UISETP.GE.U32.AND UP1, UPT, UR7, 0x7fffffa1, UPT ;  /* 0x7fffffa10700788c */ /* 0x000fe2000bf26070 */
[----:B------:R-:W-:Y:S02]  /*1f5d0*/  LDGSTS.E [R4+0x19c00], desc[UR24][R174.64], !P6 ;  /* 0x19c00000ae047fae */ /* 0x000fe4000f121858 */
[----:B------:R-:W-:-:S02]  /*1f5e0*/  IMAD.WIDE R180, R0, 0x4, R180 ;  /* 0x0000000400b47825 */ /* 0x000fc400078e02b4 */
[----:B------:R-:W-:Y:S02]  /*1f5f0*/  LDGSTS.E [R4+0x19d00], desc[UR24][R176.64], !P6 ;  /* 0x19d00000b0047fae */ /* 0x000fe4000f121858 */
[C---:B------:R-:W-:Y:S02]  /*1f600*/  IMAD.WIDE R182, R0.reuse, 0x4, R182 ;  /* 0x0000000400b67825 */ /* 0x040fe400078e02b6 */
[----:B------:R-:W-:Y:S02]  /*1f610*/  LDGSTS.E [R4+0x19e00], desc[UR24][R178.64], !P6 ;  /* 0x19e00000b2047fae */ /* 0x000fe4000f121858 */
[C---:B------:R-:W-:Y:S02]  /*1f620*/  IMAD.WIDE R184, R0.reuse, 0x4, R184 ;  /* 0x0000000400b87825 */ /* 0x040fe400078e02b8 */
[----:B------:R-:W-:Y:S02]  /*1f630*/  LDGSTS.E [R4+0x19f00], desc[UR24][R180.64], !P6 ;  /* 0x19f00000b4047fae */ /* 0x000fe4000f121858 */
[----:B------:R-:W-:-:S02]  /*1f640*/  IMAD.WIDE R186, R0, 0x4, R186 ;  /* 0x0000000400ba7825 */ /* 0x000fc400078e02ba */
[----:B------:R-:W-:Y:S02]  /*1f650*/  LDGSTS.E [R4+0x1b800], desc[UR24][R182.64], !P5 ;  /* 0x1b800000b6047fae */ /* 0x000fe4000e921858 */
[C---:B------:R-:W-:Y:S02]  /*1f660*/  IMAD.WIDE R188, R0.reuse, 0x4, R188 ;  /* 0x0000000400bc7825 */ /* 0x040fe400078e02bc */
[----:B------:R-:W-:Y:S02]  /*1f670*/  LDGSTS.E [R4+0x1b900], desc[UR24][R184.64], !P5 ;  /* 0x1b900000b8047fae */ /* 0x000fe4000e921858 */
[C---:B------:R-:W-:Y:S01]  /*1f680*/  IMAD.WIDE R190, R0.reuse, 0x4, R190 ;  /* 0x0000000400be7825 */ /* 0x040fe200078e02be */
[----:B------:R-:W-:Y:S01]  /*1f690*/  PLOP3.LUT P3, PT, PT, PT, UP1, 0x80, 0x0 ;  /* 0x000000000000781c */ /* 0x000fe20003f6f018 */
[----:B------:R-:W-:Y:S02]  /*1f6a0*/  LDGSTS.E [R4+0x1ba00], desc[UR24][R186.64], !P5 ;  /* 0x1ba00000ba047fae */ /* 0x000fe4000e921858 */
[C---:B------:R-:W-:Y:S01]  /*1f6b0*/  IMAD.WIDE R192, R0.reuse, 0x4, R192 ;  /* 0x0000000400c07825 */ /* 0x040fe200078e02c0 */
[----:B------:R-:W-:Y:S01]  /*1f6c0*/  PLOP3.LUT P2, PT, PT, PT, UP1, 0x80, 0x0 ;  /* 0x000000000000781c */ /* 0x000fe20003f4f018 */
        /* <DEDUP_REMOVED lines=17> */
[----:B------:R-:W-:-:S04]  /*1f7e0*/  IMAD.WIDE R210, R0, 0x4, R210 ;  /* 0x0000000400d27825 */ /* 0x000fc800078e02d2 */
[C---:B------:R-:W-:Y:S01]  /*1f7f0*/  IMAD.WIDE R212, R0.reuse, 0x4, R212 ;  /* 0x0000000400d47825 */ /* 0x040fe200078e02d4 */
[----:B------:R-:W-:Y:S03]  /*1f800*/  LDGSTS.E [R4+0x1dc00], desc[UR24][R208.64], !P4 ;  /* 0x1dc00000d0047fae */ /* 0x000fe6000e121858 */
[----:B------:R-:W-:-:S04]  /*1f810*/  IMAD.WIDE R214, R0, 0x4, R214 ;  /* 0x0000000400d67825 */ /* 0x000fc800078e02d6 */
[----:B------:R-:W-:-:S04]  /*1f820*/  IMAD.WIDE R216, R0, 0x4, R216 ;  /* 0x0000000400d87825 */ /* 0x000fc800078e02d8 */
[----:B------:R-:W-:-:S04]  /*1f830*/  IMAD.WIDE R218, R0, 0x4, R218 ;  /* 0x0000000400da7825 */ /* 0x000fc800078e02da */
[----:B------:R-:W-:-:S04]  /*1f840*/  IMAD.WIDE R220, R0, 0x4, R220 ;  /* 0x0000000400dc7825 */ /* 0x000fc800078e02dc */
[----:B------:R-:W-:-:S04]  /*1f850*/  IMAD.WIDE R222, R0, 0x4, R222 ;  /* 0x0000000400de7825 */ /* 0x000fc800078e02de */
[----:B------:R-:W-:-:S04]  /*1f860*/  IMAD.WIDE R224, R0, 0x4, R224 ;  /* 0x0000000400e07825 */ /* 0x000fc800078e02e0 */
[----:B------:R-:W-:-:S04]  /*1f870*/  IMAD.WIDE R226, R0, 0x4, R226 ;  /* 0x0000000400e27825 */ /* 0x000fc800078e02e2 */
[----:B------:R-:W-:Y:S01]  /*1f880*/  IMAD.WIDE R228, R0, 0x4, R228 ;  /* 0x0000000400e47825 */ /* 0x000fe200078e02e4 */
[----:B------:R-:W-:Y:S01]  /*1f890*/  PLOP3.LUT P1, PT, PT, PT, UP1, 0x80, 0x0 ;  /* 0x000000000000781c */ /* 0x000fe20003f2f018 */
[----:B------:R-:W3:Y:S01]  /*1f8a0*/  LDL.LU R0, [R1+0x6b0c] ;  /* 0x006b0c0001007983 */ /* 0x000ee20000300800 */
[----:B------:R-:W-:-:S03]  /*1f8b0*/  PLOP3.LUT P6, PT, PT, PT, UP1, 0x80, 0x0 ;  /* 0x000000000000781c */ /* 0x000fc60003fcf018 */
[----:B------:R-:W4:Y:S01]  /*1f8c0*/  LDL.LU.64 R250, [R1+0x410] ;  /* 0x0004100001fa7983 */ /* 0x000f220000300a00 */
[----:B------:R-:W-:-:S03]  /*1f8d0*/  PLOP3.LUT P5, PT, PT, PT, UP1, 0x80, 0x0 ;  /* 0x000000000000781c */ /* 0x000fc60003faf018 */
[----:B------:R-:W-:Y:S04]  /*1f8e0*/  LDGSTS.E [R4+0x1dd00], desc[UR24][R210.64], !P4 ;  /* 0x1dd00000d2047fae */ /* 0x000fe8000e121858 */
[----:B------:R-:W-:Y:S04]  /*1f8f0*/  LDGSTS.E [R4+0x1de00], desc[UR24][R212.64], !P4 ;  /* 0x1de00000d4047fae */ /* 0x000fe8000e121858 */
[----:B------:R-:W-:Y:S01]  /*1f900*/  LDGSTS.E [R4+0x1df00], desc[UR24][R214.64], !P4 ;  /* 0x1df00000d6047fae */ /* 0x000fe2000e121858 */
[----:B------:R-:W-:-:S03]  /*1f910*/  PLOP3.LUT P4, PT, PT, PT, UP1, 0x80, 0x0 ;  /* 0x000000000000781c */ /* 0x000fc60003f8f018 */
[----:B------:R-:W-:Y:S01]  /*1f920*/  LDGSTS.E [R4+0x1f800], desc[UR24][R200.64], !P3 ;  /* 0x1f800000c8047fae */ /* 0x000fe2000d921858 */
[----:B------:R-:W-:-:S03]  /*1f930*/  PLOP3.LUT P3, PT, PT, PT, UP1, 0x80, 0x0 ;  /* 0x000000000000781c */ /* 0x000fc60003f6f018 */
[----:B------:R-:W-:Y:S01]  /*1f940*/  LDGSTS.E [R4+0x1f900], desc[UR24][R216.64], !P2 ;  /* 0x1f900000d8047fae */ /* 0x000fe2000d121858 */
[----:B------:R-:W-:Y:S01]  /*1f950*/  PLOP3.LUT P2, PT, PT, PT, UP1, 0x80, 0x0 ;  /* 0x000000000000781c */ /* 0x000fe20003f4f018 */
[----:B------:R-:W-:Y:S02]  /*1f960*/  IMAD.MOV.U32 R3, RZ, RZ, R237 ;  /* 0x000000ffff037224 */ /* 0x000fe400078e00ed */
[----:B------:R-:W-:Y:S04]  /*1f970*/  LDGSTS.E [R4+0x1fa00], desc[UR24][R218.64], !P1 ;  /* 0x1fa00000da047fae */ /* 0x000fe8000c921858 */
[----:B------:R-:W-:Y:S04]  /*1f980*/  LDGSTS.E [R4+0x1fb00], desc[UR24][R220.64], !P6 ;  /* 0x1fb00000dc047fae */ /* 0x000fe8000f121858 */
[----:B------:R-:W-:Y:S04]  /*1f990*/  LDGSTS.E [R4+0x1fc00], desc[UR24][R222.64], !P5 ;  /* 0x1fc00000de047fae */ /* 0x000fe8000e921858 */
[----:B------:R-:W-:Y:S04]  /*1f9a0*/  LDGSTS.E [R4+0x1fd00], desc[UR24][R224.64], !P4 ;  /* 0x1fd00000e0047fae */ /* 0x000fe8000e121858 */
[----:B------:R-:W-:Y:S04]  /*1f9b0*/  LDGSTS.E [R4+0x1fe00], desc[UR24][R226.64], !P3 ;  /* 0x1fe00000e2047fae */ /* 0x000fe8000d921858 */
[----:B------:R-:W-:Y:S04]  /*1f9c0*/  LDGSTS.E [R4+0x1ff00], desc[UR24][R228.64], !P2 ;  /* 0x1ff00000e4047fae */ /* 0x000fe8000d121858 */
[----:B------:R-:W0:Y:S04]  /*1f9d0*/  LDGDEPBAR ;  /* 0x00000000000079af */ /* 0x000e280000000000 */
[----:B------:R-:W-:Y:S04]  /*1f9e0*/  STL [R1+0x69d4], R236 ;  /* 0x0069d4ec01007387 */ /* 0x000fe80000100800 */
[----:B------:R-:W-:Y:S04]  /*1f9f0*/  LDGSTS.E [R252+0x30000], desc[UR24][R236.64], P0 ;  /* 0x30000000ecfc7fae */ /* 0x000fe80008121858 */
[----:B------:R1:W-:Y:S04]  /*1fa00*/  STL [R1+0x69cc], R3 ;  /* 0x0069cc0301007387 */ /* 0x0003e80000100800 */
[----:B------:R-:W-:Y:S04]  /*1fa10*/  LDGSTS.E [R252+0x30400], desc[UR24][R240.64], P0 ;  /* 0x30400000f0fc7fae */ /* 0x000fe80008121858 */
[----:B------:R2:W-:Y:S01]  /*1fa20*/  STL [R1+0x69d0], R240 ;  /* 0x0069d0f001007387 */ /* 0x0005e20000100800 */
[----:B-1----:R-:W-:-:S03]  /*1fa30*/  IMAD.MOV.U32 R3, RZ, RZ, R241 ;  /* 0x000000ffff037224 */ /* 0x002fc600078e00f1 */
[----:B------:R-:W-:Y:S04]  /*1fa40*/  LDGSTS.E [R252+0x30800], desc[UR24][R238.64], P0 ;  /* 0x30800000eefc7fae */ /* 0x000fe80008121858 */
[----:B------:R-:W-:Y:S04]  /*1fa50*/  LDGSTS.E [R252+0x30c00], desc[UR24][R242.64], P0 ;  /* 0x30c00000f2fc7fae */ /* 0x000fe80008121858 */
[----:B--2---:R-:W2:Y:S04]  /*1fa60*/  LDL.LU.64 R240, [R1+0x3f0] ;  /* 0x0003f00001f07983 */ /* 0x004ea80000300a00 */
[----:B------:R1:W-:Y:S04]  /*1fa70*/  STL [R1+0x69c4], R3 ;  /* 0x0069c40301007387 */ /* 0x0003e80000100800 */
[----:B------:R-:W-:Y:S04]  /*1fa80*/  STL [R1+0x69c8], R238 ;  /* 0x0069c8ee01007387 */ /* 0x000fe80000100800 */
[----:B------:R-:W-:Y:S01]  /*1fa90*/  LDGSTS.E [R252+0x31000], desc[UR24][R244.64], P0 ;  /* 0x31000000f4fc7fae */ /* 0x000fe20008121858 */
[----:B-1----:R-:W-:-:S03]  /*1faa0*/  IMAD.MOV.U32 R3, RZ, RZ, R239 ;  /* 0x000000ffff037224 */ /* 0x002fc600078e00ef */
[----:B------:R-:W-:Y:S04]  /*1fab0*/  LDGSTS.E [R252+0x31400], desc[UR24][R246.64], P0 ;  /* 0x31400000f6fc7fae */ /* 0x000fe80008121858 */
[----:B------:R1:W-:Y:S04]  /*1fac0*/  STL [R1+0x69bc], R3 ;  /* 0x0069bc0301007387 */ /* 0x0003e80000100800 */
[----:B------:R-:W-:Y:S04]  /*1fad0*/  STL [R1+0x69c0], R242 ;  /* 0x0069c0f201007387 */ /* 0x000fe80000100800 */
[----:B------:R-:W-:Y:S01]  /*1fae0*/  LDGSTS.E [R252+0x31800], desc[UR24][R248.64], P0 ;  /* 0x31800000f8fc7fae */ /* 0x000fe20008121858 */
[----:B-1----:R-:W-:-:S05]  /*1faf0*/  IMAD.MOV.U32 R3, RZ, RZ, R243 ;  /* 0x000000ffff037224 */ /* 0x002fca00078e00f3 */
[----:B------:R1:W-:Y:S04]  /*1fb00*/  STL [R1+0x69b4], R3 ;  /* 0x0069b40301007387 */ /* 0x0003e80000100800 */
[----:B------:R-:W-:Y:S01]  /*1fb10*/  STL [R1+0x69b8], R244 ;  /* 0x0069b8f401007387 */ /* 0x000fe20000100800 */
[----:B-1----:R-:W-:-:S05]  /*1fb20*/  IMAD.MOV.U32 R3, RZ, RZ, R245 ;  /* 0x000000ffff037224 */ /* 0x002fca00078e00f5 */
[----:B------:R1:W-:Y:S04]  /*1fb30*/  STL [R1+0x69ac], R3 ;  /* 0x0069ac0301007387 */ /* 0x0003e80000100800 */
[----:B------:R-:W-:Y:S04]  /*1fb40*/  STL [R1+0x69b0], R246 ;  /* 0x0069b0f601007387 */ /* 0x000fe80000100800 */
[----:B------:R-:W3:Y:S01]  /*1fb50*/  LDL.64 R236, [R1+0x60e0] ;  /* 0x0060e00001ec7983 */ /* 0x000ee20000100a00 */
[----:B-1----:R-:W-:-:S05]  /*1fb60*/  IMAD.MOV.U32 R3, RZ, RZ, R247 ;  /* 0x000000ffff037224 */ /* 0x002fca00078e00f7 */
[----:B------:R1:W-:Y:S04]  /*1fb70*/  STL [R1+0x69a4], R3 ;  /* 0x0069a40301007387 */ /* 0x0003e80000100800 */
[----:B------:R-:W-:Y:S04]  /*1fb80*/  STL [R1+0x69a8], R248 ;  /* 0x0069a8f801007387 */ /* 0x000fe80000100800 */
[----:B------:R-:W3:Y:S01]  /*1fb90*/  LDL.64 R64, [R1+0x60c0] ;  /* 0x0060c00001407983 */ /* 0x000ee20000100a00 */
[----:B-1----:R-:W-:-:S03]  /*1fba0*/  IMAD.MOV.U32 R3, RZ, RZ, R249 ;  /* 0x000000ffff037224 */ /* 0x002fc600078e00f9 */
[----:B------:R-:W3:Y:S04]  /*1fbb0*/  LDL.64 R238, [R1+0x60a0] ;  /* 0x0060a00001ee7983 */ /* 0x000ee80000100a00 */
[----:B------:R1:W-:Y:S04]  /*1fbc0*/  STL [R1+0x699c], R3 ;  /* 0x00699c0301007387 */ /* 0x0003e80000100800 */
[----:B------:R-:W3:Y:S04]  /*1fbd0*/  LDL.64 R62, [R1+0x6080] ;  /* 0x00608000013e7983 */ /* 0x000ee80000100a00 */
[----:B------:R-:W3:Y:S04]  /*1fbe0*/  LDL.64 R60, [R1+0x6060] ;  /* 0x00606000013c7983 */ /* 0x000ee80000100a00 */
[----:B------:R-:W3:Y:S04]  /*1fbf0*/  LDL.64 R242, [R1+0x6040] ;  /* 0x0060400001f27983 */ /* 0x000ee80000100a00 */
[----:B----4-:R4:W-:Y:S04]  /*1fc00*/  STL [R1+0x69a0], R250 ;  /* 0x0069a0fa01007387 */ /* 0x0109e80000100800 */
[----:B------:R-:W3:Y:S04]  /*1fc10*/  LDL.64 R58, [R1+0x6020] ;  /* 0x00602000013a7983 */ /* 0x000ee80000100a00 */
[----:B------:R-:W3:Y:S01]  /*1fc20*/  LDL.64 R244, [R1+0x6000] ;  /* 0x0060000001f47983 */ /* 0x000ee20000100a00 */
[----:B-1----:R-:W-:-:S03]  /*1fc30*/  IMAD.MOV.U32 R3, RZ, RZ, R251 ;  /* 0x000000ffff037224 */ /* 0x002fc600078e00fb */
[----:B------:R-:W3:Y:S04]  /*1fc40*/  LDL.64 R32, [R1+0x5fe0] ;  /* 0x005fe00001207983 */ /* 0x000ee80000100a00 */
[----:B------:R-:W3:Y:S04]  /*1fc50*/  LDL.64 R246, [R1+0x5fc0] ;  /* 0x005fc00001f67983 */ /* 0x000ee80000100a00 */
[----:B------:R1:W-:Y:S04]  /*1fc60*/  STL [R1+0x6994], R3 ;  /* 0x0069940301007387 */ /* 0x0003e80000100800 */
[----:B------:R-:W3:Y:S04]  /*1fc70*/  LDL.64 R56, [R1+0x5fa0] ;  /* 0x005fa00001387983 */ /* 0x000ee80000100a00 */
[----:B------:R-:W3:Y:S04]  /*1fc80*/  LDL.64 R248, [R1+0x5f80] ;  /* 0x005f800001f87983 */ /* 0x000ee80000100a00 */
[----:B------:R-:W-:Y:S04]  /*1fc90*/  LDGSTS.E [R252+0x31c00], desc[UR24][R250.64], P0 ;  /* 0x31c00000fafc7fae */ /* 0x000fe80008121858 */
[----:B--2---:R2:W-:Y:S04]  /*1fca0*/  STL [R1+0x6998], R240 ;  /* 0x006998f001007387 */ /* 0x0045e80000100800 */
[----:B------:R-:W3:Y:S04]  /*1fcb0*/  LDL.64 R54, [R1+0x5f60] ;  /* 0x005f600001367983 */ /* 0x000ee80000100a00 */
[----:B----4-:R-:W4:Y:S01]  /*1fcc0*/  LDL.64 R250, [R1+0x5f40] ;  /* 0x005f400001fa7983 */ /* 0x010f220000100a00 */
[----:B-1----:R-:W-:-:S03]  /*1fcd0*/  IMAD.MOV.U32 R3, RZ, RZ, R241 ;  /* 0x000000ffff037224 */ /* 0x002fc600078e00f1 */
[----:B------:R-:W4:Y:S04]  /*1fce0*/  LDL.64 R52, [R1+0x5f20] ;  /* 0x005f200001347983 */ /* 0x000f280000100a00 */
[----:B------:R-:W4:Y:S04]  /*1fcf0*/  LDL.64 R50, [R1+0x5f00] ;  /* 0x005f000001327983 */ /* 0x000f280000100a00 */
[----:B------:R1:W-:Y:S04]  /*1fd00*/  STL [R1+0x6990], R3 ;  /* 0x0069900301007387 */ /* 0x0003e80000100800 */
[----:B------:R-:W4:Y:S04]  /*1fd10*/  LDL.64 R48, [R1+0x5ee0] ;  /* 0x005ee00001307983 */ /* 0x000f280000100a00 */
[----:B------:R-:W4:Y:S04]  /*1fd20*/  LDL.64 R46, [R1+0x5ec0] ;  /* 0x005ec000012e7983 */ /* 0x000f280000100a00 */
[----:B------:R-:W4:Y:S04]  /*1fd30*/  LDL.64 R44, [R1+0x5ea0] ;  /* 0x005ea000012c7983 */ /* 0x000f280000100a00 */
[----:B------:R-:W-:Y:S04]  /*1fd40*/  LDGSTS.E [R252+0x32000], desc[UR24][R240.64], P0 ;  /* 0x32000000f0fc7fae */ /* 0x000fe80008121858 */
[----:B------:R-:W4:Y:S04]  /*1fd50*/  LDL.64 R30, [R1+0x5e80] ;  /* 0x005e8000011e7983 */ /* 0x000f280000100a00 */
[----:B------:R-:W4:Y:S04]  /*1fd60*/  LDL.64 R230, [R1+0x5e40] ;  /* 0x005e400001e67983 */ /* 0x000f280000100a00 */
[----:B--2---:R-:W2:Y:S04]  /*1fd70*/  LDL.64 R240, [R1+0x5e60] ;  /* 0x005e600001f07983 */ /* 0x004ea80000100a00 */
[----:B------:R-:W2:Y:S04]  /*1fd80*/  LDL.64 R232, [R1+0x5e20] ;  /* 0x005e200001e87983 */ /* 0x000ea80000100a00 */
[----:B------:R-:W2:Y:S04]  /*1fd90*/  LDL.64 R234, [R1+0x5e00] ;  /* 0x005e000001ea7983 */ /* 0x000ea80000100a00 */
[----:B---3--:R-:W-:Y:S04]  /*1fda0*/  LDGSTS.E [R252+0x32400], desc[UR24][R236.64], P0 ;  /* 0x32400000ecfc7fae */ /* 0x008fe80008121858 */
[----:B------:R-:W3:Y:S04]  /*1fdb0*/  LDL.64 R236, [R1+0x5de0] ;  /* 0x005de00001ec7983 */ /* 0x000ee80000100a00 */
[----:B------:R-:W-:Y:S04]  /*1fdc0*/  LDGSTS.E [R252+0x32800], desc[UR24][R64.64], P0 ;  /* 0x3280000040fc7fae */ /* 0x000fe80008121858 */
[----:B------:R-:W-:Y:S04]  /*1fdd0*/  LDGSTS.E [R252+0x32c00], desc[UR24][R238.64], P0 ;  /* 0x32c00000eefc7fae */ /* 0x000fe80008121858 */
[----:B------:R-:W-:Y:S04]  /*1fde0*/  LDGSTS.E [R252+0x33000], desc[UR24][R62.64], P0 ;  /* 0x330000003efc7fae */ /* 0x000fe80008121858 */
[----:B------:R-:W-:Y:S04]  /*1fdf0*/  LDGSTS.E [R252+0x33400], desc[UR24][R60.64], P0 ;  /* 0x334000003cfc7fae */ /* 0x000fe80008121858 */
[----:B------:R-:W3:Y:S04]  /*1fe00*/  LDL.64 R238, [R1+0x5dc0] ;  /* 0x005dc00001ee7983 */ /* 0x000ee80000100a00 */
[----:B------:R-:W-:Y:S04]  /*1fe10*/  LDGSTS.E [R252+0x33800], desc[UR24][R242.64], P0 ;  /* 0x33800000f2fc7fae */ /* 0x000fe80008121858 */
[----:B------:R-:W3:Y:S04]  /*1fe20*/  LDL.64 R64, [R1+0x5ce0] ;  /* 0x005ce00001407983 */ /* 0x000ee80000100a00 */
[----:B------:R-:W3:Y:S04]  /*1fe30*/  LDL.64 R62, [R1+0x5ca0] ;  /* 0x005ca000013e7983 */ /* 0x000ee80000100a00 */
[----:B------:R-:W3:Y:S04]  /*1fe40*/  LDL.64 R242, [R1+0x5da0] ;  /* 0x005da00001f27983 */ /* 0x000ee80000100a00 */
        /* <DEDUP_REMOVED lines=14> */
[----:B----4-:R-:W-:Y:S04]  /*1ff30*/  LDGSTS.E [R252+0x35800], desc[UR24][R250.64], P0 ;  /* 0x35800000fafc7fae */ /* 0x010fe80008121858 */
[----:B------:R-:W-:Y:S04]  /*1ff40*/  LDGSTS.E [R252+0x35c00], desc[UR24][R52.64], P0 ;  /* 0x35c0000034fc7fae */ /* 0x000fe80008121858 */
[----:B------:R-:W-:Y:S04]  /*1ff50*/  LDGSTS.E [R252+0x36000], desc[UR24][R50.64], P0 ;  /* 0x3600000032fc7fae */ /* 0x000fe80008121858 */
[----:B------:R-:W4:Y:S04]  /*1ff60*/  LDL.64 R250, [R1+0x5d20] ;  /* 0x005d200001fa7983 */ /* 0x000f280000100a00 */
[----:B------:R-:W-:Y:S04]  /*1ff70*/  LDGSTS.E [R252+0x36400], desc[UR24][R48.64], P0 ;  /* 0x3640000030fc7fae */ /* 0x000fe80008121858 */
[----:B------:R-:W-:Y:S04]  /*1ff80*/  LDGSTS.E [R252+0x36800], desc[UR24][R46.64], P0 ;  /* 0x368000002efc7fae */ /* 0x000fe80008121858 */
[----:B------:R-:W-:Y:S04]  /*1ff90*/  LDGSTS.E [R252+0x36c00], desc[UR24][R44.64], P0 ;  /* 0x36c000002cfc7fae */ /* 0x000fe80008121858 */
[----:B------:R-:W4:Y:S04]  /*1ffa0*/  LDL.64 R54, [R1+0x5b80] ;  /* 0x005b800001367983 */ /* 0x000f280000100a00 */
[----:B------:R-:W-:Y:S04]  /*1ffb0*/  LDGSTS.E [R252+0x37000], desc[UR24][R30.64], P0 ;  /* 0x370000001efc7fae */ /* 0x000fe80008121858 */
[----:B------:R-:W4:Y:S04]  /*1ffc0*/  LDL.64 R52, [R1+0x5b40] ;  /* 0x005b400001347983 */ /* 0x000f280000100a00 */
[----:B--2---:R-:W-:Y:S04]  /*1ffd0*/  LDGSTS.E [R252+0x37400], desc[UR24][R240.64], P0 ;  /* 0x37400000f0fc7fae */ /* 0x004fe80008121858 */
[----:B------:R-:W-:Y:S04]  /*1ffe0*/  LDGSTS.E [R252+0x37800], desc[UR24][R230.64], P0 ;  /* 0x37800000e6fc7fae */ /* 0x000fe80008121858 */
[----:B------:R-:W-:Y:S04]  /*1fff0*/  LDGSTS.E [R252+0x37c00], desc[UR24][R232.64], P0 ;  /* 0x37c00000e8fc7fae */ /* 0x000fe80008121858 */
[----:B------:R-:W2:Y:S04]  /*20000*/  LDL.64 R240, [R1+0x5d00] ;  /* 0x005d000001f07983 */ /* 0x000ea80000100a00 */
[----:B------:R-:W-:Y:S04]  /*20010*/  LDGSTS.E [R252+0x38000], desc[UR24][R234.64], P0 ;  /* 0x38000000eafc7fae */ /* 0x000fe80008121858 */
[----:B------:R-:W2:Y:S04]  /*20020*/  LDL.64 R50, [R1+0x5b20] ;  /* 0x005b200001327983 */ /* 0x000ea80000100a00 */
[----:B---3--:R-:W-:Y:S04]  /*20030*/  LDGSTS.E [R252+0x38400], desc[UR24][R236.64], P0 ;  /* 0x38400000ecfc7fae */ /* 0x008fe80008121858 */
[----:B------:R-:W3:Y:S04]  /*20040*/  LDL.64 R48, [R1+0x5b00] ;  /* 0x005b000001307983 */ /* 0x000ee80000100a00 */
[----:B------:R-:W3:Y:S04]  /*20050*/  LDL.64 R46, [R1+0x5ae0] ;  /* 0x005ae000012e7983 */ /* 0x000ee80000100a00 */
[----:B------:R-:W3:Y:S04]  /*20060*/  LDL.64 R236, [R1+0x5cc0] ;  /* 0x005cc00001ec7983 */ /* 0x000ee80000100a00 */
[----:B------:R-:W3:Y:S04]  /*20070*/  LDL.64 R44, [R1+0x5ac0] ;  /* 0x005ac000012c7983 */ /* 0x000ee80000100a00 */
[----:B------:R-:W3:Y:S04]  /*20080*/  LDL.64 R30, [R1+0x5aa0] ;  /* 0x005aa000011e7983 */ /* 0x000ee80000100a00 */
[----:B------:R-:W-:Y:S04]  /*20090*/  LDGSTS.E [R252+0x38800], desc[UR24][R238.64], P0 ;  /* 0x38800000eefc7fae */ /* 0x000fe80008121858 */
[----:B------:R-:W3:Y:S04]  /*200a0*/  LDL.64 R230, [R1+0x5a60] ;  /* 0x005a600001e67983 */ /* 0x000ee80000100a00 */
[----:B------:R-:W3:Y:S04]  /*200b0*/  LDL.64 R232, [R1+0x5a40] ;  /* 0x005a400001e87983 */ /* 0x000ee80000100a00 */
[----:B------:R-:W3:Y:S04]  /*200c0*/  LDL.64 R238, [R1+0x5c60] ;  /* 0x005c600001ee7983 */ /* 0x000ee80000100a00 */
[----:B------:R-:W-:Y:S04]  /*200d0*/  LDGSTS.E [R252+0x38c00], desc[UR24][R242.64], P0 ;  /* 0x38c00000f2fc7fae */ /* 0x000fe80008121858 */
[----:B------:R-:W3:Y:S04]  /*200e0*/  LDL.64 R234, [R1+0x5a20] ;  /* 0x005a200001ea7983 */ /* 0x000ee80000100a00 */
[----:B------:R-:W3:Y:S04]  /*200f0*/  LDL.64 R242, [R1+0x5c20] ;  /* 0x005c200001f27983 */ /* 0x000ee80000100a00 */
[----:B------:R-:W-:Y:S04]  /*20100*/  LDGSTS.E [R252+0x39000], desc[UR24][R244.64], P0 ;  /* 0x39000000f4fc7fae */ /* 0x000fe80008121858 */
[----:B------:R-:W-:Y:S04]  /*20110*/  LDGSTS.E [R252+0x39400], desc[UR24][R246.64], P0 ;  /* 0x39400000f6fc7fae */ /* 0x000fe80008121858 */
[----:B------:R-:W3:Y:S04]  /*20120*/  LDL.64 R244, [R1+0x5be0] ;  /* 0x005be00001f47983 */ /* 0x000ee80000100a00 */
[----:B------:R-:W3:Y:S04]  /*20130*/  LDL.64 R246, [R1+0x5ba0] ;  /* 0x005ba00001f67983 */ /* 0x000ee80000100a00 */
[----:B------:R-:W-:Y:S04]  /*20140*/  LDGSTS.E [R252+0x39800], desc[UR24][R248.64], P0 ;  /* 0x39800000f8fc7fae */ /* 0x000fe80008121858 */
[----:B------:R-:W3:Y:S04]  /*20150*/  LDL.64 R248, [R1+0x5b60] ;  /* 0x005b600001f87983 */ /* 0x000ee80000100a00 */
[----:B----4-:R-:W-:Y:S04]  /*20160*/  LDGSTS.E [R252+0x39c00], desc[UR24][R250.64], P0 ;  /* 0x39c00000fafc7fae */ /* 0x010fe80008121858 */
[----:B------:R-:W4:Y:S04]  /*20170*/  LDL.64 R250, [R1+0x5a80] ;  /* 0x005a800001fa7983 */ /* 0x000f280000100a00 */
[----:B--2---:R-:W-:Y:S04]  /*20180*/  LDGSTS.E [R252+0x3a000], desc[UR24][R240.64], P0 ;  /* 0x3a000000f0fc7fae */ /* 0x004fe80008121858 */
[----:B------:R-:W-:Y:S04]  /*20190*/  LDGSTS.E [R252+0x3a400], desc[UR24][R64.64], P0 ;  /* 0x3a40000040fc7fae */ /* 0x000fe80008121858 */
[----:B------:R-:W1:Y:S04]  /*201a0*/  LDL.LU.64 R240, [R1+0xa10] ;  /* 0x000a100001f07983 */ /* 0x000e680000300a00 */
[----:B---3--:R-:W-:Y:S04]  /*201b0*/  LDGSTS.E [R252+0x3a800], desc[UR24][R236.64], P0 ;  /* 0x3a800000ecfc7fae */ /* 0x008fe80008121858 */
[----:B------:R-:W-:Y:S04]  /*201c0*/  LDGSTS.E [R252+0x3ac00], desc[UR24][R62.64], P0 ;  /* 0x3ac000003efc7fae */ /* 0x000fe80008121858 */
[----:B------:R-:W-:Y:S04]  /*201d0*/  LDGSTS.E [R252+0x3b000], desc[UR24][R60.64], P0 ;  /* 0x3b0000003cfc7fae */ /* 0x000fe80008121858 */
[----:B------:R-:W2:Y:S04]  /*201e0*/  LDL.LU.64 R236, [R1+0x9d8] ;  /* 0x0009d80001ec7983 */ /* 0x000ea80000300a00 */
[----:B------:R-:W-:Y:S04]  /*201f0*/  LDGSTS.E [R252+0x3b400], desc[UR24][R238.64], P0 ;  /* 0x3b400000eefc7fae */ /* 0x000fe80008121858 */
[----:B------:R-:W-:Y:S04]  /*20200*/  LDGSTS.E [R252+0x3b800], desc[UR24][R58.64], P0 ;  /* 0x3b8000003afc7fae */ /* 0x000fe80008121858 */
[----:B------:R-:W3:Y:S04]  /*20210*/  LDL.LU.64 R238, [R1+0x9a0] ;  /* 0x0009a00001ee7983 */ /* 0x000ee80000300a00 */
[----:B------:R-:W-:Y:S04]  /*20220*/  LDGSTS.E [R252+0x3bc00], desc[UR24][R242.64], P0 ;  /* 0x3bc00000f2fc7fae */ /* 0x000fe80008121858 */
[----:B------:R-:W-:Y:S04]  /*20230*/  LDGSTS.E [R252+0x3c000], desc[UR24][R32.64], P0 ;  /* 0x3c00000020fc7fae */ /* 0x000fe80008121858 */
[----:B------:R-:W3:Y:S04]  /*20240*/  LDL.LU.64 R242, [R1+0x960] ;  /* 0x0009600001f27983 */ /* 0x000ee80000300a00 */
[----:B------:R-:W-:Y:S04]  /*20250*/  LDGSTS.E [R252+0x3c400], desc[UR24][R244.64], P0 ;  /* 0x3c400000f4fc7fae */ /* 0x000fe80008121858 */
[----:B------:R-:W-:Y:S04]  /*20260*/  LDGSTS.E [R252+0x3c800], desc[UR24][R56.64], P0 ;  /* 0x3c80000038fc7fae */ /* 0x000fe80008121858 */
[----:B------:R-:W-:Y:S04]  /*20270*/  LDGSTS.E [R252+0x3cc00], desc[UR24][R246.64], P0 ;  /* 0x3cc00000f6fc7fae */ /* 0x000fe80008121858 */
[----:B------:R-:W3:Y:S04]  /*20280*/  LDL.LU.64 R244, [R1+0x468] ;  /* 0x0004680001f47983 */ /* 0x000ee80000300a00 */
[----:B------:R-:W-:Y:S04]  /*20290*/  LDGSTS.E [R252+0x3d000], desc[UR24][R54.64], P0 ;  /* 0x3d00000036fc7fae */ /* 0x000fe80008121858 */
[----:B------:R-:W3:Y:S04]  /*202a0*/  LDL.LU.64 R246, [R1+0x448] ;  /* 0x0004480001f67983 */ /* 0x000ee80000300a00 */
[----:B------:R-:W-:Y:S04]  /*202b0*/  LDGSTS.E [R252+0x3d400], desc[UR24][R248.64], P0 ;  /* 0x3d400000f8fc7fae */ /* 0x000fe80008121858 */
[----:B------:R-:W-:Y:S04]  /*202c0*/  LDGSTS.E [R252+0x3d800], desc[UR24][R52.64], P0 ;  /* 0x3d80000034fc7fae */ /* 0x000fe80008121858 */
[----:B------:R-:W-:Y:S04]  /*202d0*/  LDGSTS.E [R252+0x3dc00], desc[UR24][R50.64], P0 ;  /* 0x3dc0000032fc7fae */ /* 0x000fe80008121858 */
[----:B------:R-:W3:Y:S04]  /*202e0*/  LDL.LU.64 R248, [R1+0x428] ;  /* 0x0004280001f87983 */ /* 0x000ee80000300a00 */
[----:B------:R-:W-:Y:S04]  /*202f0*/  LDGSTS.E [R252+0x3e000], desc[UR24][R48.64], P0 ;  /* 0x3e00000030fc7fae */ /* 0x000fe80008121858 */
[----:B------:R-:W-:Y:S04]  /*20300*/  LDGSTS.E [R252+0x3e400], desc[UR24][R46.64], P0 ;  /* 0x3e4000002efc7fae */ /* 0x000fe80008121858 */
[----:B------:R-:W-:Y:S04]  /*20310*/  LDGSTS.E [R252+0x3e800], desc[UR24][R44.64], P0 ;  /* 0x3e8000002cfc7fae */ /* 0x000fe80008121858 */
[----:B------:R-:W-:Y:S04]  /*20320*/  LDGSTS.E [R252+0x3ec00], desc[UR24][R30.64], P0 ;  /* 0x3ec000001efc7fae */ /* 0x000fe80008121858 */
[----:B----4-:R-:W-:Y:S04]  /*20330*/  LDGSTS.E [R252+0x3f000], desc[UR24][R250.64], P0 ;  /* 0x3f000000fafc7fae */ /* 0x010fe80008121858 */
[----:B------:R-:W-:Y:S04]  /*20340*/  LDGSTS.E [R252+0x3f400], desc[UR24][R230.64], P0 ;  /* 0x3f400000e6fc7fae */ /* 0x000fe80008121858 */
[----:B------:R-:W-:Y:S04]  /*20350*/  LDGSTS.E [R252+0x3f800], desc[UR24][R232.64], P0 ;  /* 0x3f800000e8fc7fae */ /* 0x000fe80008121858 */
[----:B------:R-:W4:Y:S04]  /*20360*/  LDL.LU.64 R250, [R1+0x408] ;  /* 0x0004080001fa7983 */ /* 0x000f280000300a00 */
[----:B------:R-:W-:Y:S04]  /*20370*/  LDGSTS.E [R252+0x3fc00], desc[UR24][R234.64], P0 ;  /* 0x3fc00000eafc7fae */ /* 0x000fe80008121858 */
[----:B------:R-:W5:Y:S01]  /*20380*/  LDL.LU R252, [R1+0x6b08] ;  /* 0x006b080001fc7983 */ /* 0x000f620000300800 */
[----:B-1----:R-:W-:-:S03]  /*20390*/  IMAD.MOV.U32 R3, RZ, RZ, R241 ;  /* 0x000000ffff037224 */ /* 0x002fc600078e00f1 */
[----:B------:R1:W-:Y:S04]  /*203a0*/  STL [R1+0x698c], R240 ;  /* 0x00698cf001007387 */ /* 0x0003e80000100800 */
[----:B------:R1:W-:Y:S04]  /*203b0*/  STL [R1+0x6984], R3 ;  /* 0x0069840301007387 */ /* 0x0003e80000100800 */
[----:B------:R-:W-:Y:S04]  /*203c0*/  LDGSTS.E [R0+0x30100], desc[UR24][R240.64], P0 ;  /* 0x30100000f0007fae */ /* 0x000fe80008121858 */
[----:B--2---:R-:W-:Y:S04]  /*203d0*/  STL [R1+0x6988], R236 ;  /* 0x006988ec01007387 */ /* 0x004fe80000100800 */
[----:B-1----:R-:W2:Y:S01]  /*203e0*/  LDL.LU.64 R240, [R1+0x3e8] ;  /* 0x0003e80001f07983 */ /* 0x002ea20000300a00 */
[----:B------:R-:W-:-:S03]  /*203f0*/  IMAD.MOV.U32 R3, RZ, RZ, R237 ;  /* 0x000000ffff037224 */ /* 0x000fc600078e00ed */
[----:B------:R-:W-:Y:S04]  /*20400*/  LDGSTS.E [R0+0x30500], desc[UR24][R236.64], P0 ;  /* 0x30500000ec007fae */ /* 0x000fe80008121858 */
[----:B------:R3:W-:Y:S02]  /*20410*/  STL [R1+0x697c], R3 ;  /* 0x00697c0301007387 */ /* 0x0007e40000100800 */
[----:B---3--:R-:W-:Y:S02]  /*20420*/  IMAD.MOV.U32 R3, RZ, RZ, R239 ;  /* 0x000000ffff037224 */ /* 0x008fe400078e00ef */
[----:B------:R-:W-:Y:S04]  /*20430*/  STL [R1+0x6980], R238 ;  /* 0x006980ee01007387 */ /* 0x000fe80000100800 */
[----:B------:R1:W-:Y:S04]  /*20440*/  STL [R1+0x6974], R3 ;  /* 0x0069740301007387 */ /* 0x0003e80000100800 */
[----:B------:R-:W-:Y:S01]  /*20450*/  LDGSTS.E [R0+0x30900], desc[UR24][R238.64], P0 ;  /* 0x30900000ee007fae */ /* 0x000fe20008121858 */
[----:B-1----:R-:W-:-:S03]  /*20460*/  IMAD.MOV.U32 R3, RZ, RZ, R243 ;  /* 0x000000ffff037224 */ /* 0x002fc600078e00f3 */
[----:B------:R-:W-:Y:S04]  /*20470*/  STL [R1+0x6978], R242 ;  /* 0x006978f201007387 */ /* 0x000fe80000100800 */
[----:B------:R1:W-:Y:S04]  /*20480*/  STL [R1+0x696c], R3 ;  /* 0x00696c0301007387 */ /* 0x0003e80000100800 */
[----:B------:R-:W-:Y:S01]  /*20490*/  LDGSTS.E [R0+0x30d00], desc[UR24][R242.64], P0 ;  /* 0x30d00000f2007fae */ /* 0x000fe20008121858 */
[----:B-1----:R-:W-:-:S03]  /*204a0*/  IMAD.MOV.U32 R3, RZ, RZ, R245 ;  /* 0x000000ffff037224 */ /* 0x002fc600078e00f5 */
[----:B------:R-:W-:Y:S04]  /*204b0*/  STL [R1+0x6970], R244 ;  /* 0x006970f401007387 */ /* 0x000fe80000100800 */
[----:B------:R1:W-:Y:S04]  /*204c0*/  STL [R1+0x6964], R3 ;  /* 0x0069640301007387 */ /* 0x0003e80000100800 */
[----:B------:R-:W-:Y:S04]  /*204d0*/  STL [R1+0x6968], R246 ;  /* 0x006968f601007387 */ /* 0x000fe80000100800 */
[----:B------:R-:W-:Y:S01]  /*204e0*/  LDGSTS.E [R0+0x31100], desc[UR24][R244.64], P0 ;  /* 0x31100000f4007fae */ /* 0x000fe20008121858 */
[----:B-1----:R-:W-:-:S03]  /*204f0*/  IMAD.MOV.U32 R3, RZ, RZ, R247 ;  /* 0x000000ffff037224 */ /* 0x002fc600078e00f7 */
[----:B------:R-:W-:Y:S04]  /*20500*/  LDGSTS.E [R0+0x31500], desc[UR24][R246.64], P0 ;  /* 0x31500000f6007fae */ /* 0x000fe80008121858 */
[----:B------:R1:W-:Y:S04]  /*20510*/  STL [R1+0x695c], R3 ;  /* 0x00695c0301007387 */ /* 0x0003e80000100800 */
[----:B------:R3:W-:Y:S04]  /*20520*/  STL [R1+0x6960], R248 ;  /* 0x006960f801007387 */ /* 0x0007e80000100800 */
[----:B------:R-:W2:Y:S01]  /*20530*/  LDL.64 R66, [R1+0x60d8] ;  /* 0x0060d80001427983 */ /* 0x000ea20000100a00 */
[----:B-1----:R-:W-:-:S03]  /*20540*/  IMAD.MOV.U32 R3, RZ, RZ, R249 ;  /* 0x000000ffff037224 */ /* 0x002fc600078e00f9 */
[----:B------:R-:W2:Y:S04]  /*20550*/  LDL.64 R242, [R1+0x60b8] ;  /* 0x0060b80001f27983 */ /* 0x000ea80000100a00 */
[----:B------:R1:W-:Y:S04]  /*20560*/  STL [R1+0x6954], R3 ;  /* 0x0069540301007387 */ /* 0x0003e80000100800 */
[----:B------:R-:W2:Y:S04]  /*20570*/  LDL.64 R64, [R1+0x6098] ;  /* 0x0060980001407983 */ /* 0x000ea80000100a00 */
[----:B------:R-:W2:Y:S04]  /*20580*/  LDL.64 R62, [R1+0x6078] ;  /* 0x00607800013e7983 */ /* 0x000ea80000100a00 */
[----:B------:R-:W2:Y:S04]  /*20590*/  LDL.64 R244, [R1+0x6058] ;  /* 0x0060580001f47983 */ /* 0x000ea80000100a00 */
[----:B------:R-:W-:Y:S04]  /*205a0*/  LDGSTS.E [R0+0x31900], desc[UR24][R248.64], P0 ;  /* 0x31900000f8007fae */ /* 0x000fe80008121858 */
[----:B----4-:R4:W-:Y:S04]  /*205b0*/  STL [R1+0x6958], R250 ;  /* 0x006958fa01007387 */ /* 0x0109e80000100800 */
[----:B------:R-:W2:Y:S04]  /*205c0*/  LDL.64 R60, [R1+0x6038] ;  /* 0x00603800013c7983 */ /* 0x000ea80000100a00 */
[----:B------:R-:W2:Y:S04]  /*205d0*/  LDL.64 R246, [R1+0x6018] ;  /* 0x0060180001f67983 */ /* 0x000ea80000100a00 */
[----:B------:R-:W2:Y:S04]  /*205e0*/  LDL.64 R58, [R1+0x5ff8] ;  /* 0x005ff800013a7983 */ /* 0x000ea80000100a00 */
[----:B---3--:R-:W3:Y:S01]  /*205f0*/  LDL.64 R248, [R1+0x5fd8] ;  /* 0x005fd80001f87983 */ /* 0x008ee20000100a00 */
[----:B-1----:R-:W-:-:S03]  /*20600*/  IMAD.MOV.U32 R3, RZ, RZ, R251 ;  /* 0x000000ffff037224 */ /* 0x002fc600078e00fb */
[----:B------:R-:W-:Y:S04]  /*20610*/  LDGSTS.E [R0+0x31d00], desc[UR24][R250.64], P0 ;  /* 0x31d00000fa007fae */ /* 0x000fe80008121858 */
[----:B------:R1:W-:Y:S04]  /*20620*/  STL [R1+0x694c], R3 ;  /* 0x00694c0301007387 */ /* 0x0003e80000100800 */
[----:B------:R-:W3:Y:S04]  /*20630*/  LDL.64 R32, [R1+0x5fb8] ;  /* 0x005fb80001207983 */ /* 0x000ee80000100a00 */
[----:B----4-:R-:W4:Y:S04]  /*20640*/  LDL.64 R250, [R1+0x5f98] ;  /* 0x005f980001fa7983 */ /* 0x010f280000100a00 */
[----:B--2---:R2:W-:Y:S01]  /*20650*/  STL [R1+0x6950], R240 ;  /* 0x006950f001007387 */ /* 0x0045e20000100800 */
[----:B-1----:R-:W-:-:S03]  /*20660*/  IMAD.MOV.U32 R3, RZ, RZ, R241 ;  /* 0x000000ffff037224 */ /* 0x002fc600078e00f1 */
[----:B------:R-:W4:Y:S04]  /*20670*/  LDL.64 R56, [R1+0x5f78] ;  /* 0x005f780001387983 */ /* 0x000f280000100a00 */
[----:B------:R-:W4:Y:S04]  /*20680*/  LDL.64 R54, [R1+0x5f58] ;  /* 0x005f580001367983 */ /* 0x000f280000100a00 */
[----:B------:R-:W4:Y:S04]  /*20690*/  LDL.64 R52, [R1+0x5f38] ;  /* 0x005f380001347983 */ /* 0x000f280000100a00 */
[----:B------:R-:W4:Y:S04]  /*206a0*/  LDL.64 R50, [R1+0x5f18] ;  /* 0x005f180001327983 */ /* 0x000f280000100a00 */
[----:B------:R-:W4:Y:S04]  /*206b0*/  LDL.64 R238, [R1+0x5ef8] ;  /* 0x005ef80001ee7983 */ /* 0x000f280000100a00 */
[----:B------:R-:W4:Y:S04]  /*206c0*/  LDL.64 R48, [R1+0x5ed8] ;  /* 0x005ed80001307983 */ /* 0x000f280000100a00 */
[----:B------:R-:W4:Y:S04]  /*206d0*/  LDL.64 R46, [R1+0x5eb8] ;  /* 0x005eb800012e7983 */ /* 0x000f280000100a00 */
[----:B------:R-:W-:Y:S04]  /*206e0*/  STL [R1+0x6948], R3 ;  /* 0x0069480301007387 */ /* 0x000fe80000100800 */
[----:B------:R-:W4:Y:S04]  /*206f0*/  LDL.64 R44, [R1+0x5e98] ;  /* 0x005e9800012c7983 */ /* 0x000f280000100a00 */
[----:B------:R-:W4:Y:S04]  /*20700*/  LDL.64 R30, [R1+0x5e78] ;  /* 0x005e7800011e7983 */ /* 0x000f280000100a00 */
[----:B------:R-:W4:Y:S04]  /*20710*/  LDL.64 R230, [R1+0x5e58] ;  /* 0x005e580001e67983 */ /* 0x000f280000100a00 */
[----:B------:R-:W4:Y:S04]  /*20720*/  LDL.64 R232, [R1+0x5e38] ;  /* 0x005e380001e87983 */ /* 0x000f280000100a00 */
[----:B------:R-:W4:Y:S04]  /*20730*/  LDL.64 R234, [R1+0x5e18] ;  /* 0x005e180001ea7983 */ /* 0x000f280000100a00 */
[----:B------:R-:W-:Y:S04]  /*20740*/  LDGSTS.E [R0+0x32100], desc[UR24][R240.64], P0 ;  /* 0x32100000f0007fae */ /* 0x000fe80008121858 */
[----:B------:R-:W4:Y:S04]  /*20750*/  LDL.64 R236, [R1+0x5df8] ;  /* 0x005df80001ec7983 */ /* 0x000f280000100a00 */
[----:B--2---:R-:W2:Y:S04]  /*20760*/  LDL.64 R240, [R1+0x5dd8] ;  /* 0x005dd80001f07983 */ /* 0x004ea80000100a00 */
[----:B------:R-:W-:Y:S04]  /*20770*/  LDGSTS.E [R0+0x32500], desc[UR24][R66.64], P0 ;  /* 0x3250000042007fae */ /* 0x000fe80008121858 */
[----:B------:R-:W-:Y:S04]  /*20780*/  LDGSTS.E [R0+0x32900], desc[UR24][R242.64], P0 ;  /* 0x32900000f2007fae */ /* 0x000fe80008121858 */
[----:B------:R-:W-:Y:S04]  /*20790*/  LDGSTS.E [R0+0x32d00], desc[UR24][R64.64], P0 ;  /* 0x32d0000040007fae */ /* 0x000fe80008121858 */
[----:B------:R-:W2:Y:S04]  /*207a0*/  LDL.64 R242, [R1+0x5db8] ;  /* 0x005db80001f27983 */ /* 0x000ea80000100a00 */
[----:B------:R-:W-:Y:S04]  /*207b0*/  LDGSTS.E [R0+0x33100], desc[UR24][R62.64], P0 ;  /* 0x331000003e007fae */ /* 0x000fe80008121858 */
[----:B------:R-:W-:Y:S04]  /*207c0*/  LDGSTS.E [R0+0x33500], desc[UR24][R244.64], P0 ;  /* 0x33500000f4007fae */ /* 0x000fe80008121858 */
[----:B------:R-:W2:Y:S04]  /*207d0*/  LDL.64 R66, [R1+0x5cf8] ;  /* 0x005cf80001427983 */ /* 0x000ea80000100a00 */
[----:B------:R-:W2:Y:S04]  /*207e0*/  LDL.64 R64, [R1+0x5cb8] ;  /* 0x005cb80001407983 */ /* 0x000ea80000100a00 */
[----:B------:R-:W2:Y:S04]  /*207f0*/  LDL.64 R244, [R1+0x5d98] ;  /* 0x005d980001f47983 */ /* 0x000ea80000100a00 */
[----:B------:R-:W2:Y:S04]  /*20800*/  LDL.64 R62, [R1+0x5c98] ;  /* 0x005c9800013e7983 */ /* 0x000ea80000100a00 */
[----:B------:R-:W-:Y:S04]  /*20810*/  LDGSTS.E [R0+0x33900], desc[UR24][R60.64], P0 ;  /* 0x339000003c007fae */ /* 0x000fe80008121858 */
[----:B------:R-:W-:Y:S04]  /*20820*/  LDGSTS.E [R0+0x33d00], desc[UR24][R246.64], P0 ;  /* 0x33d00000f6007fae */ /* 0x000fe80008121858 */
[----:B------:R-:W-:Y:S04]  /*20830*/  LDGSTS.E [R0+0x34100], desc[UR24][R58.64], P0 ;  /* 0x341000003a007fae */ /* 0x000fe80008121858 */
[----:B---3--:R-:W-:Y:S04]  /*20840*/  LDGSTS.E [R0+0x34500], desc[UR24][R248.64], P0 ;  /* 0x34500000f8007fae */ /* 0x008fe80008121858 */
[----:B------:R-:W3:Y:S04]  /*20850*/  LDL.64 R246, [R1+0x5d78] ;  /* 0x005d780001f67983 */ /* 0x000ee80000100a00 */
[----:B------:R-:W3:Y:S04]  /*20860*/  LDL.64 R60, [R1+0x5c58] ;  /* 0x005c5800013c7983 */ /* 0x000ee80000100a00 */
[----:B------:R-:W3:Y:S04]  /*20870*/  LDL.64 R248, [R1+0x5d58] ;  /* 0x005d580001f87983 */ /* 0x000ee80000100a00 */
[----:B------:R-:W-:Y:S04]  /*20880*/  LDGSTS.E [R0+0x34900], desc[UR24][R32.64], P0 ;  /* 0x3490000020007fae */ /* 0x000fe80008121858 */
[----:B----4-:R-:W-:Y:S04]  /*20890*/  LDGSTS.E [R0+0x34d00], desc[UR24][R250.64], P0 ;  /* 0x34d00000fa007fae */ /* 0x010fe80008121858 */
[----:B------:R-:W4:Y:S04]  /*208a0*/  LDL.64 R58, [R1+0x5c18] ;  /* 0x005c1800013a7983 */ /* 0x000f280000100a00 */
[----:B------:R-:W4:Y:S04]  /*208b0*/  LDL.64 R32, [R1+0x5bd8] ;  /* 0x005bd80001207983 */ /* 0x000f280000100a00 */
[----:B------:R-:W4:Y:S04]  /*208c0*/  LDL.64 R250, [R1+0x5d38] ;  /* 0x005d380001fa7983 */ /* 0x000f280000100a00 */
[----:B------:R-:W-:Y:S04]  /*208d0*/  LDGSTS.E [R0+0x35100], desc[UR24][R56.64], P0 ;  /* 0x3510000038007fae */ /* 0x000fe80008121858 */
[----:B------:R-:W-:Y:S04]  /*208e0*/  LDGSTS.E [R0+0x35500], desc[UR24][R54.64], P0 ;  /* 0x3550000036007fae */ /* 0x000fe80008121858 */
[----:B------:R-:W-:Y:S04]  /*208f0*/  LDGSTS.E [R0+0x35900], desc[UR24][R52.64], P0 ;  /* 0x3590000034007fae */ /* 0x000fe80008121858 */
[----:B------:R-:W-:Y:S04]  /*20900*/  LDGSTS.E [R0+0x35d00], desc[UR24][R50.64], P0 ;  /* 0x35d0000032007fae */ /* 0x000fe80008121858 */
[----:B------:R-:W-:Y:S04]  /*20910*/  LDGSTS.E [R0+0x36100], desc[UR24][R238.64], P0 ;  /* 0x36100000ee007fae */ /* 0x000fe80008121858 */
[----:B------:R-:W-:Y:S04]  /*20920*/  LDGSTS.E [R0+0x36500], desc[UR24][R48.64], P0 ;  /* 0x3650000030007fae */ /* 0x000fe80008121858 */
[----:B------:R-:W-:Y:S04]  /*20930*/  LDGSTS.E [R0+0x36900], desc[UR24][R46.64], P0 ;  /* 0x369000002e007fae */ /* 0x000fe80008121858 */
[----:B------:R-:W4:Y:S04]  /*20940*/  LDL.64 R238, [R1+0x5d18] ;  /* 0x005d180001ee7983 */ /* 0x000f280000100a00 */
[----:B------:R-:W-:Y:S04]  /*20950*/  LDGSTS.E [R0+0x36d00], desc[UR24][R44.64], P0 ;  /* 0x36d000002c007fae */ /* 0x000fe80008121858 */
[----:B------:R-:W-:Y:S04]  /*20960*/  LDGSTS.E [R0+0x37100], desc[UR24][R30.64], P0 ;  /* 0x371000001e007fae */ /* 0x000fe80008121858 */
[----:B------:R-:W-:Y:S04]  /*20970*/  LDGSTS.E [R0+0x37500], desc[UR24][R230.64], P0 ;  /* 0x37500000e6007fae */ /* 0x000fe80008121858 */
[----:B------:R-:W-:Y:S04]  /*20980*/  LDGSTS.E [R0+0x37900], desc[UR24][R232.64], P0 ;  /* 0x37900000e8007fae */ /* 0x000fe80008121858 */
[----:B------:R-:W-:Y:S04]  /*20990*/  LDGSTS.E [R0+0x37d00], desc[UR24][R234.64], P0 ;  /* 0x37d00000ea007fae */ /* 0x000fe80008121858 */
[----:B------:R-:W4:Y:S04]  /*209a0*/  LDL.64 R56, [R1+0x5b98] ;  /* 0x005b980001387983 */ /* 0x000f280000100a00 */
[----:B------:R-:W-:Y:S04]  /*209b0*/  LDGSTS.E [R0+0x38100], desc[UR24][R236.64], P0 ;  /* 0x38100000ec007fae */ /* 0x000fe80008121858 */
[----:B------:R-:W4:Y:S04]  /*209c0*/  LDL.64 R54, [R1+0x5b78] ;  /* 0x005b780001367983 */ /* 0x000f280000100a00 */
[----:B--2---:R-:W-:Y:S04]  /*209d0*/  LDGSTS.E [R0+0x38500], desc[UR24][R240.64], P0 ;  /* 0x38500000f0007fae */ /* 0x004fe80008121858 */
[----:B------:R-:W2:Y:S04]  /*209e0*/  LDL.64 R52, [R1+0x5b58] ;  /* 0x005b580001347983 */ /* 0x000ea80000100a00 */
        /* <DEDUP_REMOVED lines=10> */
[----:B------:R-:W-:Y:S04]  /*20a90*/  LDGSTS.E [R0+0x38900], desc[UR24][R242.64], P0 ;  /* 0x38900000f2007fae */ /* 0x000fe80008121858 */
[----:B------:R-:W2:Y:S04]  /*20aa0*/  LDL.64 R242, [R1+0x5c78] ;  /* 0x005c780001f27983 */ /* 0x000ea80000100a00 */
[----:B------:R-:W-:Y:S04]  /*20ab0*/  LDGSTS.E [R0+0x38d00], desc[UR24][R244.64], P0 ;  /* 0x38d00000f4007fae */ /* 0x000fe80008121858 */
[----:B------:R-:W2:Y:S04]  /*20ac0*/  LDL.64 R244, [R1+0x5c38] ;  /* 0x005c380001f47983 */ /* 0x000ea80000100a00 */
[----:B---3--:R-:W-:Y:S04]  /*20ad0*/  LDGSTS.E [R0+0x39100], desc[UR24][R246.64], P0 ;  /* 0x39100000f6007fae */ /* 0x008fe80008121858 */
[----:B------:R-:W-:Y:S04]  /*20ae0*/  LDGSTS.E [R0+0x39500], desc[UR24][R248.64], P0 ;  /* 0x39500000f8007fae */ /* 0x000fe80008121858 */
[----:B------:R-:W3:Y:S04]  /*20af0*/  LDL.64 R246, [R1+0x5bf8] ;  /* 0x005bf80001f67983 */ /* 0x000ee80000100a00 */
[----:B------:R-:W3:Y:S04]  /*20b00*/  LDL.64 R248, [R1+0x5bb8] ;  /* 0x005bb80001f87983 */ /* 0x000ee80000100a00 */
[----:B----4-:R-:W-:Y:S04]  /*20b10*/  LDGSTS.E [R0+0x39900], desc[UR24][R250.64], P0 ;  /* 0x39900000fa007fae */ /* 0x010fe80008121858 */
[----:B------:R-:W4:Y:S04]  /*20b20*/  LDL.64 R250, [R1+0x5b18] ;  /* 0x005b180001fa7983 */ /* 0x000f280000100a00 */
[----:B------:R-:W-:Y:S04]  /*20b30*/  LDGSTS.E [R0+0x39d00], desc[UR24][R238.64], P0 ;  /* 0x39d00000ee007fae */ /* 0x000fe80008121858 */
[----:B------:R-:W-:Y:S04]  /*20b40*/  LDGSTS.E [R0+0x3a100], desc[UR24][R66.64], P0 ;  /* 0x3a10000042007fae */ /* 0x000fe80008121858 */
[----:B------:R-:W4:Y:S04]  /*20b50*/  LDL.LU.64 R238, [R1+0xa08] ;  /* 0x000a080001ee7983 */ /* 0x000f280000300a00 */
[----:B--2---:R-:W-:Y:S04]  /*20b60*/  LDGSTS.E [R0+0x3a500], desc[UR24][R240.64], P0 ;  /* 0x3a500000f0007fae */ /* 0x004fe80008121858 */
[----:B------:R-:W-:Y:S04]  /*20b70*/  LDGSTS.E [R0+0x3a900], desc[UR24][R64.64], P0 ;  /* 0x3a90000040007fae */ /* 0x000fe80008121858 */
[----:B------:R-:W-:Y:S04]  /*20b80*/  LDGSTS.E [R0+0x3ad00], desc[UR24][R62.64], P0 ;  /* 0x3ad000003e007fae */ /* 0x000fe80008121858 */
[----:B------:R-:W2:Y:S04]  /*20b90*/  LDL.LU.64 R240, [R1+0x9d0] ;  /* 0x0009d00001f07983 */ /* 0x000ea80000300a00 */
[----:B------:R-:W-:Y:S04]  /*20ba0*/  LDGSTS.E [R0+0x3b100], desc[UR24][R242.64], P0 ;  /* 0x3b100000f2007fae */ /* 0x000fe80008121858 */
[----:B------:R-:W-:Y:S04]  /*20bb0*/  LDGSTS.E [R0+0x3b500], desc[UR24][R60.64], P0 ;  /* 0x3b5000003c007fae */ /* 0x000fe80008121858 */
[----:B------:R-:W2:Y:S04]  /*20bc0*/  LDL.LU.64 R242, [R1+0x998] ;  /* 0x0009980001f27983 */ /* 0x000ea80000300a00 */
[----:B------:R-:W-:Y:S04]  /*20bd0*/  LDGSTS.E [R0+0x3b900], desc[UR24][R244.64], P0 ;  /* 0x3b900000f4007fae */ /* 0x000fe80008121858 */
[----:B------:R-:W-:Y:S04]  /*20be0*/  LDGSTS.E [R0+0x3bd00], desc[UR24][R58.64], P0 ;  /* 0x3bd000003a007fae */ /* 0x000fe80008121858 */
[----:B------:R-:W2:Y:S04]  /*20bf0*/  LDL.LU.64 R244, [R1+0x958] ;  /* 0x0009580001f47983 */ /* 0x000ea80000300a00 */
[----:B---3--:R-:W-:Y:S04]  /*20c00*/  LDGSTS.E [R0+0x3c100], desc[UR24][R246.64], P0 ;  /* 0x3c100000f6007fae */ /* 0x008fe80008121858 */
        /* <DEDUP_REMOVED lines=13> */
[----:B------:R-:W-:Y:S04]  /*20ce0*/  LDGSTS.E [R0+0x3ed00], desc[UR24][R30.64], P0 ;  /* 0x3ed000001e007fae */ /* 0x000fe80008121858 */
[----:B------:R-:W-:Y:S04]  /*20cf0*/  LDGSTS.E [R0+0x3f100], desc[UR24][R230.64], P0 ;  /* 0x3f100000e6007fae */ /* 0x000fe80008121858 */
[----:B------:R-:W-:Y:S04]  /*20d00*/  LDGSTS.E [R0+0x3f500], desc[UR24][R232.64], P0 ;  /* 0x3f500000e8007fae */ /* 0x000fe80008121858 */
[----:B------:R-:W-:Y:S04]  /*20d10*/  LDGSTS.E [R0+0x3f900], desc[UR24][R234.64], P0 ;  /* 0x3f900000ea007fae */ /* 0x000fe80008121858 */
[----:B------:R1:W-:Y:S04]  /*20d20*/  LDGSTS.E [R0+0x3fd00], desc[UR24][R236.64], P0 ;  /* 0x3fd00000ec007fae */ /* 0x0003e80008121858 */
[----:B------:R2:W-:Y:S04]  /*20d30*/  STL [R1+0x6944], R238 ;  /* 0x006944ee01007387 */ /* 0x0005e80000100800 */
[----:B------:R-:W-:Y:S01]  /*20d40*/  LDGSTS.E [R2+0x30200], desc[UR24][R238.64], P0 ;  /* 0x30200000ee027fae */ /* 0x000fe20008121858 */
[----:B-1----:R-:W-:-:S05]  /*20d50*/  IMAD.MOV.U32 R0, RZ, RZ, R239 ;  /* 0x000000ffff007224 */ /* 0x002fca00078e00ef */
[----:B------:R1:W-:Y:S04]  /*20d60*/  STL [R1+0x693c], R0 ;  /* 0x00693c0001007387 */ /* 0x0003e80000100800 */
[----:B--2---:R-:W-:Y:S04]  /*20d70*/  STL [R1+0x6940], R240 ;  /* 0x006940f001007387 */ /* 0x004fe80000100800 */
[----:B------:R-:W2:Y:S01]  /*20d80*/  LDL.LU.64 R238, [R1+0x400] ;  /* 0x0004000001ee7983 */ /* 0x000ea20000300a00 */
[----:B-1----:R-:W-:-:S03]  /*20d90*/  IMAD.MOV.U32 R0, RZ, RZ, R241 ;  /* 0x000000ffff007224 */ /* 0x002fc600078e00f1 */
[----:B------:R-:W-:Y:S04]  /*20da0*/  LDGSTS.E [R2+0x30600], desc[UR24][R240.64], P0 ;  /* 0x30600000f0027fae */ /* 0x000fe80008121858 */
[----:B------:R1:W-:Y:S02]  /*20db0*/  STL [R1+0x6934], R0 ;  /* 0x0069340001007387 */ /* 0x0003e40000100800 */
[----:B-1----:R-:W-:Y:S02]  /*20dc0*/  IMAD.MOV.U32 R0, RZ, RZ, R243 ;  /* 0x000000ffff007224 */ /* 0x002fe400078e00f3 */
[----:B------:R-:W-:Y:S04]  /*20dd0*/  STL [R1+0x6938], R242 ;  /* 0x006938f201007387 */ /* 0x000fe80000100800 */
[----:B------:R1:W-:Y:S04]  /*20de0*/  STL [R1+0x692c], R0 ;  /* 0x00692c0001007387 */ /* 0x0003e80000100800 */
[----:B------:R-:W-:Y:S01]  /*20df0*/  LDGSTS.E [R2+0x30a00], desc[UR24][R242.64], P0 ;  /* 0x30a00000f2027fae */ /* 0x000fe20008121858 */
[----:B-1----:R-:W-:-:S03]  /*20e00*/  IMAD.MOV.U32 R0, RZ, RZ, R245 ;  /* 0x000000ffff007224 */ /* 0x002fc600078e00f5 */
[----:B------:R-:W-:Y:S04]  /*20e10*/  STL [R1+0x6930], R244 ;  /* 0x006930f401007387 */ /* 0x000fe80000100800 */
[----:B------:R3:W-:Y:S04]  /*20e20*/  STL [R1+0x6924], R0 ;  /* 0x0069240001007387 */ /* 0x0007e80000100800 */
[----:B------:R-:W-:Y:S01]  /*20e30*/  LDGSTS.E [R2+0x30e00], desc[UR24][R244.64], P0 ;  /* 0x30e00000f4027fae */ /* 0x000fe20008121858 */
[----:B---3--:R-:W-:-:S03]  /*20e40*/  IMAD.MOV.U32 R0, RZ, RZ, R247 ;  /* 0x000000ffff007224 */ /* 0x008fc600078e00f7 */
[----:B------:R-:W-:Y:S04]  /*20e50*/  STL [R1+0x6928], R246 ;  /* 0x006928f601007387 */ /* 0x000fe80000100800 */
[----:B------:R1:W-:Y:S04]  /*20e60*/  STL [R1+0x691c], R0 ;  /* 0x00691c0001007387 */ /* 0x0003e80000100800 */
[----:B------:R-:W-:Y:S04]  /*20e70*/  STL [R1+0x6920], R248 ;  /* 0x006920f801007387 */ /* 0x000fe80000100800 */
[----:B------:R-:W3:Y:S01]  /*20e80*/  LDL.64 R240, [R1+0x60f0] ;  /* 0x0060f00001f07983 */ /* 0x000ee20000100a00 */
[----:B-1----:R-:W-:-:S03]  /*20e90*/  IMAD.MOV.U32 R0, RZ, RZ, R249 ;  /* 0x000000ffff007224 */ /* 0x002fc600078e00f9 */
[----:B------:R-:W3:Y:S04]  /*20ea0*/  LDL.64 R66, [R1+0x60d0] ;  /* 0x0060d00001427983 */ /* 0x000ee80000100a00 */
[----:B------:R1:W-:Y:S04]  /*20eb0*/  STL [R1+0x6914], R0 ;  /* 0x0069140001007387 */ /* 0x0003e80000100800 */
[----:B------:R-:W3:Y:S04]  /*20ec0*/  LDL.64 R242, [R1+0x60b0] ;  /* 0x0060b00001f27983 */ /* 0x000ee80000100a00 */
[----:B------:R-:W-:Y:S04]  /*20ed0*/  LDGSTS.E [R2+0x31200], desc[UR24][R246.64], P0 ;  /* 0x31200000f6027fae */ /* 0x000fe80008121858 */
[----:B------:R-:W-:Y:S04]  /*20ee0*/  LDGSTS.E [R2+0x31600], desc[UR24][R248.64], P0 ;  /* 0x31600000f8027fae */ /* 0x000fe80008121858 */
[----:B----4-:R4:W-:Y:S04]  /*20ef0*/  STL [R1+0x6918], R250 ;  /* 0x006918fa01007387 */ /* 0x0109e80000100800 */
[----:B------:R-:W3:Y:S04]  /*20f00*/  LDL.64 R64, [R1+0x6090] ;  /* 0x0060900001407983 */ /* 0x000ee80000100a00 */
        /* <DEDUP_REMOVED lines=8> */
[----:B------:R-:W3:Y:S04]  /*20f90*/  LDL.64 R56, [R1+0x5fb0] ;  /* 0x005fb00001387983 */ /* 0x000ee80000100a00 */
[----:B------:R-:W3:Y:S04]  /*20fa0*/  LDL.64 R54, [R1+0x5f90] ;  /* 0x005f900001367983 */ /* 0x000ee80000100a00 */
[----:B------:R-:W3:Y:S04]  /*20fb0*/  LDL.64 R52, [R1+0x5f70] ;  /* 0x005f700001347983 */ /* 0x000ee80000100a00 */
[----:B------:R-:W3:Y:S04]  /*20fc0*/  LDL.64 R50, [R1+0x5f50] ;  /* 0x005f500001327983 */ /* 0x000ee80000100a00 */
[----:B------:R-:W3:Y:S04]  /*20fd0*/  LDL.64 R248, [R1+0x5f30] ;  /* 0x005f300001f87983 */ /* 0x000ee80000100a00 */
[----:B------:R-:W-:Y:S04]  /*20fe0*/  LDGSTS.E [R2+0x31a00], desc[UR24][R250.64], P0 ;  /* 0x31a00000fa027fae */ /* 0x000fe80008121858 */
[----:B--2---:R2:W-:Y:S04]  /*20ff0*/  STL [R1+0x6910], R238 ;  /* 0x006910ee01007387 */ /* 0x0045e80000100800 */
[----:B------:R-:W3:Y:S04]  /*21000*/  LDL.64 R48, [R1+0x5f10] ;  /* 0x005f100001307983 */ /* 0x000ee80000100a00 */
[----:B------:R-:W3:Y:S04]  /*21010*/  LDL.64 R46, [R1+0x5ef0] ;  /* 0x005ef000012e7983 */ /* 0x000ee80000100a00 */
[----:B------:R-:W3:Y:S04]  /*21020*/  LDL.64 R44, [R1+0x5ed0] ;  /* 0x005ed000012c7983 */ /* 0x000ee80000100a00 */
[----:B------:R-:W3:Y:S04]  /*21030*/  LDL.64 R30, [R1+0x5eb0] ;  /* 0x005eb000011e7983 */ /* 0x000ee80000100a00 */
[----:B----4-:R-:W4:Y:S01]  /*21040*/  LDL.64 R250, [R1+0x5e90] ;  /* 0x005e900001fa7983 */ /* 0x010f220000100a00 */
[----:B-1----:R-:W-:-:S03]  /*21050*/  IMAD.MOV.U32 R0, RZ, RZ, R239 ;  /* 0x000000ffff007224 */ /* 0x002fc600078e00ef */
[----:B------:R-:W4:Y:S04]  /*21060*/  LDL.64 R230, [R1+0x5e70] ;  /* 0x005e700001e67983 */ /* 0x000f280000100a00 */
[----:B------:R-:W4:Y:S04]  /*21070*/  LDL.64 R232, [R1+0x5e50] ;  /* 0x005e500001e87983 */ /* 0x000f280000100a00 */
[----:B------:R1:W-:Y:S04]  /*21080*/  STL [R1+0x6908], R0 ;  /* 0x0069080001007387 */ /* 0x0003e80000100800 */
[----:B------:R-:W4:Y:S04]  /*21090*/  LDL.64 R234, [R1+0x5e30] ;  /* 0x005e300001ea7983 */ /* 0x000f280000100a00 */
[----:B------:R-:W-:Y:S04]  /*210a0*/  LDGSTS.E [R2+0x31e00], desc[UR24][R238.64], P0 ;  /* 0x31e00000ee027fae */ /* 0x000fe80008121858 */
[----:B------:R-:W4:Y:S04]  /*210b0*/  LDL.64 R236, [R1+0x5e10] ;  /* 0x005e100001ec7983 */ /* 0x000f280000100a00 */
[----:B--2---:R-:W2:Y:S04]  /*210c0*/  LDL.64 R238, [R1+0x5df0] ;  /* 0x005df00001ee7983 */ /* 0x004ea80000100a00 */
[----:B---3--:R-:W-:Y:S04]  /*210d0*/  LDGSTS.E [R2+0x32200], desc[UR24][R240.64], P0 ;  /* 0x32200000f0027fae */ /* 0x008fe80008121858 */
[----:B------:R-:W-:Y:S04]  /*210e0*/  LDGSTS.E [R2+0x32600], desc[UR24][R66.64], P0 ;  /* 0x3260000042027fae */ /* 0x000fe80008121858 */
[----:B------:R-:W3:Y:S04]  /*210f0*/  LDL.64 R240, [R1+0x5dd0] ;  /* 0x005dd00001f07983 */ /* 0x000ee80000100a00 */
[----:B------:R-:W-:Y:S04]  /*21100*/  LDGSTS.E [R2+0x32a00], desc[UR24][R242.64], P0 ;  /* 0x32a00000f2027fae */ /* 0x000fe80008121858 */
[----:B------:R-:W3:Y:S04]  /*21110*/  LDL.64 R66, [R1+0x5cf0] ;  /* 0x005cf00001427983 */ /* 0x000ee80000100a00 */
[----:B------:R-:W3:Y:S04]  /*21120*/  LDL.64 R242, [R1+0x5db0] ;  /* 0x005db00001f27983 */ /* 0x000ee80000100a00 */
[----:B------:R-:W-:Y:S04]  /*21130*/  LDGSTS.E [R2+0x32e00], desc[UR24][R64.64], P0 ;  /* 0x32e0000040027fae */ /* 0x000fe80008121858 */
[----:B------:R-:W-:Y:S04]  /*21140*/  LDGSTS.E [R2+0x33200], desc[UR24][R62.64], P0 ;  /* 0x332000003e027fae */ /* 0x000fe80008121858 */
[----:B------:R-:W-:Y:S04]  /*21150*/  LDGSTS.E [R2+0x33600], desc[UR24][R244.64], P0 ;  /* 0x33600000f4027fae */ /* 0x000fe80008121858 */
[----:B------:R-:W-:Y:S04]  /*21160*/  LDGSTS.E [R2+0x33a00], desc[UR24][R60.64], P0 ;  /* 0x33a000003c027fae */ /* 0x000fe80008121858 */
[----:B------:R-:W-:Y:S04]  /*21170*/  LDGSTS.E [R2+0x33e00], desc[UR24][R58.64], P0 ;  /* 0x33e000003a027fae */ /* 0x000fe80008121858 */
[----:B------:R-:W3:Y:S04]  /*21180*/  LDL.64 R244, [R1+0x5d90] ;  /* 0x005d900001f47983 */ /* 0x000ee80000100a00 */
        /* <DEDUP_REMOVED lines=8> */
[----:B------:R-:W3:Y:S04]  /*21210*/  LDL.64 R64, [R1+0x5cb0] ;  /* 0x005cb00001407983 */ /* 0x000ee80000100a00 */
[----:B------:R-:W3:Y:S04]  /*21220*/  LDL.64 R62, [R1+0x5c90] ;  /* 0x005c9000013e7983 */ /* 0x000ee80000100a00 */
[----:B------:R-:W3:Y:S04]  /*21230*/  LDL.64 R248, [R1+0x5d50] ;  /* 0x005d500001f87983 */ /* 0x000ee80000100a00 */
[----:B------:R-:W-:Y:S04]  /*21240*/  LDGSTS.E [R2+0x35e00], desc[UR24][R48.64], P0 ;  /* 0x35e0000030027fae */ /* 0x000fe80008121858 */
[----:B------:R-:W-:Y:S04]  /*21250*/  LDGSTS.E [R2+0x36200], desc[UR24][R46.64], P0 ;  /* 0x362000002e027fae */ /* 0x000fe80008121858 */
[----:B------:R-:W-:Y:S04]  /*21260*/  LDGSTS.E [R2+0x36600], desc[UR24][R44.64], P0 ;  /* 0x366000002c027fae */ /* 0x000fe80008121858 */
[----:B------:R-:W-:Y:S04]  /*21270*/  LDGSTS.E [R2+0x36a00], desc[UR24][R30.64], P0 ;  /* 0x36a000001e027fae */ /* 0x000fe80008121858 */
[----:B----4-:R-:W-:Y:S04]  /*21280*/  LDGSTS.E [R2+0x36e00], desc[UR24][R250.64], P0 ;  /* 0x36e00000fa027fae */ /* 0x010fe80008121858 */
[----:B------:R-:W-:Y:S04]  /*21290*/  LDGSTS.E [R2+0x37200], desc[UR24][R230.64], P0 ;  /* 0x37200000e6027fae */ /* 0x000fe80008121858 */
[----:B------:R-:W-:Y:S04]  /*212a0*/  LDGSTS.E [R2+0x37600], desc[UR24][R232.64], P0 ;  /* 0x37600000e8027fae */ /* 0x000fe80008121858 */
[----:B------:R-:W4:Y:S04]  /*212b0*/  LDL.64 R250, [R1+0x5d30] ;  /* 0x005d300001fa7983 */ /* 0x000f280000100a00 */
        /* <DEDUP_REMOVED lines=19> */
[----:B---3--:R-:W-:Y:S04]  /*213f0*/  LDGSTS.E [R2+0x38600], desc[UR24][R240.64], P0 ;  /* 0x38600000f0027fae */ /* 0x008fe80008121858 */
[----:B------:R-:W3:Y:S04]  /*21400*/  LDL.64 R240, [R1+0x5cd0] ;  /* 0x005cd00001f07983 */ /* 0x000ee80000100a00 */
[----:B------:R-:W-:Y:S04]  /*21410*/  LDGSTS.E [R2+0x38a00], desc[UR24][R242.64], P0 ;  /* 0x38a00000f2027fae */ /* 0x000fe80008121858 */
[----:B------:R-:W3:Y:S04]  /*21420*/  LDL.64 R242, [R1+0x5c70] ;  /* 0x005c700001f27983 */ /* 0x000ee80000100a00 */
[----:B------:R-:W-:Y:S04]  /*21430*/  LDGSTS.E [R2+0x38e00], desc[UR24][R244.64], P0 ;  /* 0x38e00000f4027fae */ /* 0x000fe80008121858 */
[----:B------:R-:W3:Y:S04]  /*21440*/  LDL.64 R244, [R1+0x5bf0] ;  /* 0x005bf00001f47983 */ /* 0x000ee80000100a00 */
[----:B------:R-:W-:Y:S04]  /*21450*/  LDGSTS.E [R2+0x39200], desc[UR24][R246.64], P0 ;  /* 0x39200000f6027fae */ /* 0x000fe80008121858 */
        /* <DEDUP_REMOVED lines=8> */
[----:B------:R-:W2:Y:S04]  /*214e0*/  LDL.LU.64 R66, [R1+0x6b00] ;  /* 0x006b000001427983 */ /* 0x000ea80000300a00 */
[----:B---3--:R-:W-:Y:S04]  /*214f0*/  LDGSTS.E [R2+0x3a600], desc[UR24][R240.64], P0 ;  /* 0x3a600000f0027fae */ /* 0x008fe80008121858 */
[----:B------:R-:W-:Y:S04]  /*21500*/  LDGSTS.E [R2+0x3aa00], desc[UR24][R64.64], P0 ;  /* 0x3aa0000040027fae */ /* 0x000fe80008121858 */
[----:B------:R-:W-:Y:S04]  /*21510*/  LDGSTS.E [R2+0x3ae00], desc[UR24][R62.64], P0 ;  /* 0x3ae000003e027fae */ /* 0x000fe80008121858 */
[----:B------:R-:W3:Y:S04]  /*21520*/  LDL.LU.64 R240, [R1+0x9c0] ;  /* 0x0009c00001f07983 */ /* 0x000ee80000300a00 */
[----:B------:R-:W2:Y:S04]  /*21530*/  LDL.LU.64 R64, [R1+0x6af8] ;  /* 0x006af80001407983 */ /* 0x000ea80000300a00 */
[----:B------:R-:W2:Y:S04]  /*21540*/  LDL.LU.64 R62, [R1+0x6af0] ;  /* 0x006af000013e7983 */ /* 0x000ea80000300a00 */
[----:B------:R-:W-:Y:S04]  /*21550*/  LDGSTS.E [R2+0x3b200], desc[UR24][R242.64], P0 ;  /* 0x3b200000f2027fae */ /* 0x000fe80008121858 */
[----:B------:R-:W-:Y:S04]  /*21560*/  LDGSTS.E [R2+0x3b600], desc[UR24][R60.64], P0 ;  /* 0x3b6000003c027fae */ /* 0x000fe80008121858 */
[----:B------:R-:W-:Y:S04]  /*21570*/  LDGSTS.E [R2+0x3ba00], desc[UR24][R58.64], P0 ;  /* 0x3ba000003a027fae */ /* 0x000fe80008121858 */
[----:B------:R-:W2:Y:S04]  /*21580*/  LDL.LU.64 R242, [R1+0x980] ;  /* 0x0009800001f27983 */ /* 0x000ea80000300a00 */
        /* <DEDUP_REMOVED lines=18> */
[----:B------:R-:W-:Y:S04]  /*216b0*/  LDGSTS.E [R2+0x3e200], desc[UR24][R44.64], P0 ;  /* 0x3e2000002c027fae */ /* 0x000fe80008121858 */
[----:B------:R-:W-:Y:S04]  /*216c0*/  LDGSTS.E [R2+0x3e600], desc[UR24][R30.64], P0 ;  /* 0x3e6000001e027fae */ /* 0x000fe80008121858 */
[----:B------:R-:W-:Y:S04]  /*216d0*/  LDGSTS.E [R2+0x3ea00], desc[UR24][R248.64], P0 ;  /* 0x3ea00000f8027fae */ /* 0x000fe80008121858 */
[----:B------:R-:W-:Y:S04]  /*216e0*/  LDGSTS.E [R2+0x3ee00], desc[UR24][R230.64], P0 ;  /* 0x3ee00000e6027fae */ /* 0x000fe80008121858 */
[----:B------:R-:W-:Y:S04]  /*216f0*/  LDGSTS.E [R2+0x3f200], desc[UR24][R232.64], P0 ;  /* 0x3f200000e8027fae */ /* 0x000fe80008121858 */
[----:B------:R-:W2:Y:S04]  /*21700*/  LDL.LU.64 R248, [R1+0x438] ;  /* 0x0004380001f87983 */ /* 0x000ea80000300a00 */
[----:B------:R-:W-:Y:S04]  /*21710*/  LDGSTS.E [R2+0x3f600], desc[UR24][R234.64], P0 ;  /* 0x3f600000ea027fae */ /* 0x000fe80008121858 */
[----:B------:R-:W-:Y:S04]  /*21720*/  LDGSTS.E [R2+0x3fa00], desc[UR24][R236.64], P0 ;  /* 0x3fa00000ec027fae */ /* 0x000fe80008121858 */
[----:B----4-:R-:W-:Y:S01]  /*21730*/  LDGSTS.E [R2+0x3fe00], desc[UR24][R250.64], P0 ;  /* 0x3fe00000fa027fae */ /* 0x010fe20008121858 */
[----:B-1----:R-:W-:-:S03]  /*21740*/  IMAD.MOV.U32 R0, RZ, RZ, R239 ;  /* 0x000000ffff007224 */ /* 0x002fc600078e00ef */
[----:B------:R-:W-:Y:S04]  /*21750*/  LDGSTS.E [R5+0x30300], desc[UR24][R238.64], P0 ;  /* 0x30300000ee057fae */ /* 0x000fe80008121858 */
[----:B------:R-:W4:Y:S04]  /*21760*/  LDL.LU.64 R250, [R1+0x418] ;  /* 0x0004180001fa7983 */ /* 0x000f280000300a00 */
[----:B------:R-:W-:Y:S04]  /*21770*/  STL [R1+0x6904], R238 ;  /* 0x006904ee01007387 */ /* 0x000fe80000100800 */
[----:B------:R1:W-:Y:S04]  /*21780*/  STL [R1+0x68fc], R0 ;  /* 0x0068fc0001007387 */ /* 0x0003e80000100800 */
[----:B---3--:R-:W-:Y:S01]  /*21790*/  STL [R1+0x6900], R240 ;  /* 0x006900f001007387 */ /* 0x008fe20000100800 */
[----:B-1----:R-:W-:-:S03]  /*217a0*/  IMAD.MOV.U32 R0, RZ, RZ, R241 ;  /* 0x000000ffff007224 */ /* 0x002fc600078e00f1 */
[----:B------:R-:W3:Y:S04]  /*217b0*/  LDL.LU.64 R2, [R1+0x3f8] ;  /* 0x0003f80001027983 */ /* 0x000ee80000300a00 */
[----:B------:R1:W-:Y:S04]  /*217c0*/  STL [R1+0x68f4], R0 ;  /* 0x0068f40001007387 */ /* 0x0003e80000100800 */
[----:B------:R-:W-:Y:S04]  /*217d0*/  LDGSTS.E [R5+0x30700], desc[UR24][R240.64], P0 ;  /* 0x30700000f0057fae */ /* 0x000fe80008121858 */
[----:B--2---:R-:W-:Y:S01]  /*217e0*/  STL [R1+0x68f8], R242 ;  /* 0x0068f8f201007387 */ /* 0x004fe20000100800 */
[----:B-1----:R-:W-:-:S03]  /*217f0*/  IMAD.MOV.U32 R0, RZ, RZ, R243 ;  /* 0x000000ffff007224 */ /* 0x002fc600078e00f3 */
[----:B------:R-:W2:Y:S04]  /*21800*/  LDL.LU.64 R48, [R1+0x3a0] ;  /* 0x0003a00001307983 */ /* 0x000ea80000300a00 */
[----:B------:R-:W2:Y:S04]  /*21810*/  LDL.LU.64 R46, [R1+0x320] ;  /* 0x00032000012e7983 */ /* 0x000ea80000300a00 */
[----:B------:R1:W-:Y:S04]  /*21820*/  STL [R1+0x68ec], R0 ;  /* 0x0068ec0001007387 */ /* 0x0003e80000100800 */
[----:B------:R-:W-:Y:S04]  /*21830*/  LDGSTS.E [R5+0x30b00], desc[UR24][R242.64], P0 ;  /* 0x30b00000f2057fae */ /* 0x000fe80008121858 */
[----:B------:R-:W-:Y:S04]  /*21840*/  STL [R1+0x68f0], R244 ;  /* 0x0068f0f401007387 */ /* 0x000fe80000100800 */
[----:B------:R-:W2:Y:S04]  /*21850*/  LDL.LU.64 R44, [R1+0x2a0] ;  /* 0x0002a000012c7983 */ /* 0x000ea80000300a00 */
[----:B------:R-:W2:Y:S01]  /*21860*/  LDL.LU.64 R30, [R1+0x220] ;  /* 0x00022000011e7983 */ /* 0x000ea20000300a00 */
[----:B-1----:R-:W-:-:S03]  /*21870*/  IMAD.MOV.U32 R0, RZ, RZ, R245 ;  /* 0x000000ffff007224 */ /* 0x002fc600078e00f5 */
        /* <DEDUP_REMOVED lines=17> */
[----:B----4-:R-:W-:Y:S04]  /*21990*/  STL [R1+0x68d8], R250 ;  /* 0x0068d8fa01007387 */ /* 0x010fe80000100800 */
[----:B------:R-:W4:Y:S01]  /*219a0*/  LDL.LU.64 R244, [R1+0x1e0] ;  /* 0x0001e00001f47983 */ /* 0x000f220000300a00 */
[----:B-1----:R-:W-:-:S03]  /*219b0*/  IMAD.MOV.U32 R0, RZ, RZ, R251 ;  /* 0x000000ffff007224 */ /* 0x002fc600078e00fb */
[----:B------:R-:W4:Y:S04]  /*219c0*/  LDL.LU.64 R246, [R1+0x160] ;  /* 0x0001600001f67983 */ /* 0x000f280000300a00 */
[----:B------:R-:W4:Y:S04]  /*219d0*/  LDL.LU.64 R248, [R1+0xe0] ;  /* 0x0000e00001f87983 */ /* 0x000f280000300a00 */
[----:B------:R3:W-:Y:S04]  /*219e0*/  STL [R1+0x68cc], R0 ;  /* 0x0068cc0001007387 */ /* 0x0007e80000100800 */
[----:B------:R-:W-:Y:S01]  /*219f0*/  LDGSTS.E [R5+0x31b00], desc[UR24][R250.64], P0 ;  /* 0x31b00000fa057fae */ /* 0x000fe20008121858 */
[----:B---3--:R-:W-:-:S03]  /*21a00*/  IMAD.MOV.U32 R0, RZ, RZ, R3 ;  /* 0x000000ffff007224 */ /* 0x008fc600078e0003 */
[----:B------:R1:W-:Y:S04]  /*21a10*/  STL [R1+0x68d0], R2 ;  /* 0x0068d00201007387 */ /* 0x0003e80000100800 */
[----:B------:R-:W-:Y:S04]  /*21a20*/  LDGSTS.E [R5+0x31f00], desc[UR24][R2.64], P0 ;  /* 0x31f0000002057fae */ /* 0x000fe80008121858 */
[----:B------:R-:W3:Y:S04]  /*21a30*/  LDL.LU.64 R250, [R1+0x60] ;  /* 0x0000600001fa7983 */ /* 0x000ee80000300a00 */
[----:B-1----:R-:W3:Y:S04]  /*21a40*/  LDL.LU.64 R2, [R1+0x20] ;  /* 0x0000200001027983 */ /* 0x002ee80000300a00 */
[----:B------:R1:W-:Y:S04]  /*21a50*/  STL [R1+0x68c8], R0 ;  /* 0x0068c80001007387 */ /* 0x0003e80000100800 */
[----:B--2---:R2:W-:Y:S01]  /*21a60*/  STL [R1+0x68c4], R48 ;  /* 0x0068c43001007387 */ /* 0x0045e20000100800 */
[----:B-1----:R-:W-:-:S03]  /*21a70*/  IMAD.MOV.U32 R0, RZ, RZ, R49 ;  /* 0x000000ffff007224 */ /* 0x002fc600078e0031 */
[----:B--2---:R-:W2:Y:S04]  /*21a80*/  LDL.LU.64 R48, [R1+0x6ab0] ;  /* 0x006ab00001307983 */ /* 0x004ea80000300a00 */
[----:B------:R-:W-:Y:S04]  /*21a90*/  STL [R1+0x68c0], R46 ;  /* 0x0068c02e01007387 */ /* 0x000fe80000100800 */
[----:B------:R1:W-:Y:S02]  /*21aa0*/  STL [R1+0x68bc], R0 ;  /* 0x0068bc0001007387 */ /* 0x0003e40000100800 */
[----:B-1----:R-:W-:-:S02]  /*21ab0*/  IMAD.MOV.U32 R0, RZ, RZ, R47 ;  /* 0x000000ffff007224 */ /* 0x002fc400078e002f */
[----:B------:R-:W2:Y:S04]  /*21ac0*/  LDL.LU.64 R46, [R1+0x6aa8] ;  /* 0x006aa800012e7983 */ /* 0x000ea80000300a00 */
        /* <DEDUP_REMOVED lines=36> */
[----:B----4-:R-:W-:Y:S04]  /*21d10*/  STL [R1+0x6870], R244 ;  /* 0x006870f401007387 */ /* 0x010fe80000100800 */
[----:B------:R1:W-:Y:S02]  /*21d20*/  STL [R1+0x686c], R0 ;  /* 0x00686c0001007387 */ /* 0x0003e40000100800 */
[----:B-1----:R-:W-:-:S02]  /*21d30*/  IMAD.MOV.U32 R0, RZ, RZ, R245 ;  /* 0x000000ffff007224 */ /* 0x002fc400078e00f5 */
[----:B------:R-:W4:Y:S04]  /*21d40*/  LDL.LU.64 R244, [R1+0x6a58] ;  /* 0x006a580001f47983 */ /* 0x000f280000300a00 */
        /* <DEDUP_REMOVED lines=8> */
[----:B---3--:R-:W-:Y:S04]  /*21dd0*/  STL [R1+0x6858], R250 ;  /* 0x006858fa01007387 */ /* 0x008fe80000100800 */
[----:B------:R1:W-:Y:S02]  /*21de0*/  STL [R1+0x6854], R0 ;  /* 0x0068540001007387 */ /* 0x0003e40000100800 */
[----:B-1----:R-:W-:-:S02]  /*21df0*/  IMAD.MOV.U32 R0, RZ, RZ, R251 ;  /* 0x000000ffff007224 */ /* 0x002fc400078e00fb */
[----:B------:R-:W3:Y:S04]  /*21e00*/  LDL.LU.64 R250, [R1+0x6a40] ;  /* 0x006a400001fa7983 */ /* 0x000ee80000300a00 */
[----:B------:R-:W-:Y:S04]  /*21e10*/  STL [R1+0x684c], R2 ;  /* 0x00684c0201007387 */ /* 0x000fe80000100800 */
[----:B------:R1:W-:Y:S02]  /*21e20*/  STL [R1+0x6850], R0 ;  /* 0x0068500001007387 */ /* 0x0003e40000100800 */
[----:B-1----:R-:W-:-:S02]  /*21e30*/  IMAD.MOV.U32 R0, RZ, RZ, R3 ;  /* 0x000000ffff007224 */ /* 0x002fc400078e0003 */
[----:B----4-:R-:W-:Y:S04]  /*21e40*/  STL [R1+0x6848], R244 ;  /* 0x006848f401007387 */ /* 0x010fe80000100800 */
[----:B------:R-:W-:Y:S04]  /*21e50*/  STL [R1+0x6844], R0 ;  /* 0x0068440001007387 */ /* 0x000fe80000100800 */
[----:B------:R-:W-:Y:S04]  /*21e60*/  STL [R1+0x683c], R245 ;  /* 0x00683cf501007387 */ /* 0x000fe80000100800 */
[----:B--2---:R-:W-:Y:S04]  /*21e70*/  STL [R1+0x6840], R30 ;  /* 0x0068401e01007387 */ /* 0x004fe80000100800 */
[----:B------:R-:W-:Y:S04]  /*21e80*/  STL [R1+0x6834], R31 ;  /* 0x0068341f01007387 */ /* 0x000fe80000100800 */
[----:B------:R-:W-:Y:S04]  /*21e90*/  STL [R1+0x6838], R32 ;  /* 0x0068382001007387 */ /* 0x000fe80000100800 */
[----:B------:R-:W-:Y:S04]  /*21ea0*/  STL [R1+0x682c], R33 ;  /* 0x00682c2101007387 */ /* 0x000fe80000100800 */
[----:B------:R-:W-:Y:S04]  /*21eb0*/  STL [R1+0x6830], R36 ;  /* 0x0068302401007387 */ /* 0x000fe80000100800 */
[----:B------:R1:W-:Y:S04]  /*21ec0*/  STL [R1+0x6824], R37 ;  /* 0x0068242501007387 */ /* 0x0003e80000100800 */
[----:B------:R-:W-:Y:S04]  /*21ed0*/  STL [R1+0x6828], R38 ;  /* 0x0068282601007387 */ /* 0x000fe80000100800 */
[----:B------:R-:W-:Y:S04]  /*21ee0*/  STL [R1+0x681c], R39 ;  /* 0x00681c2701007387 */ /* 0x000fe80000100800 */
[----:B-1----:R-:W2:Y:S04]  /*21ef0*/  LDL.LU.64 R36, [R1+0x398] ;  /* 0x0003980001247983 */ /* 0x002ea80000300a00 */
[----:B------:R-:W-:Y:S04]  /*21f00*/  STL [R1+0x6820], R40 ;  /* 0x0068202801007387 */ /* 0x000fe80000100800 */
[----:B------:R-:W-:Y:S04]  /*21f10*/  STL [R1+0x6814], R41 ;  /* 0x0068142901007387 */ /* 0x000fe80000100800 */
[----:B------:R-:W4:Y:S04]  /*21f20*/  LDL.LU.64 R32, [R1+0x390] ;  /* 0x0003900001207983 */ /* 0x000f280000300a00 */
[----:B------:R-:W-:Y:S04]  /*21f30*/  STL [R1+0x6818], R42 ;  /* 0x0068182a01007387 */ /* 0x000fe80000100800 */
[----:B------:R1:W-:Y:S04]  /*21f40*/  STL [R1+0x6810], R43 ;  /* 0x0068102b01007387 */ /* 0x0003e80000100800 */
[----:B------:R-:W3:Y:S04]  /*21f50*/  LDL.LU.64 R30, [R1+0x388] ;  /* 0x00038800011e7983 */ /* 0x000ee80000300a00 */
[----:B------:R-:W-:Y:S04]  /*21f60*/  STL [R1+0x680c], R102 ;  /* 0x00680c6601007387 */ /* 0x000fe80000100800 */
[----:B------:R-:W-:Y:S04]  /*21f70*/  STL [R1+0x6804], R103 ;  /* 0x0068046701007387 */ /* 0x000fe80000100800 */
[----:B------:R-:W3:Y:S04]  /*21f80*/  LDL.LU.64 R244, [R1+0x380] ;  /* 0x0003800001f47983 */ /* 0x000ee80000300a00 */
[----:B------:R-:W-:Y:S04]  /*21f90*/  STL [R1+0x6808], R118 ;  /* 0x0068087601007387 */ /* 0x000fe80000100800 */
[----:B------:R-:W-:Y:S04]  /*21fa0*/  STL [R1+0x67fc], R119 ;  /* 0x0067fc7701007387 */ /* 0x000fe80000100800 */
[----:B-1----:R-:W3:Y:S04]  /*21fb0*/  LDL.LU.64 R42, [R1+0x378] ;  /* 0x00037800012a7983 */ /* 0x002ee80000300a00 */
[----:B------:R-:W-:Y:S04]  /*21fc0*/  STL [R1+0x6800], R134 ;  /* 0x0068008601007387 */ /* 0x000fe80000100800 */
[----:B------:R1:W-:Y:S04]  /*21fd0*/  STL [R1+0x67f4], R135 ;  /* 0x0067f48701007387 */ /* 0x0003e80000100800 */
[----:B------:R-:W3:Y:S04]  /*21fe0*/  LDL.LU.64 R2, [R1+0x370] ;  /* 0x0003700001027983 */ /* 0x000ee80000300a00 */
[----:B------:R-:W-:Y:S04]  /*21ff0*/  STL [R1+0x67f8], R150 ;  /* 0x0067f89601007387 */ /* 0x000fe80000100800 */
[----:B------:R-:W-:Y:S04]  /*22000*/  STL [R1+0x67ec], R151 ;  /* 0x0067ec9701007387 */ /* 0x000fe80000100800 */
[----:B-1----:R-:W3:Y:S04]  /*22010*/  LDL.LU.64 R134, [R1+0x368] ;  /* 0x0003680001867983 */ /* 0x002ee80000300a00 */
[----:B------:R-:W-:Y:S04]  /*22020*/  STL [R1+0x67f0], R166 ;  /* 0x0067f0a601007387 */ /* 0x000fe80000100800 */
[----:B------:R-:W-:Y:S04]  /*22030*/  STL [R1+0x67e4], R167 ;  /* 0x0067e4a701007387 */ /* 0x000fe80000100800 */
[----:B------:R-:W3:Y:S04]  /*22040*/  LDL.LU.64 R40, [R1+0x318] ;  /* 0x0003180001287983 */ /* 0x000ee80000300a00 */
        /* <DEDUP_REMOVED lines=9> */
[----:B--2---:R1:W-:Y:S01]  /*220e0*/  STL [R1+0x67cc], R36 ;  /* 0x0067cc2401007387 */ /* 0x0043e20000100800 */
[----:B------:R-:W-:-:S03]  /*220f0*/  IMAD.MOV.U32 R0, RZ, RZ, R37 ;  /* 0x000000ffff007224 */ /* 0x000fc600078e0025 */
[----:B-1----:R-:W2:Y:S04]  /*22100*/  LDL.LU.64 R36, [R1+0x2f8] ;  /* 0x0002f80001247983 */ /* 0x002ea80000300a00 */
[----:B------:R1:W-:Y:S04]  /*22110*/  STL [R1+0x67c4], R0 ;  /* 0x0067c40001007387 */ /* 0x0003e80000100800 */
[----:B----4-:R4:W-:Y:S01]  /*22120*/  STL [R1+0x67c8], R32 ;  /* 0x0067c82001007387 */ /* 0x0109e20000100800 */
[----:B-1----:R-:W-:-:S03]  /*22130*/  IMAD.MOV.U32 R0, RZ, RZ, R33 ;  /* 0x000000ffff007224 */ /* 0x002fc600078e0021 */
[----:B----4-:R-:W4:Y:S04]  /*22140*/  LDL.LU.64 R32, [R1+0x2f0] ;  /* 0x0002f00001207983 */ /* 0x010f280000300a00 */
[----:B------:R1:W-:Y:S04]  /*22150*/  STL [R1+0x67bc], R0 ;  /* 0x0067bc0001007387 */ /* 0x0003e80000100800 */
[----:B---3--:R3:W-:Y:S01]  /*22160*/  STL [R1+0x67c0], R30 ;  /* 0x0067c01e01007387 */ /* 0x0087e20000100800 */
[----:B-1----:R-:W-:-:S03]  /*22170*/  IMAD.MOV.U32 R0, RZ, RZ, R31 ;  /* 0x000000ffff007224 */ /* 0x002fc600078e001f */
[----:B---3--:R-:W3:Y:S04]  /*22180*/  LDL.LU.64 R30, [R1+0x2e8] ;  /* 0x0002e800011e7983 */ /* 0x008ee80000300a00 */
[----:B------:R1:W-:Y:S04]  /*22190*/  STL [R1+0x67b4], R0 ;  /* 0x0067b40001007387 */ /* 0x0003e80000100800 */
[----:B------:R1:W-:Y:S02]  /*221a0*/  STL [R1+0x67b8], R244 ;  /* 0x0067b8f401007387 */ /* 0x0003e40000100800 */
[----:B-1----:R-:W-:-:S02]  /*221b0*/  IMAD.MOV.U32 R0, RZ, RZ, R245 ;  /* 0x000000ffff007224 */ /* 0x002fc400078e00f5 */
[----:B------:R-:W3:Y:S04]  /*221c0*/  LDL.LU.64 R244, [R1+0x298] ;  /* 0x0002980001f47983 */ /* 0x000ee80000300a00 */
        /* <DEDUP_REMOVED lines=29> */
[----:B--2---:R2:W-:Y:S01]  /*223a0*/  STL [R1+0x6778], R36 ;  /* 0x0067782401007387 */ /* 0x0045e20000100800 */
[----:B-1----:R-:W-:-:S03]  /*223b0*/  IMAD.MOV.U32 R0, RZ, RZ, R37 ;  /* 0x000000ffff007224 */ /* 0x002fc600078e0025 */
[----:B--2---:R-:W2:Y:S04]  /*223c0*/  LDL.LU.64 R36, [R1+0x210] ;  /* 0x0002100001247983 */ /* 0x004ea80000300a00 */
        /* <DEDUP_REMOVED lines=125> */
[----:B------:R-:W-:Y:S04]  /*22ba0*/  STL [R1+0x6678], R102 ;  /* 0x0066786601007387 */ /* 0x000fe80000100800 */
[----:B------:R-:W3:Y:S01]  /*22bb0*/  LDL.LU.64 R150, [R1+0x3b0] ;  /* 0x0003b00001967983 */ /* 0x000ee20000300a00 */
[----:B-1----:R-:W-:-:S05]  /*22bc0*/  IMAD.MOV.U32 R0, RZ, RZ, R103 ;  /* 0x000000ffff007224 */ /* 0x002fca00078e0067 */
        /* <DEDUP_REMOVED lines=20> */
[----:B------:R1:W-:Y:S02]  /*22d10*/  STL [R1+0x6648], R0 ;  /* 0x0066480001007387 */ /* 0x0003e40000100800 */
[----:B-1----:R-:W-:Y:S02]  /*22d20*/  IMAD.MOV.U32 R0, RZ, RZ, R3 ;  /* 0x000000ffff007224 */ /* 0x002fe400078e0003 */
[----:B------:R1:W-:Y:S04]  /*22d30*/  STL [R1+0x6644], R2 ;  /* 0x0066440201007387 */ /* 0x0003e80000100800 */
[----:B-1----:R-:W3:Y:S04]  /*22d40*/  LDL.LU.64 R2, [R1+0x338] ;  /* 0x0003380001027983 */ /* 0x002ee80000300a00 */
[----:B------:R1:W-:Y:S04]  /*22d50*/  STL [R1+0x663c], R0 ;  /* 0x00663c0001007387 */ /* 0x0003e80000100800 */
[----:B------:R1:W-:Y:S04]  /*22d60*/  STL [R1+0x6640], R134 ;  /* 0x0066408601007387 */ /* 0x0003e80000100800 */
[----:B------:R-:W3:Y:S01]  /*22d70*/  LDL.LU.64 R42, [R1+0x330] ;  /* 0x00033000012a7983 */ /* 0x000ee20000300a00 */
[----:B-1----:R-:W-:-:S03]  /*22d80*/  IMAD.MOV.U32 R0, RZ, RZ, R135 ;  /* 0x000000ffff007224 */ /* 0x002fc600078e0087 */
[----:B------:R-:W-:Y:S04]  /*22d90*/  STL [R1+0x6638], R40 ;  /* 0x0066382801007387 */ /* 0x000fe80000100800 */
        /* <DEDUP_REMOVED lines=15> */
[----:B--2---:R-:W-:Y:S04]  /*22e90*/  STL [R1+0x6618], R36 ;  /* 0x0066182401007387 */ /* 0x004fe80000100800 */
[----:B------:R1:W-:Y:S02]  /*22ea0*/  STL [R1+0x6614], R0 ;  /* 0x0066140001007387 */ /* 0x0003e40000100800 */
[----:B-1----:R-:W-:Y:S02]  /*22eb0*/  IMAD.MOV.U32 R0, RZ, RZ, R37 ;  /* 0x000000ffff007224 */ /* 0x002fe400078e0025 */
[----:B------:R-:W2:Y:S04]  /*22ec0*/  LDL.LU.64 R36, [R1+0x2c0] ;  /* 0x0002c00001247983 */ /* 0x000ea80000300a00 */
        /* <DEDUP_REMOVED lines=37> */
[----:B------:R-:W3:Y:S04]  /*23120*/  LDL.LU.64 R38, [R1+0x230] ;  /* 0x0002300001267983 */ /* 0x000ee80000300a00 */
        /* <DEDUP_REMOVED lines=11> */
[----:B---3--:R3:W-:Y:S04]  /*231e0*/  STL [R1+0x65b0], R30 ;  /* 0x0065b01e01007387 */ /* 0x0087e80000100800 */
[----:B------:R-:W4:Y:S01]  /*231f0*/  LDL.LU.64 R134, [R1+0x1c8] ;  /* 0x0001c80001867983 */ /* 0x000f220000300a00 */
[----:B-1----:R-:W-:-:S03]  /*23200*/  IMAD.MOV.U32 R0, RZ, RZ, R31 ;  /* 0x000000ffff007224 */ /* 0x002fc600078e001f */
[----:B------:R-:W-:Y:S04]  /*23210*/  STL [R1+0x65a8], R244 ;  /* 0x0065a8f401007387 */ /* 0x000fe80000100800 */
[----:B------:R1:W-:Y:S04]  /*23220*/  STL [R1+0x65a4], R0 ;  /* 0x0065a40001007387 */ /* 0x0003e80000100800 */
[----:B---3--:R-:W3:Y:S01]  /*23230*/  LDL.LU.64 R30, [R1+0x1c0] ;  /* 0x0001c000011e7983 */ /* 0x008ee20000300a00 */
[----:B-1----:R-:W-:-:S03]  /*23240*/  IMAD.MOV.U32 R0, RZ, RZ, R245 ;  /* 0x000000ffff007224 */ /* 0x002fc600078e00f5 */
[----:B------:R-:W-:Y:S04]  /*23250*/  STL [R1+0x65a0], R102 ;  /* 0x0065a06601007387 */ /* 0x000fe80000100800 */
[----:B------:R1:W-:Y:S04]  /*23260*/  STL [R1+0x659c], R0 ;  /* 0x00659c0001007387 */ /* 0x0003e80000100800 */
[----:B------:R-:W3:Y:S04]  /*23270*/  LDL.LU.64 R244, [R1+0x1b8] ;  /* 0x0001b80001f47983 */ /* 0x000ee80000300a00 */
[----:B------:R-:W3:Y:S01]  /*23280*/  LDL.LU.64 R118, [R1+0x1b0] ;  /* 0x0001b00001767983 */ /* 0x000ee20000300a00 */
[----:B-1----:R-:W-:-:S05]  /*23290*/  IMAD.MOV.U32 R0, RZ, RZ, R103 ;  /* 0x000000ffff007224 */ /* 0x002fca00078e0067 */
[----:B------:R1:W-:Y:S04]  /*232a0*/  STL [R1+0x6594], R0 ;  /* 0x0065940001007387 */ /* 0x0003e80000100800 */
[----:B------:R1:W-:Y:S02]  /*232b0*/  STL [R1+0x6598], R2 ;  /* 0x0065980201007387 */ /* 0x0003e40000100800 */
[----:B-1----:R-:W-:Y:S02]  /*232c0*/  IMAD.MOV.U32 R0, RZ, RZ, R3 ;  /* 0x000000ffff007224 */ /* 0x002fe400078e0003 */
        /* <DEDUP_REMOVED lines=8> */
[----:B-1----:R-:W-:-:S03]  /*23350*/  IMAD.MOV.U32 R0, RZ, RZ, R167 ;  /* 0x000000ffff007224 */ /* 0x002fc600078e00a7 */
[----:B------:R-:W-:Y:S04]  /*23360*/  STL [R1+0x6580], R40 ;  /* 0x0065802801007387 */ /* 0x000fe80000100800 */
[----:B------:R1:W-:Y:S02]  /*23370*/  STL [R1+0x657c], R0 ;  /* 0x00657c0001007387 */ /* 0x0003e40000100800 */
[----:B-1----:R-:W-:Y:S02]  /*23380*/  IMAD.MOV.U32 R0, RZ, RZ, R41 ;  /* 0x000000ffff007224 */ /* 0x002fe400078e0029 */
        /* <DEDUP_REMOVED lines=15> */
[----:B------:R-:W-:Y:S04]  /*23480*/  STL [R1+0x6558], R134 ;  /* 0x0065588601007387 */ /* 0x000fe80000100800 */
[----:B------:R1:W-:Y:S04]  /*23490*/  STL [R1+0x6554], R0 ;  /* 0x0065540001007387 */ /* 0x0003e80000100800 */
[----:B----4-:R-:W4:Y:S01]  /*234a0*/  LDL.LU.64 R32, [R1+0x130] ;  /* 0x0001300001207983 */ /* 0x010f220000300a00 */
[----:B-1----:R-:W-:-:S03]  /*234b0*/  IMAD.MOV.U32 R0, RZ, RZ, R135 ;  /* 0x000000ffff007224 */ /* 0x002fc600078e0087 */
[----:B---3--:R-:W-:Y:S04]  /*234c0*/  STL [R1+0x6550], R30 ;  /* 0x0065501e01007387 */ /* 0x008fe80000100800 */
        /* <DEDUP_REMOVED lines=11> */
[----:B------:R1:W-:Y:S02]  /*23580*/  STL [R1+0x6534], R0 ;  /* 0x0065340001007387 */ /* 0x0003e40000100800 */
[----:B-1----:R-:W-:Y:S02]  /*23590*/  IMAD.MOV.U32 R0, RZ, RZ, R3 ;  /* 0x000000ffff007224 */ /* 0x002fe400078e0003 */
[----:B------:R-:W3:Y:S04]  /*235a0*/  LDL.LU.64 R2, [R1+0xd0] ;  /* 0x0000d00001027983 */ /* 0x000ee80000300a00 */
[----:B------:R1:W-:Y:S04]  /*235b0*/  STL [R1+0x652c], R0 ;  /* 0x00652c0001007387 */ /* 0x0003e80000100800 */
[----:B------:R-:W-:Y:S01]  /*235c0*/  STL [R1+0x6530], R102 ;  /* 0x0065306601007387 */ /* 0x000fe20000100800 */
[----:B-1----:R-:W-:-:S03]  /*235d0*/  IMAD.MOV.U32 R0, RZ, RZ, R103 ;  /* 0x000000ffff007224 */ /* 0x002fc600078e0067 */
[----:B------:R-:W-:Y:S04]  /*235e0*/  STL [R1+0x6528], R42 ;  /* 0x0065282a01007387 */ /* 0x000fe80000100800 */
[----:B------:R1:W-:Y:S04]  /*235f0*/  STL [R1+0x6524], R0 ;  /* 0x0065240001007387 */ /* 0x0003e80000100800 */
[----:B------:R-:W3:Y:S04]  /*23600*/  LDL.LU.64 R200, [R1+0xc8] ;  /* 0x0000c80001c87983 */ /* 0x000ee80000300a00 */
[----:B------:R-:W3:Y:S01]  /*23610*/  LDL.LU.64 R198, [R1+0xc0] ;  /* 0x0000c00001c67983 */ /* 0x000ee20000300a00 */
[----:B-1----:R-:W-:-:S05]  /*23620*/  IMAD.MOV.U32 R0, RZ, RZ, R43 ;  /* 0x000000ffff007224 */ /* 0x002fca00078e002b */
[----:B------:R1:W-:Y:S04]  /*23630*/  STL [R1+0x651c], R0 ;  /* 0x00651c0001007387 */ /* 0x0003e80000100800 */
[----:B------:R-:W-:Y:S04]  /*23640*/  STL [R1+0x6520], R40 ;  /* 0x0065202801007387 */ /* 0x000fe80000100800 */
[----:B------:R-:W3:Y:S01]  /*23650*/  LDL.LU.64 R182, [R1+0xb8] ;  /* 0x0000b80001b67983 */ /* 0x000ee20000300a00 */
[----:B-1----:R-:W-:-:S03]  /*23660*/  IMAD.MOV.U32 R0, RZ, RZ, R41 ;  /* 0x000000ffff007224 */ /* 0x002fc600078e0029 */
[----:B------:R-:W3:Y:S04]  /*23670*/  LDL.LU.64 R166, [R1+0xb0] ;  /* 0x0000b00001a67983 */ /* 0x000ee80000300a00 */
[----:B------:R1:W-:Y:S04]  /*23680*/  STL [R1+0x6514], R0 ;  /* 0x0065140001007387 */ /* 0x0003e80000100800 */
[----:B------:R-:W-:Y:S04]  /*23690*/  STL [R1+0x6518], R38 ;  /* 0x0065182601007387 */ /* 0x000fe80000100800 */
[----:B------:R-:W3:Y:S01]  /*236a0*/  LDL.LU.64 R150, [R1+0xa8] ;  /* 0x0000a80001967983 */ /* 0x000ee20000300a00 */
[----:B-1----:R-:W-:-:S03]  /*236b0*/  IMAD.MOV.U32 R0, RZ, RZ, R39 ;  /* 0x000000ffff007224 */ /* 0x002fc600078e0027 */
[----:B------:R-:W3:Y:S04]  /*236c0*/  LDL.LU.64 R134, [R1+0x58] ;  /* 0x0000580001867983 */ /* 0x000ee80000300a00 */
[----:B------:R1:W-:Y:S04]  /*236d0*/  STL [R1+0x650c], R0 ;  /* 0x00650c0001007387 */ /* 0x0003e80000100800 */
[----:B--2---:R-:W-:Y:S04]  /*236e0*/  STL [R1+0x6510], R36 ;  /* 0x0065102401007387 */ /* 0x004fe80000100800 */
[----:B------:R-:W2:Y:S01]  /*236f0*/  LDL.LU.64 R118, [R1+0x50] ;  /* 0x0000500001767983 */ /* 0x000ea20000300a00 */
[----:B-1----:R-:W-:-:S03]  /*23700*/  IMAD.MOV.U32 R0, RZ, RZ, R37 ;  /* 0x000000ffff007224 */ /* 0x002fc600078e0025 */
[----:B------:R-:W2:Y:S04]  /*23710*/  LDL.LU.64 R102, [R1+0x48] ;  /* 0x0000480001667983 */ /* 0x000ea80000300a00 */
[----:B------:R1:W-:Y:S04]  /*23720*/  STL [R1+0x6504], R0 ;  /* 0x0065040001007387 */ /* 0x0003e80000100800 */
[----:B----4-:R-:W-:Y:S04]  /*23730*/  STL [R1+0x6508], R32 ;  /* 0x0065082001007387 */ /* 0x010fe80000100800 */
[----:B------:R-:W4:Y:S01]  /*23740*/  LDL.LU.64 R42, [R1+0x40] ;  /* 0x00004000012a7983 */ /* 0x000f220000300a00 */
[----:B-1----:R-:W-:-:S03]  /*23750*/  IMAD.MOV.U32 R0, RZ, RZ, R33 ;  /* 0x000000ffff007224 */ /* 0x002fc600078e0021 */
[----:B------:R-:W4:Y:S04]  /*23760*/  LDL.LU.64 R40, [R1+0x38] ;  /* 0x0000380001287983 */ /* 0x000f280000300a00 */
[----:B------:R1:W-:Y:S04]  /*23770*/  STL [R1+0x64fc], R0 ;  /* 0x0064fc0001007387 */ /* 0x0003e80000100800 */
[----:B---3--:R-:W-:Y:S04]  /*23780*/  STL [R1+0x6500], R30 ;  /* 0x0065001e01007387 */ /* 0x008fe80000100800 */
[----:B------:R-:W3:Y:S01]  /*23790*/  LDL.LU.64 R38, [R1+0x30] ;  /* 0x0000300001267983 */ /* 0x000ee20000300a00 */
[----:B-1----:R-:W-:-:S03]  /*237a0*/  IMAD.MOV.U32 R0, RZ, RZ, R31 ;  /* 0x000000ffff007224 */ /* 0x002fc600078e001f */
[----:B------:R-:W3:Y:S04]  /*237b0*/  LDL.LU.64 R36, [R1+0x28] ;  /* 0x0000280001247983 */ /* 0x000ee80000300a00 */
[----:B------:R1:W-:Y:S04]  /*237c0*/  STL [R1+0x64f4], R0 ;  /* 0x0064f40001007387 */ /* 0x0003e80000100800 */
[----:B------:R1:W-:Y:S04]  /*237d0*/  STL [R1+0x64f8], R244 ;  /* 0x0064f8f401007387 */ /* 0x0003e80000100800 */
[----:B------:R-:W3:Y:S01]  /*237e0*/  LDL.LU.64 R32, [R1+0x18] ;  /* 0x0000180001207983 */ /* 0x000ee20000300a00 */
[----:B-1----:R-:W-:-:S03]  /*237f0*/  IMAD.MOV.U32 R0, RZ, RZ, R245 ;  /* 0x000000ffff007224 */ /* 0x002fc600078e00f5 */
[----:B------:R-:W3:Y:S04]  /*23800*/  LDL.LU.64 R30, [R1+0x10] ;  /* 0x00001000011e7983 */ /* 0x000ee80000300a00 */
[----:B------:R1:W-:Y:S04]  /*23810*/  STL [R1+0x64ec], R0 ;  /* 0x0064ec0001007387 */ /* 0x0003e80000100800 */
[----:B------:R1:W-:Y:S04]  /*23820*/  STL [R1+0x64f0], R2 ;  /* 0x0064f00201007387 */ /* 0x0003e80000100800 */
[----:B------:R-:W3:Y:S01]  /*23830*/  LDL.LU.64 R244, [R1+0x8] ;  /* 0x0000080001f47983 */ /* 0x000ee20000300a00 */
[----:B-1----:R-:W-:-:S03]  /*23840*/  IMAD.MOV.U32 R0, RZ, RZ, R3 ;  /* 0x000000ffff007224 */ /* 0x002fc600078e0003 */
[----:B------:R-:W3:Y:S04]  /*23850*/  LDL.LU.64 R2, [R1] ;  /* 0x0000000001027983 */ /* 0x000ee80000300a00 */
[----:B------:R1:W-:Y:S02]  /*23860*/  STL [R1+0x64e4], R0 ;  /* 0x0064e40001007387 */ /* 0x0003e40000100800 */
[----:B-1----:R-:W-:Y:S02]  /*23870*/  IMAD.MOV.U32 R0, RZ, RZ, R201 ;  /* 0x000000ffff007224 */ /* 0x002fe400078e00c9 */
[----:B------:R-:W-:Y:S04]  /*23880*/  STL [R1+0x64e8], R200 ;  /* 0x0064e8c801007387 */ /* 0x000fe80000100800 */
[----:B------:R-:W-:Y:S04]  /*23890*/  STL [R1+0x64e0], R198 ;  /* 0x0064e0c601007387 */ /* 0x000fe80000100800 */
[----:B------:R1:W-:Y:S02]  /*238a0*/  STL [R1+0x64dc], R0 ;  /* 0x0064dc0001007387 */ /* 0x0003e40000100800 */
[----:B-1----:R-:W-:-:S02]  /*238b0*/  IMAD.MOV.U32 R0, RZ, RZ, R199 ;  /* 0x000000ffff007224 */ /* 0x002fc400078e00c7 */
[----:B------:R-:W-:Y:S04]  /*238c0*/  STL [R1+0x64d8], R182 ;  /* 0x0064d8b601007387 */ /* 0x000fe80000100800 */
[----:B------:R1:W-:Y:S04]  /*238d0*/  STL [R1+0x64d4], R0 ;  /* 0x0064d40001007387 */ /* 0x0003e80000100800 */
[----:B------:R-:W-:Y:S01]  /*238e0*/  STL [R1+0x64d0], R166 ;  /* 0x0064d0a601007387 */ /* 0x000fe20000100800 */
[----:B-1----:R-:W-:-:S05]  /*238f0*/  IMAD.MOV.U32 R0, RZ, RZ, R183 ;  /* 0x000000ffff007224 */ /* 0x002fca00078e00b7 */
[----:B------:R1:W-:Y:S04]  /*23900*/  STL [R1+0x64cc], R0 ;  /* 0x0064cc0001007387 */ /* 0x0003e80000100800 */
[----:B------:R-:W-:Y:S01]  /*23910*/  STL [R1+0x64c8], R150 ;  /* 0x0064c89601007387 */ /* 0x000fe20000100800 */
[----:B-1----:R-:W-:-:S05]  /*23920*/  IMAD.MOV.U32 R0, RZ, RZ, R167 ;  /* 0x000000ffff007224 */ /* 0x002fca00078e00a7 */
[----:B------:R1:W-:Y:S04]  /*23930*/  STL [R1+0x64c4], R0 ;  /* 0x0064c40001007387 */ /* 0x0003e80000100800 */
[----:B------:R-:W-:Y:S01]  /*23940*/  STL [R1+0x64c0], R134 ;  /* 0x0064c08601007387 */ /* 0x000fe20000100800 */
[----:B-1----:R-:W-:-:S05]  /*23950*/  IMAD.MOV.U32 R0, RZ, RZ, R151 ;  /* 0x000000ffff007224 */ /* 0x002fca00078e0097 */
[----:B------:R1:W-:Y:S02]  /*23960*/  STL [R1+0x64bc], R0 ;  /* 0x0064bc0001007387 */ /* 0x0003e40000100800 */
[----:B-1----:R-:W-:Y:S02]  /*23970*/  IMAD.MOV.U32 R0, RZ, RZ, R135 ;  /* 0x000000ffff007224 */ /* 0x002fe400078e0087 */
[----:B--2---:R-:W-:Y:S04]  /*23980*/  STL [R1+0x64b8], R118 ;  /* 0x0064b87601007387 */ /* 0x004fe80000100800 */
[----:B------:R1:W-:Y:S04]  /*23990*/  STL [R1+0x64b4], R0 ;  /* 0x0064b40001007387 */ /* 0x0003e80000100800 */
[----:B------:R-:W-:Y:S01]  /*239a0*/  STL [R1+0x64b0], R102 ;  /* 0x0064b06601007387 */ /* 0x000fe20000100800 */
[----:B-1----:R-:W-:-:S05]  /*239b0*/  IMAD.MOV.U32 R0, RZ, RZ, R119 ;  /* 0x000000ffff007224 */ /* 0x002fca00078e0077 */
[----:B------:R1:W-:Y:S04]  /*239c0*/  STL [R1+0x64ac], R0 ;  /* 0x0064ac0001007387 */ /* 0x0003e80000100800 */
[----:B----4-:R-:W-:Y:S01]  /*239d0*/  STL [R1+0x64a8], R42 ;  /* 0x0064a82a01007387 */ /* 0x010fe20000100800 */
[----:B-1----:R-:W-:-:S05]  /*239e0*/  IMAD.MOV.U32 R0, RZ, RZ, R103 ;  /* 0x000000ffff007224 */ /* 0x002fca00078e0067 */
[----:B------:R1:W-:Y:S04]  /*239f0*/  STL [R1+0x64a4], R0 ;  /* 0x0064a40001007387 */ /* 0x0003e80000100800 */
[----:B------:R-:W-:Y:S01]  /*23a00*/  STL [R1+0x64a0], R40 ;  /* 0x0064a02801007387 */ /* 0x000fe20000100800 */
[----:B-1----:R-:W-:-:S05]  /*23a10*/  IMAD.MOV.U32 R0, RZ, RZ, R43 ;  /* 0x000000ffff007224 */ /* 0x002fca00078e002b */
[----:B------:R1:W-:Y:S02]  /*23a20*/  STL [R1+0x649c], R0 ;  /* 0x00649c0001007387 */ /* 0x0003e40000100800 */
[----:B-1----:R-:W-:Y:S02]  /*23a30*/  IMAD.MOV.U32 R0, RZ, RZ, R41 ;  /* 0x000000ffff007224 */ /* 0x002fe400078e0029 */
[----:B---3--:R-:W-:Y:S04]  /*23a40*/  STL [R1+0x6498], R38 ;  /* 0x0064982601007387 */ /* 0x008fe80000100800 */
        /* <DEDUP_REMOVED lines=18> */
[----:B------:R-:W-:Y:S04]  /*23b70*/  STL [R1+0x6464], R0 ;  /* 0x0064640001007387 */ /* 0x000fe80000100800 */
        /* <DEDUP_REMOVED lines=16> */
[----:B------:R1:W-:Y:S04]  /*23c80*/  STL [R1+0x641c], R233 ;  /* 0x00641ce901007387 */ /* 0x0003e80000100800 */
        /* <DEDUP_REMOVED lines=184> */
[----:B-1----:R-:W4:Y:S04]  /*24810*/  LDL.64 R232, [R1+0x60e8] ;  /* 0x0060e80001e87983 */ /* 0x002f280000100a00 */
[----:B------:R-:W3:Y:S04]  /*24820*/  LDL.64 R234, [R1+0x60c8] ;  /* 0x0060c80001ea7983 */ /* 0x000ee80000100a00 */
        /* <DEDUP_REMOVED lines=23> */
[----:B------:R1:W-:Y:S04]  /*249a0*/  STL [R1+0x6140], R216 ;  /* 0x006140d801007387 */ /* 0x0003e80000100800 */
[----:B------:R1:W-:Y:S04]  /*249b0*/  STL [R1+0x6134], R217 ;  /* 0x006134d901007387 */ /* 0x0003e80000100800 */
[----:B------:R1:W-:Y:S04]  /*249c0*/  STL [R1+0x6138], R218 ;  /* 0x006138da01007387 */ /* 0x0003e80000100800 */
[----:B------:R1:W-:Y:S04]  /*249d0*/  STL [R1+0x612c], R219 ;  /* 0x00612cdb01007387 */ /* 0x0003e80000100800 */
[----:B------:R1:W-:Y:S04]  /*249e0*/  STL [R1+0x6130], R220 ;  /* 0x006130dc01007387 */ /* 0x0003e80000100800 */
[----:B------:R1:W-:Y:S04]  /*249f0*/  STL [R1+0x6128], R221 ;  /* 0x006128dd01007387 */ /* 0x0003e80000100800 */
[----:B--2---:R-:W2:Y:S04]  /*24a00*/  LDL.64 R52, [R1+0x5dc8] ;  /* 0x005dc80001347983 */ /* 0x004ea80000100a00 */
[----:B------:R-:W2:Y:S04]  /*24a10*/  LDL.64 R50, [R1+0x5da8] ;  /* 0x005da80001327983 */ /* 0x000ea80000100a00 */
[----:B------:R-:W2:Y:S04]  /*24a20*/  LDL.64 R48, [R1+0x5d88] ;  /* 0x005d880001307983 */ /* 0x000ea80000100a00 */
[----:B------:R-:W2:Y:S04]  /*24a30*/  LDL.64 R46, [R1+0x5d68] ;  /* 0x005d6800012e7983 */ /* 0x000ea80000100a00 */
[----:B------:R-:W2:Y:S04]  /*24a40*/  LDL.64 R44, [R1+0x5d48] ;  /* 0x005d4800012c7983 */ /* 0x000ea80000100a00 */
[----:B------:R-:W2:Y:S04]  /*24a50*/  LDL.64 R230, [R1+0x5d28] ;  /* 0x005d280001e67983 */ /* 0x000ea80000100a00 */
[----:B----4-:R-:W-:Y:S04]  /*24a60*/  LDGSTS.E [R5+0x32300], desc[UR24][R232.64], P0 ;  /* 0x32300000e8057fae */ /* 0x010fe80008121858 */
[----:B---3--:R-:W-:Y:S04]  /*24a70*/  LDGSTS.E [R5+0x32700], desc[UR24][R234.64], P0 ;  /* 0x32700000ea057fae */ /* 0x008fe80008121858 */
[----:B------:R-:W-:Y:S04]  /*24a80*/  LDGSTS.E [R5+0x32b00], desc[UR24][R236.64], P0 ;  /* 0x32b00000ec057fae */ /* 0x000fe80008121858 */
[----:B------:R-:W3:Y:S04]  /*24a90*/  LDL.64 R232, [R1+0x5d08] ;  /* 0x005d080001e87983 */ /* 0x000ee80000100a00 */
[----:B------:R-:W4:Y:S04]  /*24aa0*/  LDL.64 R234, [R1+0x5ce8] ;  /* 0x005ce80001ea7983 */ /* 0x000f280000100a00 */
[----:B------:R-:W-:Y:S04]  /*24ab0*/  LDGSTS.E [R5+0x32f00], desc[UR24][R238.64], P0 ;  /* 0x32f00000ee057fae */ /* 0x000fe80008121858 */
        /* <DEDUP_REMOVED lines=45> */
[----:B------:R-:W-:Y:S04]  /*24d90*/  LDGSTS.E [R5+0x38b00], desc[UR24][R50.64], P0 ;  /* 0x38b0000032057fae */ /* 0x000fe80008121858 */
[----:B------:R-:W-:Y:S04]  /*24da0*/  LDGSTS.E [R5+0x38f00], desc[UR24][R48.64], P0 ;  /* 0x38f0000030057fae */ /* 0x000fe80008121858 */
[----:B------:R-:W-:Y:S04]  /*24db0*/  LDGSTS.E [R5+0x39300], desc[UR24][R46.64], P0 ;  /* 0x393000002e057fae */ /* 0x000fe80008121858 */
[----:B------:R-:W-:Y:S04]  /*24dc0*/  LDGSTS.E [R5+0x39700], desc[UR24][R44.64], P0 ;  /* 0x397000002c057fae */ /* 0x000fe80008121858 */
[----:B------:R-:W-:Y:S04]  /*24dd0*/  LDGSTS.E [R5+0x39b00], desc[UR24][R230.64], P0 ;  /* 0x39b00000e6057fae */ /* 0x000fe80008121858 */
        /* <DEDUP_REMOVED lines=32> */
[----:B--2---:R2:W-:Y:S02]  /*24fe0*/  LDGSTS.E [R5+0x3ff00], desc[UR24][R2.64], P0 ;  /* 0x3ff0000002057fae */ /* 0x0045e40008121858 */
[----:B--2---:R-:W2:Y:S01]  /*24ff0*/  S2R R3, SR_TID.X ;  /* 0x0000000000037919 */ /* 0x004ea20000002100 */
[----:B------:R-:W-:Y:S01]  /*25000*/  PLOP3.LUT P0, PT, PT, PT, UP0, 0x80, 0x0 ;  /* 0x000000000000781c */ /* 0x000fe20003f0f008 */
[----:B------:R-:W0:Y:S01]  /*25010*/  LDGDEPBAR ;  /* 0x00000000000079af */ /* 0x000e220000000000 */
[----:B--2---:R-:W-:-:S04]  /*25020*/  LOP3.LUT R0, R3, 0x20, RZ, 0xc0, !PT ;  /* 0x0000002003007812 */ /* 0x004fc800078ec0ff */
[----:B------:R-:W-:-:S07]  /*25030*/  R2UR UR5, R0 ;  /* 0x00000000000572ca */ /* 0x000fce00000e0000 */
[----:B-1----:R-:W-:Y:S08]  /*25040*/  @P0 BRA `(.L_x_0) ;  /* 0x000000fc00e80947 */ /* 0x002ff00003800000 */
[----:B------:R1:W-:Y:S01]  /*25050*/  STL [R1+0xc30], RZ ;  /* 0x000c30ff01007387 */ /* 0x0003e20000100800 */
[----:B------:R-:W-:Y:S02]  /*25060*/  CS2R R132, SRZ ;  /* 0x0000000000847805 */ /* 0x000fe4000001ff00 */
[----:B------:R-:W-:Y:S02]  /*25070*/  CS2R R134, SRZ ;  /* 0x0000000000867805 */ /* 0x000fe4000001ff00 */
[----:B------:R-:W-:Y:S01]  /*25080*/  CS2R R136, SRZ ;  /* 0x0000000000887805 */ /* 0x000fe2000001ff00 */
[----:B------:R1:W-:Y:S01]  /*25090*/  STL [R1+0xc34], RZ ;  /* 0x000c34ff01007387 */ /* 0x0003e20000100800 */
[----:B------:R-:W-:Y:S02]  /*250a0*/  CS2R R138, SRZ ;  /* 0x00000000008a7805 */ /* 0x000fe4000001ff00 */
[----:B------:R-:W-:Y:S02]  /*250b0*/  CS2R R140, SRZ ;  /* 0x00000000008c7805 */ /* 0x000fe4000001ff00 */
[----:B------:R-:W-:Y:S01]  /*250c0*/  CS2R R142, SRZ ;  /* 0x00000000008e7805 */ /* 0x000fe2000001ff00 */
[----:B------:R1:W-:Y:S01]  /*250d0*/  STL [R1+0xc38], RZ ;  /* 0x000c38ff01007387 */ /* 0x0003e20000100800 */
[----:B------:R-:W-:-:S02]  /*250e0*/  CS2R R144, SRZ ;  /* 0x0000000000907805 */ /* 0x000fc4000001ff00 */
[----:B------:R-:W-:Y:S01]  /*250f0*/  CS2R R146, SRZ ;  /* 0x0000000000927805 */ /* 0x000fe2000001ff00 */
[----:B------:R-:W-:Y:S01]  /*25100*/  USHF.L.U32 UR5, UR5, 0x5, URZ ;  /* 0x0000000505057899 */ /* 0x000fe2000800063f */
[----:B------:R1:W-:Y:S04]  /*25110*/  STL [R1+0xc3c], RZ ;  /* 0x000c3cff01007387 */ /* 0x0003e80000100800 */
        /* <DEDUP_REMOVED lines=4075> */
[----:B------:R1:W-:Y:S01]  /*34fd0*/  STL [R1+0x45bc], RZ ;  /* 0x0045bcff01007387 */ /* 0x0003e20000100800 */
[----:B------:R-:W-:Y:S05]  /*34fe0*/  BRA `(.L_x_1) ;  /* 0x0000094400347947 */ /* 0x000fea0003800000 */
.L_x_0:
[----:B------:R-:W-:Y:S01]  /*34ff0*/  STL [R1+0xc30], RZ ;  /* 0x000c30ff01007387 */ /* 0x000fe20000100800 */
[C---:B------:R-:W-:Y:S01]  /*35000*/  LOP3.LUT R2, R3.reuse, 0x7, RZ, 0xc0, !PT ;  /* 0x0000000703027812 */ /* 0x040fe200078ec0ff */
[----:B------:R-:W-:Y:S01]  /*35010*/  USHF.R.S32.HI UR12, URZ, 0x1f, UR9 ;  /* 0x0000001f3f0c7899 */ /* 0x000fe20008011409 */
[C---:B------:R-:W-:Y:S01]  /*35020*/  LOP3.LUT R4, R3.reuse, 0x3, RZ, 0xc0, !PT ;  /* 0x0000000303047812 */ /* 0x040fe200078ec0ff */
[----:B------:R-:W-:Y:S01]  /*35030*/  STL [R1+0xc34], RZ ;  /* 0x000c34ff01007387 */ /* 0x000fe20000100800 */
[C---:B------:R-:W-:Y:S01]  /*35040*/  LOP3.LUT R0, R3.reuse, 0x1c, RZ, 0xc0, !PT ;  /* 0x0000001c03007812 */ /* 0x040fe200078ec0ff */
[----:B------:R-:W-:Y:S01]  /*35050*/  IMAD R2, R2, 0x90, RZ ;  /* 0x0000009002027824 */ /* 0x000fe200078e02ff */
[----:B------:R-:W-:Y:S01]  /*35060*/  USHF.R.S32.HI UR13, URZ, 0x1f, UR10 ;  /* 0x0000001f3f0d7899 */ /* 0x000fe2000801140a */
[----:B------:R-:W-:Y:S01]  /*35070*/  STL [R1+0xc38], RZ ;  /* 0x000c38ff01007387 */ /* 0x000fe20000100800 */
[----:B------:R-:W-:Y:S01]  /*35080*/  IMAD.SHL.U32 R3, R3, 0x2, RZ ;  /* 0x0000000203037824 */ /* 0x000fe200078e00ff */
[----:B------:R-:W-:Y:S01]  /*35090*/  USHF.R.S32.HI UR16, URZ, 0x1f, UR11 ;  /* 0x0000001f3f107899 */ /* 0x000fe2000801140b */
[----:B------:R-:W-:Y:S01]  /*350a0*/  IMAD R0, R4, 0x820, R0 ;  /* 0x0000082004007824 */ /* 0x000fe200078e0200 */
[----:B------:R-:W-:Y:S01]  /*350b0*/  STL [R1+0xc3c], RZ ;  /* 0x000c3cff01007387 */ /* 0x000fe20000100800 */
[----:B------:R-:W-:Y:S01]  /*350c0*/  ULEA.HI UR12, UR12, UR9, URZ, 0x5 ;  /* 0x000000090c0c7291 */ /* 0x000fe2000f8f283f */
[----:B------:R-:W-:-:S02]  /*350d0*/  LOP3.LUT R2, R2, 0x30, R3, 0x78, !PT ;  /* 0x0000003002027812 */ /* 0x000fc400078e7803 */
[----:B------:R-:W-:Y:S01]  /*350e0*/  CS2R R132, SRZ ;  /* 0x0000000000847805 */ /* 0x000fe2000001ff00 */
[----:B------:R-:W-:Y:S01]  /*350f0*/  STL [R1+0xc20], RZ ;  /* 0x000c20ff01007387 */ /* 0x000fe20000100800 */
[----:B------:R-:W-:Y:S02]  /*35100*/  CS2R R134, SRZ ;  /* 0x0000000000867805 */ /* 0x000fe4000001ff00 */
[----:B------:R-:W-:Y:S02]  /*35110*/  CS2R R136, SRZ ;  /* 0x0000000000887805 */ /* 0x000fe4000001ff00 */
[----:B------:R-:W-:Y:S01]  /*35120*/  CS2R R138, SRZ ;  /* 0x00000000008a7805 */ /* 0x000fe2000001ff00 */
[----:B------:R-:W-:Y:S01]  /*35130*/  STL [R1+0xc24], RZ ;  /* 0x000c24ff01007387 */ /* 0x000fe20000100800 */
[----:B------:R-:W-:Y:S02]  /*35140*/  CS2R R140, SRZ ;  /* 0x00000000008c7805 */ /* 0x000fe4000001ff00 */
[----:B------:R-:W-:-:S02]  /*35150*/  CS2R R142, SRZ ;  /* 0x00000000008e7805 */ /* 0x000fc4000001ff00 */
[----:B------:R-:W-:Y:S01]  /*35160*/  CS2R R144, SRZ ;  /* 0x0000000000907805 */ /* 0x000fe2000001ff00 */
[----:B------:R-:W-:Y:S01]  /*35170*/  STL [R1+0xc28], RZ ;  /* 0x000c28ff01007387 */ /* 0x000fe20000100800 */
[----:B------:R-:W-:Y:S01]  /*35180*/  CS2R R146, SRZ ;  /* 0x0000000000927805 */ /* 0x000fe2000001ff00 */
[----:B------:R-:W-:Y:S02]  /*35190*/  USHF.L.U32 UR14, UR10, 0x2, URZ ;  /* 0x000000020a0e7899 */ /* 0x000fe4000800063f */
[----:B------:R-:W-:Y:S01]  /*351a0*/  STL [R1+0xc2c], RZ ;  /* 0x000c2cff01007387 */ /* 0x000fe20000100800 */
[----:B------:R-:W-:Y:S02]  /*351b0*/  USHF.L.U32 UR15, UR11, 0x2, URZ ;  /* 0x000000020b0f7899 */ /* 0x000fe4000800063f */
[----:B------:R-:W-:Y:S01]  /*351c0*/  USHF.L.U64.HI UR9, UR10, 0x2, UR13 ;  /* 0x000000020a097899 */ /* 0x000fe2000801020d */
[----:B------:R-:W-:Y:S01]  /*351d0*/  STL [R1+0xc10], RZ ;  /* 0x000c10ff01007387 */ /* 0x000fe20000100800 */
[----:B------:R-:W-:Y:S01]  /*351e0*/  USHF.L.U32 UR5, UR5, 0x5, URZ ;  /* 0x0000000505057899 */ /* 0x000fe2000800063f */
[----:B------:R-:W-:-:S02]  /*351f0*/  UMOV UR6, URZ ;  /* 0x0000003f00067c82 */ /* 0x000fc40008000000 */
[----:B------:R-:W-:Y:S01]  /*35200*/  STL [R1+0xc14], RZ ;  /* 0x000c14ff01007387 */ /* 0x000fe20000100800 */
[----:B------:R-:W-:Y:S01]  /*35210*/  UMOV UR8, 0x1 ;  /* 0x0000000100087882 */ /* 0x000fe20000000000 */
[----:B------:R-:W-:Y:S02]  /*35220*/  USHF.R.S32.HI UR10, URZ, 0x5, UR12 ;  /* 0x000000053f0a7899 */ /* 0x000fe4000801140c */
[----:B------:R-:W-:Y:S01]  /*35230*/  STL [R1+0xc18], RZ ;  /* 0x000c18ff01007387 */ /* 0x000fe20000100800 */
[----:B------:R-:W-:-:S03]  /*35240*/  USHF.L.U64.HI UR11, UR11, 0x2, UR16 ;  /* 0x000000020b0b7899 */ /* 0x000fc60008010210 */
[----:B------:R-:W-:Y:S04]  /*35250*/  STL [R1+0xc1c], RZ ;  /* 0x000c1cff01007387 */ /* 0x000fe80000100800 */
        /* <DEDUP_REMOVED lines=3755> */
[----:B------:R-:W-:Y:S01]  /*43d10*/  STL [R1+0x453c], RZ ;  /* 0x00453cff01007387 */ /* 0x000fe20000100800 */
[----:B------:R-:W-:-:S03]  /*43d20*/  LOP3.LUT R2, R2, UR5, RZ, 0xfc, !PT ;  /* 0x0000000502027c12 */ /* 0x000fc6000f8efcff */
[----:B------:R-:W-:Y:S01]  /*43d30*/  STL [R1+0x4520], RZ ;  /* 0x004520ff01007387 */ /* 0x000fe20000100800 */
[C---:B------:R-:W-:Y:S01]  /*43d40*/  LOP3.LUT R5, R0.reuse, 0x20, RZ, 0x3c, !PT ;  /* 0x0000002000057812 */ /* 0x040fe200078e3cff */
[----:B------:R-:W-:Y:S01]  /*43d50*/  UIADD3 UR16, UR10, -0x2, URZ ;  /* 0xfffffffe0a107890 */ /* 0x000fe2000fffe03f */
[C---:B------:R-:W-:Y:S01]  /*43d60*/  LOP3.LUT R4, R0.reuse, 0x40, RZ, 0x3c, !PT ;  /* 0x0000004000047812 */ /* 0x040fe200078e3cff */
[----:B------:R-:W-:Y:S01]  /*43d70*/  STL [R1+0x4524], RZ ;  /* 0x004524ff01007387 */ /* 0x000fe20000100800 */
[----:B------:R-:W-:Y:S01]  /*43d80*/  LOP3.LUT R3, R0, 0x60, RZ, 0x3c, !PT ;  /* 0x0000006000037812 */ /* 0x000fe200078e3cff */
[----:B------:R-:W-:Y:S02]  /*43d90*/  UMOV UR12, 0xffffffff ;  /* 0xffffffff000c7882 */ /* 0x000fe40000000000 */
[----:B------:R-:W-:Y:S04]  /*43da0*/  STL [R1+0x4528], RZ ;  /* 0x004528ff01007387 */ /* 0x000fe80000100800 */
[----:B------:R1:W-:Y:S04]  /*43db0*/  STL [R1+0x2c14], R2 ;  /* 0x002c140201007387 */ /* 0x0003e80000100800 */
[----:B------:R2:W-:Y:S04]  /*43dc0*/  STL [R1+0x452c], RZ ;  /* 0x00452cff01007387 */ /* 0x0005e80000100800 */
[----:B------:R2:W-:Y:S01]  /*43dd0*/  STL [R1+0x4510], RZ ;  /* 0x004510ff01007387 */ /* 0x0005e20000100800 */
[----:B-1----:R-:W-:-:S03]  /*43de0*/  LOP3.LUT R2, R2, 0x40, RZ, 0x3c, !PT ;  /* 0x0000004002027812 */ /* 0x002fc600078e3cff */
        /* <DEDUP_REMOVED lines=307> */
[----:B------:R2:W-:Y:S02]  /*45120*/  STL [R1+0x2c18], R2 ;  /* 0x002c180201007387 */ /* 0x0005e40000100800 */
.L_x_2:
[----:B------:R-:W3:Y:S01]  /*45130*/  LDL R28, [R1+0x2c14] ;  /* 0x002c1400011c7983 */ /* 0x000ee20000100800 */
[----:B------:R-:W-:-:S04]  /*45140*/  DEPBAR.LE SB0, 0x2 ;  /* 0x000080800000791a */ /* 0x000fc80000000000 */
[----:B------:R-:W-:Y:S01]  /*45150*/  UIADD3 UR12, UR12, 0x1, URZ ;  /* 0x000000010c0c7890 */ /* 0x000fe2000fffe03f */
[C---:B--2---:R-:W-:Y:S01]  /*45160*/  LOP3.LUT R2, R0.reuse, 0x20, RZ, 0x3c, !PT ;  /* 0x0000002000027812 */ /* 0x044fe200078e3cff */
[----:B-----5:R-:W-:Y:S01]  /*45170*/  STL [R1+0x6bb0], R252 ;  /* 0x006bb0fc01007387 */ /* 0x020fe20000100800 */
[C---:B------:R-:W-:Y:S01]  /*45180*/  LOP3.LUT R3, R0.reuse, 0x60, RZ, 0x3c, !PT ;  /* 0x0000006000037812 */ /* 0x040fe200078e3cff */
[----:B------:R-:W-:Y:S01]  /*45190*/  UISETP.GT.AND UP0, UPT, UR12, 0x1, UPT ;  /* 0x000000010c00788c */ /* 0x000fe2000bf04270 */
[----:B------:R-:W-:-:S03]  /*451a0*/  LOP3.LUT R164, R0, 0x40, RZ, 0x3c, !PT ;  /* 0x0000004000a47812 */ /* 0x000fc600078e3cff */
[----:B------:R-:W-:-:S04]  /*451b0*/  USEL UR12, UR12, URZ, !UP0 ;  /* 0x0000003f0c0c7287 */ /* 0x000fc8000c000000 */
[----:B------:R-:W-:Y:S01]  /*451c0*/  ULEA UR13, UR12, UR4, 0x10 ;  /* 0x000000040c0d7291 */ /* 0x000fe2000f8e803f */
[----:B------:R-:W-:Y:S08]  /*451d0*/  BAR.SYNC.DEFER_BLOCKING 0x0 ;  /* 0x0000000000007b1d */ /* 0x000ff00000010000 */
[----:B------:R-:W-:Y:S04]  /*451e0*/  LDS R148, [R0+UR13] ;  /* 0x0000000d00947984 */ /* 0x000fe80008000800 */
[----:B------:R-:W-:Y:S04]  /*451f0*/  LDS R150, [R0+UR13+0x2000] ;  /* 0x0020000d00967984 */ /* 0x000fe80008000800 */
[----:B------:R-:W-:Y:S04]  /*45200*/  LDS R149, [R2+UR13] ;  /* 0x0000000d02957984 */ /* 0x000fe80008000800 */
[----:B------:R-:W-:Y:S04]  /*45210*/  LDS R151, [R2+UR13+0x2000] ;  /* 0x0020000d02977984 */ /* 0x000fe80008000800 */
        /* <DEDUP_REMOVED lines=8> */
[----:B---3--:R-:W1:Y:S04]  /*452a0*/  LDSM.16.M88.4 R16, [R28+UR13+0x20000] ;  /* 0x0200000d1c10783b */ /* 0x008e680008000200 */
[----:B------:R-:W2:Y:S04]  /*452b0*/  LDSM.16.M88.4 R12, [R28+UR13+0x20800] ;  /* 0x0208000d1c0c783b */ /* 0x000ea80008000200 */
[----:B------:R-:W3:Y:S04]  /*452c0*/  LDSM.16.M88.4 R8, [R28+UR13+0x21000] ;  /* 0x0210000d1c08783b */ /* 0x000ee80008000200 */
[----:B------:R-:W4:Y:S04]  /*452d0*/  LDSM.16.M88.4 R4, [R28+UR13+0x21800] ;  /* 0x0218000d1c04783b */ /* 0x000f280008000200 */
[----:B------:R-:W4:Y:S04]  /*452e0*/  LDSM.16.M88.4 R128, [R28+UR13+0x22000] ;  /* 0x0220000d1c80783b */ /* 0x000f280008000200 */
[----:B------:R-:W4:Y:S04]  /*452f0*/  LDSM.16.M88.4 R124, [R28+UR13+0x22800] ;  /* 0x0228000d1c7c783b */ /* 0x000f280008000200 */
[----:B------:R-:W4:Y:S04]  /*45300*/  LDSM.16.M88.4 R120, [R28+UR13+0x23000] ;  /* 0x0230000d1c78783b */ /* 0x000f280008000200 */
[----:B------:R-:W4:Y:S04]  /*45310*/  LDSM.16.M88.4 R116, [R28+UR13+0x23800] ;  /* 0x0238000d1c74783b */ /* 0x000f280008000200 */
[----:B------:R-:W4:Y:S04]  /*45320*/  LDSM.16.M88.4 R112, [R28+UR13+0x24000] ;  /* 0x0240000d1c70783b */ /* 0x000f280008000200 */
[----:B------:R-:W4:Y:S01]  /*45330*/  LDSM.16.M88.4 R108, [R28+UR13+0x24800] ;  /* 0x0248000d1c6c783b */ /* 0x000f220008000200 */
[C---:B-1----:R-:W-:Y:S03]  /*45340*/  HMMA.1688.F32.TF32 R32, R148.reuse, R16, R132 ;  /* 0x000000109420723c */ /* 0x042fe60000081084 */
[----:B------:R-:W-:Y:S04]  /*45350*/  STL [R1+0x799c], R18 ;  /* 0x00799c1201007387 */ /* 0x000fe80000100800 */
[----:B------:R-:W-:Y:S01]  /*45360*/  STL [R1+0x7998], R19 ;  /* 0x0079981301007387 */ /* 0x000fe20000100800 */
[C---:B--2---:R-:W-:Y:S03]  /*45370*/  HMMA.1688.F32.TF32 R24, R148.reuse, R12, R136 ;  /* 0x0000000c9418723c */ /* 0x044fe60000081088 */
[----:B------:R-:W-:Y:S03]  /*45380*/  STL [R1+0x79a4], R14 ;  /* 0x0079a40e01007387 */ /* 0x000fe60000100800 */
[----:B---3--:R-:W-:Y:S01]  /*45390*/  HMMA.1688.F32.TF32 R20, R148, R8, R140 ;  /* 0x000000089414723c */ /* 0x008fe2000008108c */
[----:B------:R-:W-:Y:S04]  /*453a0*/  STL [R1+0x79a0], R15 ;  /* 0x0079a00f01007387 */ /* 0x000fe80000100800 */
[----:B------:R-:W-:Y:S04]  /*453b0*/  STL [R1+0x79ac], R10 ;  /* 0x0079ac0a01007387 */ /* 0x000fe80000100800 */
[----:B------:R-:W-:Y:S04]  /*453c0*/  STL [R1+0x79a8], R11 ;  /* 0x0079a80b01007387 */ /* 0x000fe80000100800 */
[----:B----4-:R1:W-:Y:S04]  /*453d0*/  STL [R1+0x79b4], R6 ;  /* 0x0079b40601007387 */ /* 0x0103e80000100800 */
[----:B------:R2:W-:Y:S04]  /*453e0*/  STL [R1+0x79b0], R7 ;  /* 0x0079b00701007387 */ /* 0x0005e80000100800 */
[----:B------:R-:W-:Y:S03]  /*453f0*/  STL.64 [R1+0x4c70], R32 ;  /* 0x004c702001007387 */ /* 0x000fe60000100a00 */
[----:B-1----:R-:W-:Y:S01]  /*45400*/  IMAD.MOV.U32 R6, RZ, RZ, R20 ;  /* 0x000000ffff067224 */ /* 0x002fe200078e0014 */
[----:B------:R-:W-:Y:S01]  /*45410*/  STL.64 [R1+0x4c78], R34 ;  /* 0x004c782201007387 */ /* 0x000fe20000100a00 */
[----:B------:R-:W-:-:S02]  /*45420*/  IMAD.MOV.U32 R10, RZ, RZ, R22 ;  /* 0x000000ffff0a7224 */ /* 0x000fc400078e0016 */
[----:B--2---:R-:W-:Y:S01]  /*45430*/  IMAD.MOV.U32 R7, RZ, RZ, R21 ;  /* 0x000000ffff077224 */ /* 0x004fe200078e0015 */
[----:B------:R-:W-:Y:S01]  /*45440*/  STL.64 [R1+0x4c60], R24 ;  /* 0x004c601801007387 */ /* 0x000fe20000100a00 */
[----:B------:R-:W-:Y:S02]  /*45450*/  IMAD.MOV.U32 R11, RZ, RZ, R23 ;  /* 0x000000ffff0b7224 */ /* 0x000fe400078e0017 */
[----:B------:R-:W-:Y:S01]  /*45460*/  HMMA.1688.F32.TF32 R20, R148, R4, R144 ;  /* 0x000000049414723c */ /* 0x000fe20000081090 */
[----:B------:R-:W-:Y:S04]  /*45470*/  STL.64 [R1+0x4c68], R26 ;  /* 0x004c681a01007387 */ /* 0x000fe80000100a00 */
[----:B------:R-:W2:Y:S04]  /*45480*/  LDL.LU.64 R152, [R1+0xc30] ;  /* 0x000c300001987983 */ /* 0x000ea80000300a00 */
[----:B------:R-:W2:Y:S04]  /*45490*/  LDL.LU.64 R154, [R1+0xc38] ;  /* 0x000c3800019a7983 */ /* 0x000ea80000300a00 */
[----:B------:R-:W3:Y:S04]  /*454a0*/  LDL.LU.64 R144, [R1+0xc20] ;  /* 0x000c200001907983 */ /* 0x000ee80000300a00 */
[----:B------:R-:W3:Y:S04]  /*454b0*/  LDL.LU.64 R146, [R1+0xc28] ;  /* 0x000c280001927983 */ /* 0x000ee80000300a00 */
[----:B------:R-:W4:Y:S03]  /*454c0*/  LDL.LU.64 R140, [R1+0xc10] ;  /* 0x000c1000018c7983 */ /* 0x000f260000300a00 */
[----:B------:R-:W-:Y:S01]  /*454d0*/  IMAD.MOV.U32 R14, RZ, RZ, R20 ;  /* 0x000000ffff0e7224 */ /* 0x000fe200078e0014 */
[----:B------:R-:W4:Y:S01]  /*454e0*/  LDL.LU.64 R142, [R1+0xc18] ;  /* 0x000c1800018e7983 */ /* 0x000f220000300a00 */
[----:B------:R-:W-:-:S02]  /*454f0*/  IMAD.MOV.U32 R15, RZ, RZ, R21 ;  /* 0x000000ffff0f7224 */ /* 0x000fc400078e0015 */
[----:B------:R-:W-:Y:S01]  /*45500*/  IMAD.MOV.U32 R18, RZ, RZ, R22 ;  /* 0x000000ffff127224 */ /* 0x000fe200078e0016 */
[----:B------:R-:W1:Y:S01]  /*45510*/  LDSM.16.M88.4 R104, [R28+UR13+0x25000] ;  /* 0x0250000d1c68783b */ /* 0x000e620008000200 */
[----:B------:R-:W-:-:S03]  /*45520*/  IMAD.MOV.U32 R19, RZ, RZ, R23 ;  /* 0x000000ffff137224 */ /* 0x000fc600078e0017 */
[----:B------:R-:W1:Y:S04]  /*45530*/  LDSM.16.M88.4 R100, [R28+UR13+0x25800] ;  /* 0x0258000d1c64783b */ /* 0x000e680008000200 */
        /* <DEDUP_REMOVED lines=11> */
[----:B------:R-:W4:Y:S04]  /*455f0*/  LDL.LU.64 R136, [R1+0xc00] ;  /* 0x000c000001887983 */ /* 0x000f280000300a00 */
[----:B------:R-:W1:Y:S04]  /*45600*/  LDSM.16.M88.4 R60, [R28+UR13+0x2b800] ;  /* 0x02b8000d1c3c783b */ /* 0x000e680008000200 */
[----:B------:R-:W4:Y:S04]  /*45610*/  LDL.LU.64 R138, [R1+0xc08] ;  /* 0x000c0800018a7983 */ /* 0x000f280000300a00 */
[----:B------:R-:W-:Y:S04]  /*45620*/  STL [R1+0x78a0], R130 ;  /* 0x0078a08201007387 */ /* 0x000fe80000100800 */
[----:B------:R-:W1:Y:S04]  /*45630*/  LDSM.16.M88.4 R56, [R28+UR13+0x2c000] ;  /* 0x02c0000d1c38783b */ /* 0x000e680008000200 */
[----:B------:R-:W-:Y:S04]  /*45640*/  STL [R1+0x789c], R131 ;  /* 0x00789c8301007387 */ /* 0x000fe80000100800 */
[----:B------:R-:W-:Y:S04]  /*45650*/  STL [R1+0x7898], R126 ;  /* 0x0078987e01007387 */ /* 0x000fe80000100800 */
[----:B------:R-:W1:Y:S04]  /*45660*/  LDSM.16.M88.4 R52, [R28+UR13+0x2c800] ;  /* 0x02c8000d1c34783b */ /* 0x000e680008000200 */
[----:B------:R-:W-:Y:S04]  /*45670*/  STL [R1+0x7894], R127 ;  /* 0x0078947f01007387 */ /* 0x000fe80000100800 */
[----:B------:R-:W-:Y:S04]  /*45680*/  STL [R1+0x788c], R122 ;  /* 0x00788c7a01007387 */ /* 0x000fe80000100800 */
[----:B------:R-:W3:Y:S04]  /*45690*/  LDSM.16.M88.4 R48, [R28+UR13+0x2d000] ;  /* 0x02d0000d1c30783b */ /* 0x000ee80008000200 */
[----:B------:R-:W-:Y:S04]  /*456a0*/  STL [R1+0x7888], R123 ;  /* 0x0078887b01007387 */ /* 0x000fe80000100800 */
[----:B------:R-:W-:Y:S04]  /*456b0*/  STL [R1+0x78a4], R118 ;  /* 0x0078a47601007387 */ /* 0x000fe80000100800 */
[----:B------:R-:W4:Y:S04]  /*456c0*/  LDSM.16.M88.4 R44, [R28+UR13+0x2d800] ;  /* 0x02d8000d1c2c783b */ /* 0x000f280008000200 */
[----:B------:R-:W-:Y:S04]  /*456d0*/  STL [R1+0x7890], R119 ;  /* 0x0078907701007387 */ /* 0x000fe80000100800 */
[----:B------:R-:W-:Y:S04]  /*456e0*/  STL [R1+0x78ac], R114 ;  /* 0x0078ac7201007387 */ /* 0x000fe80000100800 */
[----:B------:R-:W4:Y:S04]  /*456f0*/  LDSM.16.M88.4 R40, [R28+UR13+0x2e000] ;  /* 0x02e0000d1c28783b */ /* 0x000f280008000200 */
[----:B------:R-:W-:Y:S04]  /*45700*/  STL [R1+0x78a8], R115 ;  /* 0x0078a87301007387 */ /* 0x000fe80000100800 */
[----:B------:R-:W-:Y:S04]  /*45710*/  STL [R1+0x78b4], R110 ;  /* 0x0078b46e01007387 */ /* 0x000fe80000100800 */
[----:B------:R-:W4:Y:S04]  /*45720*/  LDSM.16.M88.4 R36, [R28+UR13+0x2e800] ;  /* 0x02e8000d1c24783b */ /* 0x000f280008000200 */
[----:B------:R-:W-:Y:S04]  /*45730*/  STL [R1+0x78b0], R111 ;  /* 0x0078b06f01007387 */ /* 0x000fe80000100800 */
[----:B-1----:R-:W-:Y:S04]  /*45740*/  STL [R1+0x78bc], R106 ;  /* 0x0078bc6a01007387 */ /* 0x002fe80000100800 */
[----:B------:R-:W1:Y:S04]  /*45750*/  LDSM.16.M88.4 R32, [R28+UR13+0x2f000] ;  /* 0x02f0000d1c20783b */ /* 0x000e680008000200 */
[----:B------:R-:W-:Y:S04]  /*45760*/  STL [R1+0x78b8], R107 ;  /* 0x0078b86b01007387 */ /* 0x000fe80000100800 */
[----:B------:R-:W-:Y:S04]  /*45770*/  STL [R1+0x78c4], R102 ;  /* 0x0078c46601007387 */ /* 0x000fe80000100800 */
[----:B------:R-:W1:Y:S04]  /*45780*/  LDSM.16.M88.4 R28, [R28+UR13+0x2f800] ;  /* 0x02f8000d1c1c783b */ /* 0x000e680008000200 */
        /* <DEDUP_REMOVED lines=29> */
[----:B------:R-:W-:Y:S04]  /*45960*/  LDS R132, [R164+UR13] ;  /* 0x0000000da4847984 */ /* 0x000fe80008000800 */
[----:B------:R-:W-:Y:S01]  /*45970*/  LDS R134, [R164+UR13+0x2000] ;  /* 0x0020000da4867984 */ /* 0x000fe20008000800 */
[C---:B--2---:R-:W-:Y:S03]  /*45980*/  HMMA.1688.F32.TF32 R152, R148.reuse, R128, R152 ;  /* 0x000000809498723c */ /* 0x044fe60000081098 */
[----:B------:R-:W-:Y:S04]  /*45990*/  LDS R133, [R3+UR13] ;  /* 0x0000000d03857984 */ /* 0x000fe80008000800 */
[----:B------:R-:W2:Y:S01]  /*459a0*/  LDS R135, [R3+UR13+0x2000] ;  /* 0x0020000d03877984 */ /* 0x000ea20008000800 */
[C---:B---3--:R-:W-:Y:S03]  /*459b0*/  HMMA.1688.F32.TF32 R144, R148.reuse, R124, R144 ;  /* 0x0000007c9490723c */ /* 0x048fe60000081090 */
[----:B------:R-:W-:Y:S03]  /*459c0*/  STL [R1+0x77e0], R50 ;  /* 0x0077e03201007387 */ /* 0x000fe60000100800 */
[----:B----4-:R-:W-:Y:S01]  /*459d0*/  HMMA.1688.F32.TF32 R140, R148, R120, R140 ;  /* 0x00000078948c723c */ /* 0x010fe2000008108c */
[----:B------:R-:W-:Y:S04]  /*459e0*/  STL [R1+0x77dc], R51 ;  /* 0x0077dc3301007387 */ /* 0x000fe80000100800 */
[----:B------:R-:W-:Y:S04]  /*459f0*/  STL [R1+0x7804], R46 ;  /* 0x0078042e01007387 */ /* 0x000fe80000100800 */
[----:B------:R-:W-:Y:S04]  /*45a00*/  STL [R1+0x77d8], R47 ;  /* 0x0077d82f01007387 */ /* 0x000fe80000100800 */
[----:B------:R-:W-:Y:S04]  /*45a10*/  STL [R1+0x780c], R42 ;  /* 0x00780c2a01007387 */ /* 0x000fe80000100800 */
[----:B------:R-:W-:Y:S04]  /*45a20*/  STL [R1+0x7808], R43 ;  /* 0x0078082b01007387 */ /* 0x000fe80000100800 */
[----:B------:R-:W-:Y:S04]  /*45a30*/  STL [R1+0x7814], R38 ;  /* 0x0078142601007387 */ /* 0x000fe80000100800 */
[----:B------:R-:W-:Y:S04]  /*45a40*/  STL [R1+0x7810], R39 ;  /* 0x0078102701007387 */ /* 0x000fe80000100800 */
[----:B-1----:R-:W-:Y:S04]  /*45a50*/  STL [R1+0x781c], R34 ;  /* 0x00781c2201007387 */ /* 0x002fe80000100800 */
[----:B------:R-:W-:Y:S01]  /*45a60*/  STL [R1+0x7818], R35 ;  /* 0x0078182301007387 */ /* 0x000fe20000100800 */
[----:B------:R-:W-:-:S03]  /*45a70*/  IMAD.MOV.U32 R78, RZ, RZ, R144 ;  /* 0x000000ffff4e7224 */ /* 0x000fc600078e0090 */
[----:B------:R-:W-:Y:S01]  /*45a80*/  STL [R1+0x7824], R30 ;  /* 0x0078241e01007387 */ /* 0x000fe20000100800 */
[----:B------:R-:W-:-:S03]  /*45a90*/  IMAD.MOV.U32 R79, RZ, RZ, R145 ;  /* 0x000000ffff4f7224 */ /* 0x000fc600078e0091 */
[----:B------:R-:W-:Y:S01]  /*45aa0*/  STL [R1+0x7820], R31 ;  /* 0x0078201f01007387 */ /* 0x000fe20000100800 */
[----:B------:R-:W-:-:S03]  /*45ab0*/  IMAD.MOV.U32 R83, RZ, RZ, R147 ;  /* 0x000000ffff537224 */ /* 0x000fc600078e0093 */
[----:B------:R1:W-:Y:S01]  /*45ac0*/  STL.64 [R1+0x4c30], R152 ;  /* 0x004c309801007387 */ /* 0x0003e20000100a00 */
[----:B------:R-:W-:-:S03]  /*45ad0*/  IMAD.MOV.U32 R82, RZ, RZ, R146 ;  /* 0x000000ffff527224 */ /* 0x000fc600078e0092 */
[----:B------:R3:W-:Y:S04]  /*45ae0*/  STL.64 [R1+0x4c38], R154 ;  /* 0x004c389a01007387 */ /* 0x0007e80000100a00 */
[----:B------:R-:W4:Y:S04]  /*45af0*/  LDL.LU.64 R144, [R1+0x13b0] ;  /* 0x0013b00001907983 */ /* 0x000f280000300a00 */
[----:B------:R-:W4:Y:S01]  /*45b00*/  LDL.LU.64 R146, [R1+0x13b8] ;  /* 0x0013b80001927983 */ /* 0x000f220000300a00 */
[----:B------:R-:W-:-:S03]  /*45b10*/  IMAD.MOV.U32 R22, RZ, RZ, R140 ;  /* 0x000000ffff167224 */ /* 0x000fc600078e008c */
[----:B------:R2:W-:Y:S01]  /*45b20*/  STL [R1+0x7924], R83 ;  /* 0x0079245301007387 */ /* 0x0005e20000100800 */
[----:B------:R-:W-:-:S03]  /*45b30*/  IMAD.MOV.U32 R23, RZ, RZ, R141 ;  /* 0x000000ffff177224 */ /* 0x000fc600078e008d */
[----:B------:R2:W-:Y:S01]  /*45b40*/  STL [R1+0x7920], R82 ;  /* 0x0079205201007387 */ /* 0x0005e20000100800 */
[----:B------:R-:W-:-:S03]  /*45b50*/  IMAD.MOV.U32 R90, RZ, RZ, R142 ;  /* 0x000000ffff5a7224 */ /* 0x000fc600078e008e */
[----:B------:R2:W-:Y:S01]  /*45b60*/  STL [R1+0x791c], R79 ;  /* 0x00791c4f01007387 */ /* 0x0005e20000100800 */
[----:B------:R-:W-:-:S03]  /*45b70*/  IMAD.MOV.U32 R91, RZ, RZ, R143 ;  /* 0x000000ffff5b7224 */ /* 0x000fc600078e008f */
[----:B------:R2:W-:Y:S04]  /*45b80*/  STL [R1+0x7918], R78 ;  /* 0x0079184e01007387 */ /* 0x0005e80000100800 */
[----:B------:R-:W3:Y:S04]  /*45b90*/  LDL.LU.64 R140, [R1+0x13a0] ;  /* 0x0013a000018c7983 */ /* 0x000ee80000300a00 */
[----:B------:R-:W3:Y:S01]  /*45ba0*/  LDL.LU.64 R142, [R1+0x13a8] ;  /* 0x0013a800018e7983 */ /* 0x000ee20000300a00 */
[----:B------:R-:W-:Y:S03]  /*45bb0*/  HMMA.1688.F32.TF32 R136, R148, R116, R136 ;  /* 0x000000749488723c */ /* 0x000fe60000081088 */
[----:B------:R-:W-:Y:S04]  /*45bc0*/  STL [R1+0x7934], R91 ;  /* 0x0079345b01007387 */ /* 0x000fe80000100800 */
[----:B------:R-:W-:Y:S04]  /*45bd0*/  STL [R1+0x7930], R90 ;  /* 0x0079305a01007387 */ /* 0x000fe80000100800 */
[----:B------:R-:W-:Y:S04]  /*45be0*/  STL [R1+0x792c], R23 ;  /* 0x00792c1701007387 */ /* 0x000fe80000100800 */
[----:B------:R-:W-:Y:S09]  /*45bf0*/  STL [R1+0x7928], R22 ;  /* 0x0079281601007387 */ /* 0x000ff20000100800 */
[----:B------:R-:W-:-:S02]  /*45c00*/  IMAD.MOV.U32 R94, RZ, RZ, R136 ;  /* 0x000000ffff5e7224 */ /* 0x000fc400078e0088 */
[----:B------:R-:W-:Y:S02]  /*45c10*/  IMAD.MOV.U32 R95, RZ, RZ, R137 ;  /* 0x000000ffff5f7224 */ /* 0x000fe400078e0089 */
[----:B------:R-:W-:Y:S01]  /*45c20*/  IMAD.MOV.U32 R99, RZ, RZ, R139 ;  /* 0x000000ffff637224 */ /* 0x000fe200078e008b */
[----:B------:R-:W2:Y:S01]  /*45c30*/  LDL.LU.64 R136, [R1+0x1390] ;  /* 0x0013900001887983 */ /* 0x000ea20000300a00 */
[----:B------:R-:W-:-:S03]  /*45c40*/  IMAD.MOV.U32 R98, RZ, RZ, R138 ;  /* 0x000000ffff627224 */ /* 0x000fc600078e008a */
[----:B------:R-:W2:Y:S04]  /*45c50*/  LDL.LU.64 R138, [R1+0x1398] ;  /* 0x00139800018a7983 */ /* 0x000ea80000300a00 */
[----:B------:R1:W-:Y:S04]  /*45c60*/  STL [R1+0x7944], R99 ;  /* 0x0079446301007387 */ /* 0x0003e80000100800 */
[----:B------:R1:W-:Y:S04]  /*45c70*/  STL [R1+0x7940], R98 ;  /* 0x0079406201007387 */ /* 0x0003e80000100800 */
[----:B------:R1:W-:Y:S04]  /*45c80*/  STL [R1+0x793c], R95 ;  /* 0x00793c5f01007387 */ /* 0x0003e80000100800 */
[----:B------:R1:W-:Y:S01]  /*45c90*/  STL [R1+0x7938], R94 ;  /* 0x0079385e01007387 */ /* 0x0003e20000100800 */
[C---:B----4-:R-:W-:Y:S06]  /*45ca0*/  HMMA.1688.F32.TF32 R144, R148.reuse, R112, R144 ;  /* 0x000000709490723c */ /* 0x050fec0000081090 */
[----:B---3--:R-:W-:-:S15]  /*45cb0*/  HMMA.1688.F32.TF32 R140, R148, R108, R140 ;  /* 0x0000006c948c723c */ /* 0x008fde000008108c */
[----:B------:R-:W-:-:S03]  /*45cc0*/  NOP ;  /* 0x0000000000007918 */ /* 0x000fc60000000000 */
[----:B------:R-:W-:Y:S02]  /*45cd0*/  IMAD.MOV.U32 R102, RZ, RZ, R144 ;  /* 0x000000ffff667224 */ /* 0x000fe400078e0090 */
[----:B------:R-:W-:Y:S02]  /*45ce0*/  IMAD.MOV.U32 R103, RZ, RZ, R145 ;  /* 0x000000ffff677224 */ /* 0x000fe400078e0091 */
[----:B------:R-:W-:Y:S01]  /*45cf0*/  IMAD.MOV.U32 R107, RZ, RZ, R147 ;  /* 0x000000ffff6b7224 */ /* 0x000fe200078e0093 */
[----:B------:R-:W3:Y:S01]  /*45d00*/  LDL.LU.64 R144, [R1+0x1380] ;  /* 0x0013800001907983 */ /* 0x000ee20000300a00 */
[----:B------:R-:W-:-:S03]  /*45d10*/  IMAD.MOV.U32 R106, RZ, RZ, R146 ;  /* 0x000000ffff6a7224 */ /* 0x000fc600078e0092 */
[----:B------:R-:W3:Y:S04]  /*45d20*/  LDL.LU.64 R146, [R1+0x1388] ;  /* 0x0013880001927983 */ /* 0x000ee80000300a00 */
[----:B------:R-:W-:Y:S04]  /*45d30*/  STL [R1+0x7954], R107 ;  /* 0x0079546b01007387 */ /* 0x000fe80000100800 */
[----:B------:R-:W-:Y:S04]  /*45d40*/  STL [R1+0x7950], R106 ;  /* 0x0079506a01007387 */ /* 0x000fe80000100800 */
[----:B------:R-:W-:Y:S01]  /*45d50*/  STL [R1+0x794c], R103 ;  /* 0x00794c6701007387 */ /* 0x000fe20000100800 */
[----:B------:R-:W-:-:S03]  /*45d60*/  IMAD.MOV.U32 R86, RZ, RZ, R140 ;  /* 0x000000ffff567224 */ /* 0x000fc600078e008c */
[----:B------:R-:W-:Y:S01]  /*45d70*/  STL [R1+0x7948], R102 ;  /* 0x0079486601007387 */ /* 0x000fe20000100800 */
[----:B------:R-:W-:Y:S02]  /*45d80*/  IMAD.MOV.U32 R87, RZ, RZ, R141 ;  /* 0x000000ffff577224 */ /* 0x000fe400078e008d */
[----:B------:R-:W-:Y:S01]  /*45d90*/  IMAD.MOV.U32 R26, RZ, RZ, R142 ;  /* 0x000000ffff1a7224 */ /* 0x000fe200078e008e */
[----:B------:R-:W4:Y:S01]  /*45da0*/  LDL.LU.64 R140, [R1+0x1370] ;  /* 0x00137000018c7983 */ /* 0x000f220000300a00 */
[----:B------:R-:W-:-:S03]  /*45db0*/  IMAD.MOV.U32 R27, RZ, RZ, R143 ;  /* 0x000000ffff1b7224 */ /* 0x000fc600078e008f */
[----:B------:R-:W4:Y:S01]  /*45dc0*/  LDL.LU.64 R142, [R1+0x1378] ;  /* 0x00137800018e7983 */ /* 0x000f220000300a00 */
[----:B--2---:R-:W-:Y:S03]  /*45dd0*/  HMMA.1688.F32.TF32 R136, R148, R104, R136 ;  /* 0x000000689488723c */ /* 0x004fe60000081088 */
[----:B------:R2:W-:Y:S04]  /*45de0*/  STL [R1+0x7964], R27 ;  /* 0x0079641b01007387 */ /* 0x0005e80000100800 */
[----:B------:R2:W-:Y:S04]  /*45df0*/  STL [R1+0x7960], R26 ;  /* 0x0079601a01007387 */ /* 0x0005e80000100800 */
[----:B------:R2:W-:Y:S04]  /*45e00*/  STL [R1+0x795c], R87 ;  /* 0x00795c5701007387 */ /* 0x0005e80000100800 */
[----:B------:R2:W-:Y:S04]  /*45e10*/  STL [R1+0x7958], R86 ;  /* 0x0079585601007387 */ /* 0x0005e80000100800 */
[----:B------:R-:W2:Y:S04]  /*45e20*/  LDL.LU.64 R156, [R1+0x1360] ;  /* 0x00136000019c7983 */ /* 0x000ea80000300a00 */
[----:B------:R-:W2:Y:S01]  /*45e30*/  LDL.LU.64 R158, [R1+0x1368] ;  /* 0x00136800019e7983 */ /* 0x000ea20000300a00 */
[----:B------:R-:W-:-:S02]  /*45e40*/  IMAD.MOV.U32 R115, RZ, RZ, R139 ;  /* 0x000000ffff737224 */ /* 0x000fc400078e008b */
[----:B------:R-:W-:Y:S02]  /*45e50*/  IMAD.MOV.U32 R110, RZ, RZ, R136 ;  /* 0x000000ffff6e7224 */ /* 0x000fe400078e0088 */
[----:B------:R-:W-:Y:S02]  /*45e60*/  IMAD.MOV.U32 R111, RZ, RZ, R137 ;  /* 0x000000ffff6f7224 */ /* 0x000fe400078e0089 */
[----:B------:R-:W-:Y:S01]  /*45e70*/  IMAD.MOV.U32 R114, RZ, RZ, R138 ;  /* 0x000000ffff727224 */ /* 0x000fe200078e008a */
[----:B------:R-:W2:Y:S04]  /*45e80*/  LDL.LU.64 R136, [R1+0x1350] ;  /* 0x0013500001887983 */ /* 0x000ea80000300a00 */
[----:B------:R-:W2:Y:S04]  /*45e90*/  LDL.LU.64 R138, [R1+0x1358] ;  /* 0x00135800018a7983 */ /* 0x000ea80000300a00 */
[----:B------:R2:W-:Y:S04]  /*45ea0*/  STL [R1+0x7974], R115 ;  /* 0x0079747301007387 */ /* 0x0005e80000100800 */
[----:B------:R2:W-:Y:S04]  /*45eb0*/  STL [R1+0x7970], R114 ;  /* 0x0079707201007387 */ /* 0x0005e80000100800 */
[----:B------:R2:W-:Y:S04]  /*45ec0*/  STL [R1+0x796c], R111 ;  /* 0x00796c6f01007387 */ /* 0x0005e80000100800 */
[----:B------:R2:W-:Y:S04]  /*45ed0*/  STL [R1+0x7968], R110 ;  /* 0x0079686e01007387 */ /* 0x0005e80000100800 */
[----:B-1----:R-:W2:Y:S04]  /*45ee0*/  LDL.LU.64 R152, [R1+0x1340] ;  /* 0x0013400001987983 */ /* 0x002ea80000300a00 */
[----:B------:R-:W2:Y:S01]  /*45ef0*/  LDL.LU.64 R154, [R1+0x1348] ;  /* 0x00134800019a7983 */ /* 0x000ea20000300a00 */
[C---:B---3--:R-:W-:Y:S06]  /*45f00*/  HMMA.1688.F32.TF32 R144, R148.reuse, R100, R144 ;  /* 0x000000649490723c */ /* 0x048fec0000081090 */
[----:B----4-:R-:W-:-:S15]  /*45f10*/  HMMA.1688.F32.TF32 R140, R148, R96, R140 ;  /* 0x00000060948c723c */ /* 0x010fde000008108c */
[----:B------:R-:W-:-:S03]  /*45f20*/  NOP ;  /* 0x0000000000007918 */ /* 0x000fc60000000000 */
[----:B------:R-:W-:Y:S02]  /*45f30*/  IMAD.MOV.U32 R75, RZ, RZ, R147 ;  /* 0x000000ffff4b7224 */ /* 0x000fe400078e0093 */
[----:B------:R-:W-:Y:S02]  /*45f40*/  IMAD.MOV.U32 R74, RZ, RZ, R146 ;  /* 0x000000ffff4a7224 */ /* 0x000fe400078e0092 */
[----:B------:R-:W-:Y:S02]  /*45f50*/  IMAD.MOV.U32 R70, RZ, RZ, R144 ;  /* 0x000000ffff467224 */ /* 0x000fe400078e0090 */
[----:B------:R-:W-:Y:S02]  /*45f60*/  IMAD.MOV.U32 R71, RZ, RZ, R145 ;  /* 0x000000ffff477224 */ /* 0x000fe400078e0091 */
[----:B------:R-:W3:Y:S04]  /*45f70*/  LDL.LU.64 R144, [R1+0x1330] ;  /* 0x0013300001907983 */ /* 0x000ee80000300a00 */
[----:B------:R-:W3:Y:S04]  /*45f80*/  LDL.LU.64 R146, [R1+0x1338] ;  /* 0x0013380001927983 */ /* 0x000ee80000300a00 */
[----:B------:R1:W-:Y:S04]  /*45f90*/  STL [R1+0x7984], R75 ;  /* 0x0079844b01007387 */ /* 0x0003e80000100800 */
[----:B------:R4:W-:Y:S01]  /*45fa0*/  STL [R1+0x7980], R74 ;  /* 0x0079804a01007387 */ /* 0x0009e20000100800 */
[----:B------:R-:W-:-:S03]  /*45fb0*/  IMAD.MOV.U32 R83, RZ, RZ, R140 ;  /* 0x000000ffff537224 */ /* 0x000fc600078e008c */
[----:B------:R4:W-:Y:S01]  /*45fc0*/  STL [R1+0x797c], R71 ;  /* 0x00797c4701007387 */ /* 0x0009e20000100800 */
[----:B------:R-:W-:Y:S02]  /*45fd0*/  IMAD.MOV.U32 R82, RZ, RZ, R141 ;  /* 0x000000ffff527224 */ /* 0x000fe400078e008d */
[----:B------:R-:W-:Y:S01]  /*45fe0*/  IMAD.MOV.U32 R79, RZ, RZ, R142 ;  /* 0x000000ffff4f7224 */ /* 0x000fe200078e008e */
[----:B------:R4:W-:Y:S01]  /*45ff0*/  STL [R1+0x7978], R70 ;  /* 0x0079784601007387 */ /* 0x0009e20000100800 */
[----:B------:R-:W-:-:S03]  /*46000*/  IMAD.MOV.U32 R78, RZ, RZ, R143 ;  /* 0x000000ffff4e7224 */ /* 0x000fc600078e008f */
[----:B------:R-:W4:Y:S04]  /*46010*/  LDL.LU.64 R140, [R1+0x1320] ;  /* 0x00132000018c7983 */ /* 0x000f280000300a00 */
[----:B------:R-:W4:Y:S01]  /*46020*/  LDL.LU.64 R142, [R1+0x1328] ;  /* 0x00132800018e7983 */ /* 0x000f220000300a00 */
[C---:B--2---:R-:W-:Y:S03]  /*46030*/  HMMA.1688.F32.TF32 R136, R148.reuse, R88, R136 ;  /* 0x000000589488723c */ /* 0x044fe60000081088 */
[----:B------:R-:W-:Y:S04]  /*46040*/  STL [R1+0x7994], R78 ;  /* 0x0079944e01007387 */ /* 0x000fe80000100800 */
[----:B------:R-:W-:Y:S01]  /*46050*/  STL [R1+0x7990], R79 ;  /* 0x0079904f01007387 */ /* 0x000fe20000100800 */
[----:B------:R-:W-:Y:S03]  /*46060*/  HMMA.1688.F32.TF32 R152, R148, R20, R152 ;  /* 0x000000149498723c */ /* 0x000fe60000081098 */
[----:B------:R-:W-:-:S13]  /*46070*/  STL [R1+0x798c], R82 ;  /* 0x00798c5201007387 */ /* 0x000fda0000100800 */
[----:B------:R-:W-:Y:S02]  /*46080*/  IMAD.MOV.U32 R118, RZ, RZ, R136 ;  /* 0x000000ffff767224 */ /* 0x000fe400078e0088 */
[----:B------:R-:W-:Y:S01]  /*46090*/  IMAD.MOV.U32 R130, RZ, RZ, R137 ;  /* 0x000000ffff827224 */ /* 0x000fe200078e0089 */
[----:B------:R-:W-:Y:S01]  /*460a0*/  STL [R1+0x7988], R83 ;  /* 0x0079885301007387 */ /* 0x000fe20000100800 */
[----:B------:R-:W-:Y:S02]  /*460b0*/  IMAD.MOV.U32 R131, RZ, RZ, R138 ;  /* 0x000000ffff837224 */ /* 0x000fe400078e008a */
[----:B------:R-:W-:Y:S01]  /*460c0*/  IMAD.MOV.U32 R126, RZ, RZ, R139 ;  /* 0x000000ffff7e7224 */ /* 0x000fe200078e008b */
[----:B------:R-:W2:Y:S04]  /*460d0*/  LDL.LU.64 R136, [R1+0x1310] ;  /* 0x0013100001887983 */ /* 0x000ea80000300a00 */
[----:B------:R-:W2:Y:S04]  /*460e0*/  LDL.LU.64 R138, [R1+0x1318] ;  /* 0x00131800018a7983 */ /* 0x000ea80000300a00 */
[----:B------:R-:W2:Y:S04]  /*460f0*/  LDL.LU.64 R176, [R1+0x1300] ;  /* 0x0013000001b07983 */ /* 0x000ea80000300a00 */
[----:B------:R-:W2:Y:S04]  /*46100*/  LDL.LU.64 R178, [R1+0x1308] ;  /* 0x0013080001b27983 */ /* 0x000ea80000300a00 */
[----:B------:R-:W2:Y:S04]  /*46110*/  LDL.LU.64 R172, [R1+0x12f0] ;  /* 0x0012f00001ac7983 */ /* 0x000ea80000300a00 */
[----:B------:R-:W2:Y:S04]  /*46120*/  LDL.LU.64 R174, [R1+0x12f8] ;  /* 0x0012f80001ae7983 */ /* 0x000ea80000300a00 */
[----:B------:R-:W2:Y:S01]  /*46130*/  LDL.LU.64 R168, [R1+0x12e0] ;  /* 0x0012e00001a87983 */ /* 0x000ea20000300a00 */
[----:B------:R-:W-:-:S03]  /*46140*/  IMAD.MOV.U32 R99, RZ, RZ, R152 ;  /* 0x000000ffff637224 */ /* 0x000fc600078e0098 */
[----:B------:R-:W2:Y:S01]  /*46150*/  LDL.LU.64 R170, [R1+0x12e8] ;  /* 0x0012e80001aa7983 */ /* 0x000ea20000300a00 */
[----:B------:R-:W-:-:S03]  /*46160*/  IMAD.MOV.U32 R98, RZ, RZ, R153 ;  /* 0x000000ffff627224 */ /* 0x000fc600078e0099 */
[----:B------:R-:W2:Y:S01]  /*46170*/  LDL.LU.64 R160, [R1+0x12d0] ;  /* 0x0012d00001a07983 */ /* 0x000ea20000300a00 */
[----:B------:R-:W-:-:S03]  /*46180*/  IMAD.MOV.U32 R95, RZ, RZ, R154 ;  /* 0x000000ffff5f7224 */ /* 0x000fc600078e009a */
[----:B------:R-:W2:Y:S01]  /*46190*/  LDL.LU.64 R162, [R1+0x12d8] ;  /* 0x0012d80001a27983 */ /* 0x000ea20000300a00 */
[----:B------:R-:W-:-:S03]  /*461a0*/  IMAD.MOV.U32 R94, RZ, RZ, R155 ;  /* 0x000000ffff5e7224 */ /* 0x000fc600078e009b */
[----:B------:R-:W2:Y:S04]  /*461b0*/  LDL.LU.64 R152, [R1+0x12c0] ;  /* 0x0012c00001987983 */ /* 0x000ea80000300a00 */
[----:B------:R-:W2:Y:S01]  /*461c0*/  LDL.LU.64 R154, [R1+0x12c8] ;  /* 0x0012c800019a7983 */ /* 0x000ea20000300a00 */
[C---:B------:R-:W-:Y:S06]  /*461d0*/  HMMA.1688.F32.TF32 R156, R148.reuse, R92, R156 ;  /* 0x0000005c949c723c */ /* 0x040fec000008109c */
[----:B----4-:R-:W-:-:S15]  /*461e0*/  HMMA.1688.F32.TF32 R140, R148, R84, R140 ;  /* 0x00000054948c723c */ /* 0x010fde000008108c */
[----:B------:R-:W-:-:S09]  /*461f0*/  NOP ;  /* 0x0000000000007918 */ /* 0x000fd20000000000 */
[----:B------:R-:W-:Y:S02]  /*46200*/  IMAD.MOV.U32 R27, RZ, RZ, R140 ;  /* 0x000000ffff1b7224 */ /* 0x000fe400078e008c */
[----:B------:R-:W-:Y:S02]  /*46210*/  IMAD.MOV.U32 R26, RZ, RZ, R141 ;  /* 0x000000ffff1a7224 */ /* 0x000fe400078e008d */
[----:B------:R-:W-:Y:S01]  /*46220*/  IMAD.MOV.U32 R87, RZ, RZ, R142 ;  /* 0x000000ffff577224 */ /* 0x000fe200078e008e */
[----:B------:R-:W4:Y:S01]  /*46230*/  LDL.LU.64 R140, [R1+0x12b0] ;  /* 0x0012b000018c7983 */ /* 0x000f220000300a00 */
[----:B------:R-:W-:-:S03]  /*46240*/  IMAD.MOV.U32 R86, RZ, RZ, R143 ;  /* 0x000000ffff567224 */ /* 0x000fc600078e008f */
[----:B------:R-:W4:Y:S01]  /*46250*/  LDL.LU.64 R142, [R1+0x12b8] ;  /* 0x0012b800018e7983 */ /* 0x000f220000300a00 */
[----:B------:R-:W-:Y:S01]  /*46260*/  IMAD.MOV.U32 R91, RZ, RZ, R156 ;  /* 0x000000ffff5b7224 */ /* 0x000fe200078e009c */
[----:B---3--:R-:W-:Y:S01]  /*46270*/  HMMA.1688.F32.TF32 R144, R148, R24, R144 ;  /* 0x000000189490723c */ /* 0x008fe20000081090 */
[----:B------:R-:W-:Y:S02]  /*46280*/  IMAD.MOV.U32 R90, RZ, RZ, R157 ;  /* 0x000000ffff5a7224 */ /* 0x000fe400078e009d */
[----:B------:R-:W-:Y:S01]  /*46290*/  IMAD.MOV.U32 R23, RZ, RZ, R158 ;  /* 0x000000ffff177224 */ /* 0x000fe200078e009e */
[----:B------:R-:W3:Y:S01]  /*462a0*/  LDL.LU.64 R156, [R1+0x12a0] ;  /* 0x0012a000019c7983 */ /* 0x000ee20000300a00 */
[----:B------:R-:W-:-:S03]  /*462b0*/  IMAD.MOV.U32 R22, RZ, RZ, R159 ;  /* 0x000000ffff167224 */ /* 0x000fc600078e009f */
[----:B------:R-:W3:-:S15]  /*462c0*/  LDL.LU.64 R158, [R1+0x12a8] ;  /* 0x0012a800019e7983 */ /* 0x000ede0000300a00 */
[----:B------:R-:W-:-:S01]  /*462d0*/  NOP ;  /* 0x0000000000007918 */ /* 0x000fc20000000000 */
[----:B------:R-:W-:Y:S02]  /*462e0*/  IMAD.MOV.U32 R107, RZ, RZ, R144 ;  /* 0x000000ffff6b7224 */ /* 0x000fe400078e0090 */
[----:B------:R-:W-:Y:S02]  /*462f0*/  IMAD.MOV.U32 R106, RZ, RZ, R145 ;  /* 0x000000ffff6a7224 */ /* 0x000fe400078e0091 */
[----:B------:R-:W-:Y:S01]  /*46300*/  IMAD.MOV.U32 R103, RZ, RZ, R146 ;  /* 0x000000ffff677224 */ /* 0x000fe200078e0092 */
[----:B------:R-:W3:Y:S01]  /*46310*/  LDL.LU.64 R144, [R1+0x1400] ;  /* 0x0014000001907983 */ /* 0x000ee20000300a00 */
[----:B------:R-:W-:-:S03]  /*46320*/  IMAD.MOV.U32 R102, RZ, RZ, R147 ;  /* 0x000000ffff667224 */ /* 0x000fc600078e0093 */
[----:B------:R-:W3:Y:S01]  /*46330*/  LDL.LU.64 R146, [R1+0x1408] ;  /* 0x0014080001927983 */ /* 0x000ee20000300a00 */
[C---:B--2---:R-:W-:Y:S06]  /*46340*/  HMMA.1688.F32.TF32 R136, R148.reuse, R80, R136 ;  /* 0x000000509488723c */ /* 0x044fec0000081088 */
[C---:B------:R-:W-:Y:S06]  /*46350*/  HMMA.1688.F32.TF32 R176, R148.reuse, R76, R176 ;  /* 0x0000004c94b0723c */ /* 0x040fec00000810b0 */
[C---:B------:R-:W-:Y:S06]  /*46360*/  HMMA.1688.F32.TF32 R160, R148.reuse, R64, R160 ;  /* 0x0000004094a0723c */ /* 0x040fec00000810a0 */
[C---:B------:R-:W-:Y:S06]  /*46370*/  HMMA.1688.F32.TF32 R172, R148.reuse, R72, R172 ;  /* 0x0000004894ac723c */ /* 0x040fec00000810ac */
[----:B------:R-:W-:Y:S01]  /*46380*/  HMMA.1688.F32.TF32 R152, R148, R60, R152 ;  /* 0x0000003c9498723c */ /* 0x000fe20000081098 */
[----:B------:R-:W-:-:S02]  /*46390*/  IMAD.MOV.U32 R127, RZ, RZ, R136 ;  /* 0x000000ffff7f7224 */ /* 0x000fc400078e0088 */
[----:B------:R-:W-:Y:S02]  /*463a0*/  IMAD.MOV.U32 R119, RZ, RZ, R137 ;  /* 0x000000ffff777224 */ /* 0x000fe400078e0089 */
[----:B------:R-:W-:Y:S01]  /*463b0*/  IMAD.MOV.U32 R122, RZ, RZ, R138 ;  /* 0x000000ffff7a7224 */ /* 0x000fe200078e008a */
[----:B------:R-:W2:Y:S01]  /*463c0*/  LDL.LU.64 R136, [R1+0x13f0] ;  /* 0x0013f00001887983 */ /* 0x000ea20000300a00 */
[----:B------:R-:W-:Y:S02]  /*463d0*/  IMAD.MOV.U32 R123, RZ, RZ, R139 ;  /* 0x000000ffff7b7224 */ /* 0x000fe400078e008b */
[----:B------:R-:W-:Y:S01]  /*463e0*/  IMAD.MOV.U32 R115, RZ, RZ, R176 ;  /* 0x000000ffff737224 */ /* 0x000fe200078e00b0 */
[----:B------:R-:W2:Y:S01]  /*463f0*/  LDL.LU.64 R138, [R1+0x13f8] ;  /* 0x0013f800018a7983 */ /* 0x000ea20000300a00 */
[----:B------:R-:W-:-:S03]  /*46400*/  IMAD.MOV.U32 R114, RZ, RZ, R177 ;  /* 0x000000ffff727224 */ /* 0x000fc600078e00b1 */
[----:B------:R-:W2:Y:S01]  /*46410*/  LDL.LU.64 R176, [R1+0x13e0] ;  /* 0x0013e00001b07983 */ /* 0x000ea20000300a00 */
[----:B------:R-:W-:Y:S02]  /*46420*/  IMAD.MOV.U32 R111, RZ, RZ, R178 ;  /* 0x000000ffff6f7224 */ /* 0x000fe400078e00b2 */
[----:B------:R-:W-:Y:S01]  /*46430*/  IMAD.MOV.U32 R110, RZ, RZ, R179 ;  /* 0x000000ffff6e7224 */ /* 0x000fe200078e00b3 */
[----:B------:R-:W-:Y:S01]  /*46440*/  STL.64 [R1+0x4b10], R160 ;  /* 0x004b10a001007387 */ /* 0x000fe20000100a00 */
[----:B-1----:R-:W-:-:S03]  /*46450*/  IMAD.MOV.U32 R75, RZ, RZ, R172 ;  /* 0x000000ffff4b7224 */ /* 0x002fc600078e00ac */
[----:B------:R-:W-:Y:S01]  /*46460*/  STL.64 [R1+0x4b18], R162 ;  /* 0x004b18a201007387 */ /* 0x000fe20000100a00 */
[----:B------:R-:W-:-:S03]  /*46470*/  IMAD.MOV.U32 R74, RZ, RZ, R173 ;  /* 0x000000ffff4a7224 */ /* 0x000fc600078e00ad */
[----:B------:R-:W2:Y:S01]  /*46480*/  LDL.LU.64 R178, [R1+0x13e8] ;  /* 0x0013e80001b27983 */ /* 0x000ea20000300a00 */
[----:B------:R-:W-:-:S03]  /*46490*/  IMAD.MOV.U32 R71, RZ, RZ, R174 ;  /* 0x000000ffff477224 */ /* 0x000fc600078e00ae */
[----:B------:R1:W-:Y:S01]  /*464a0*/  STL.64 [R1+0x4b00], R152 ;  /* 0x004b009801007387 */ /* 0x0003e20000100a00 */
[----:B------:R-:W-:-:S03]  /*464b0*/  IMAD.MOV.U32 R70, RZ, RZ, R175 ;  /* 0x000000ffff467224 */ /* 0x000fc600078e00af */
[----:B------:R1:W-:Y:S04]  /*464c0*/  STL.64 [R1+0x4b08], R154 ;  /* 0x004b089a01007387 */ /* 0x0003e80000100a00 */
[----:B------:R-:W2:Y:S04]  /*464d0*/  LDL.LU.64 R172, [R1+0x13d0] ;  /* 0x0013d00001ac7983 */ /* 0x000ea80000300a00 */
[----:B------:R-:W2:Y:S01]  /*464e0*/  LDL.LU.64 R174, [R1+0x13d8] ;  /* 0x0013d80001ae7983 */ /* 0x000ea20000300a00 */
[C---:B------:R-:W-:Y:S06]  /*464f0*/  HMMA.1688.F32.TF32 R168, R148.reuse, R68, R168 ;  /* 0x0000004494a8723c */ /* 0x040fec00000810a8 */
[----:B----4-:R-:W-:-:S15]  /*46500*/  HMMA.1688.F32.TF32 R140, R148, R56, R140 ;  /* 0x00000038948c723c */ /* 0x010fde000008108c */
[----:B------:R-:W-:-:S08]  /*46510*/  NOP ;  /* 0x0000000000007918 */ /* 0x000fd00000000000 */
[----:B------:R4:W-:Y:S04]  /*46520*/  STL.64 [R1+0x4af0], R140 ;  /* 0x004af08c01007387 */ /* 0x0009e80000100a00 */
[----:B------:R3:W-:Y:S04]  /*46530*/  STL.64 [R1+0x4af8], R142 ;  /* 0x004af88e01007387 */ /* 0x0007e80000100a00 */
[----:B-1----:R-:W2:Y:S04]  /*46540*/  LDL.LU.64 R152, [R1+0x1290] ;  /* 0x0012900001987983 */ /* 0x002ea80000300a00 */
[----:B------:R-:W2:Y:S04]  /*46550*/  LDL.LU.64 R154, [R1+0x1298] ;  /* 0x00129800019a7983 */ /* 0x000ea80000300a00 */
[----:B----4-:R-:W4:Y:S04]  /*46560*/  LDL.LU.64 R140, [R1+0xa40] ;  /* 0x000a4000018c7983 */ /* 0x010f280000300a00 */
[----:B---3--:R-:W4:Y:S01]  /*46570*/  LDL.LU.64 R142, [R1+0xa48] ;  /* 0x000a4800018e7983 */ /* 0x008f220000300a00 */
[----:B------:R-:W-:Y:S01]  /*46580*/  HMMA.1688.F32.TF32 R156, R148, R52, R156 ;  /* 0x00000034949c723c */ /* 0x000fe2000008109c */
[----:B------:R-:W-:-:S02]  /*46590*/  IMAD.MOV.U32 R78, RZ, RZ, R168 ;  /* 0x000000ffff4e7224 */ /* 0x000fc400078e00a8 */
[----:B------:R-:W-:Y:S02]  /*465a0*/  IMAD.MOV.U32 R79, RZ, RZ, R169 ;  /* 0x000000ffff4f7224 */ /* 0x000fe400078e00a9 */
[----:B------:R-:W3:Y:S01]  /*465b0*/  LDL.LU.64 R168, [R1+0xa30] ;  /* 0x000a300001a87983 */ /* 0x000ee20000300a00 */
[----:B------:R-:W-:Y:S01]  /*465c0*/  IMAD.MOV.U32 R82, RZ, RZ, R170 ;  /* 0x000000ffff527224 */ /* 0x000fe200078e00aa */
[----:B------:R-:W-:Y:S01]  /*465d0*/  HMMA.1688.F32.TF32 R144, R148, R48, R144 ;  /* 0x000000309490723c */ /* 0x000fe20000081090 */
[----:B------:R-:W-:-:S15]  /*465e0*/  IMAD.MOV.U32 R83, RZ, RZ, R171 ;  /* 0x000000ffff537224 */ /* 0x000fde00078e00ab */
[----:B------:R-:W-:Y:S04]  /*465f0*/  STL.64 [R1+0x4ae0], R156 ;  /* 0x004ae09c01007387 */ /* 0x000fe80000100a00 */
[----:B------:R-:W-:Y:S04]  /*46600*/  STL.64 [R1+0x4ae8], R158 ;  /* 0x004ae89e01007387 */ /* 0x000fe80000100a00 */
[----:B------:R-:W3:Y:S04]  /*46610*/  LDL.LU.64 R170, [R1+0xa38] ;  /* 0x000a380001aa7983 */ /* 0x000ee80000300a00 */
[----:B------:R1:W-:Y:S04]  /*46620*/  STL.64 [R1+0x4ad0], R144 ;  /* 0x004ad09001007387 */ /* 0x0003e80000100a00 */
[----:B------:R2:W-:Y:S04]  /*46630*/  STL.64 [R1+0x4ad8], R146 ;  /* 0x004ad89201007387 */ /* 0x0005e80000100a00 */
[----:B-1----:R-:W3:Y:S04]  /*46640*/  LDL.LU.64 R144, [R1+0xa20] ;  /* 0x000a200001907983 */ /* 0x002ee80000300a00 */
[----:B--2---:R-:W2:Y:S01]  /*46650*/  LDL.LU.64 R146, [R1+0xa28] ;  /* 0x000a280001927983 */ /* 0x004ea20000300a00 */
[C---:B------:R-:W-:Y:S06]  /*46660*/  HMMA.1688.F32.TF32 R136, R148.reuse, R44, R136 ;  /* 0x0000002c9488723c */ /* 0x040fec0000081088 */
[C---:B------:R-:W-:Y:S06]  /*46670*/  HMMA.1688.F32.TF32 R180, R148.reuse, R40, R176 ;  /* 0x0000002894b4723c */ /* 0x040fec00000810b0 */
[C---:B------:R-:W-:Y:S11]  /*46680*/  HMMA.1688.F32.TF32 R176, R148.reuse, R36, R172 ;  /* 0x0000002494b0723c */ /* 0x040ff600000810ac */
[----:B------:R1:W-:Y:S04]  /*46690*/  STL.64 [R1+0x4ac0], R136 ;  /* 0x004ac08801007387 */ /* 0x0003e80000100a00 */
[----:B------:R1:W-:Y:S04]  /*466a0*/  STL.64 [R1+0x4ac8], R138 ;  /* 0x004ac88a01007387 */ /* 0x0003e80000100a00 */
[----:B------:R-:W2:Y:S04]  /*466b0*/  LDL.LU.64 R160, [R1+0xa10] ;  /* 0x000a100001a07983 */ /* 0x000ea80000300a00 */
[----:B------:R-:W2:Y:S04]  /*466c0*/  LDL.LU.64 R162, [R1+0xa18] ;  /* 0x000a180001a27983 */ /* 0x000ea80000300a00 */
[----:B------:R-:W2:Y:S04]  /*466d0*/  LDL.LU.64 R156, [R1+0xa00] ;  /* 0x000a0000019c7983 */ /* 0x000ea80000300a00 */
[----:B------:R-:W2:Y:S04]  /*466e0*/  LDL.LU.64 R158, [R1+0xa08] ;  /* 0x000a0800019e7983 */ /* 0x000ea80000300a00 */
[----:B-1----:R-:W2:Y:S04]  /*466f0*/  LDL.LU.64 R136, [R1+0x9f0] ;  /* 0x0009f00001887983 */ /* 0x002ea80000300a00 */
[----:B------:R-:W2:Y:S04]  /*46700*/  LDL.LU.64 R138, [R1+0x9f8] ;  /* 0x0009f800018a7983 */ /* 0x000ea80000300a00 */
[----:B------:R-:W-:Y:S04]  /*46710*/  STL.64 [R1+0x4ab0], R180 ;  /* 0x004ab0b401007387 */ /* 0x000fe80000100a00 */
[----:B------:R-:W-:Y:S04]  /*46720*/  STL.64 [R1+0x4ab8], R182 ;  /* 0x004ab8b601007387 */ /* 0x000fe80000100a00 */
[----:B------:R-:W-:Y:S04]  /*46730*/  STL.64 [R1+0x4aa0], R176 ;  /* 0x004aa0b001007387 */ /* 0x000fe80000100a00 */
[----:B------:R-:W-:Y:S01]  /*46740*/  STL.64 [R1+0x4aa8], R178 ;  /* 0x004aa8b201007387 */ /* 0x000fe20000100a00 */
[C---:B------:R-:W-:Y:S03]  /*46750*/  HMMA.1688.F32.TF32 R172, R148.reuse, R32, R152 ;  /* 0x0000002094ac723c */ /* 0x040fe60000081098 */
[----:B------:R-:W2:Y:S03]  /*46760*/  LDL.LU.64 R152, [R1+0x9e0] ;  /* 0x0009e00001987983 */ /* 0x000ea60000300a00 */
[----:B----4-:R-:W-:-:S15]  /*46770*/  HMMA.1688.F32.TF32 R140, R148, R28, R140 ;  /* 0x0000001c948c723c */ /* 0x010fde000008108c */
[----:B------:R-:W-:-:S02]  /*46780*/  NOP ;  /* 0x0000000000007918 */ /* 0x000fc40000000000 */
[----:B------:R-:W-:Y:S04]  /*46790*/  STL.64 [R1+0x4a90], R172 ;  /* 0x004a90ac01007387 */ /* 0x000fe80000100a00 */
[----:B------:R-:W-:Y:S04]  /*467a0*/  STL.64 [R1+0x4a98], R174 ;  /* 0x004a98ae01007387 */ /* 0x000fe80000100a00 */
[----:B------:R-:W4:Y:S04]  /*467b0*/  LDL.LU.64 R154, [R1+0x9e8] ;  /* 0x0009e800019a7983 */ /* 0x000f280000300a00 */
[----:B------:R1:W-:Y:S04]  /*467c0*/  STL.64 [R1+0x4a80], R140 ;  /* 0x004a808c01007387 */ /* 0x0003e80000100a00 */
[----:B------:R1:W-:Y:S04]  /*467d0*/  STL.64 [R1+0x4a88], R142 ;  /* 0x004a888e01007387 */ /* 0x0003e80000100a00 */
[----:B-1----:R-:W4:Y:S04]  /*467e0*/  LDL.LU.64 R140, [R1+0x9d0] ;  /* 0x0009d000018c7983 */ /* 0x002f280000300a00 */
[----:B------:R-:W4:Y:S04]  /*467f0*/  LDL.LU.64 R142, [R1+0x9d8] ;  /* 0x0009d800018e7983 */ /* 0x000f280000300a00 */
[----:B------:R-:W4:Y:S04]  /*46800*/  LDL.LU.64 R148, [R1+0x9c0] ;  /* 0x0009c00001947983 */ /* 0x000f280000300a00 */
[----:B------:R-:W4:Y:S01]  /*46810*/  LDL.LU.64 R150, [R1+0x9c8] ;  /* 0x0009c80001967983 */ /* 0x000f220000300a00 */
[----:B---3--:R-:W-:-:S15]  /*46820*/  HMMA.1688.F32.TF32 R168, R132, R16, R168 ;  /* 0x0000001084a8723c */ /* 0x008fde00000810a8 */
[----:B------:R-:W-:-:S08]  /*46830*/  NOP ;  /* 0x0000000000007918 */ /* 0x000fd00000000000 */
[----:B------:R-:W-:Y:S04]  /*46840*/  STL.64 [R1+0x4a70], R168 ;  /* 0x004a70a801007387 */ /* 0x000fe80000100a00 */
[----:B------:R2:W-:Y:S02]  /*46850*/  STL.64 [R1+0x4a78], R170 ;  /* 0x004a78aa01007387 */ /* 0x0005e40000100a00 */
[C---:B--2---:R-:W-:Y:S02]  /*46860*/  HMMA.1688.F32.TF32 R168, R132.reuse, R12, R144 ;  /* 0x0000000c84a8723c */ /* 0x044fe40000081090 */
[----:B------:R-:W2:Y:S04]  /*46870*/  LDL.LU.64 R144, [R1+0x9b0] ;  /* 0x0009b00001907983 */ /* 0x000ea80000300a00 */
[----:B------:R-:W2:Y:S01]  /*46880*/  LDL.LU.64 R146, [R1+0x9b8] ;  /* 0x0009b80001927983 */ /* 0x000ea20000300a00 */
[C---:B------:R-:W-:Y:S06]  /*46890*/  HMMA.1688.F32.TF32 R160, R132.reuse, R8, R160 ;  /* 0x0000000884a0723c */ /* 0x040fec00000810a0 */
[C---:B------:R-:W-:Y:S06]  /*468a0*/  HMMA.1688.F32.TF32 R136, R132.reuse, R128, R136 ;  /* 0x000000808488723c */ /* 0x040fec0000081088 */
[----:B------:R-:W-:Y:S04]  /*468b0*/  HMMA.1688.F32.TF32 R156, R132, R4, R156 ;  /* 0x00000004849c723c */ /* 0x000fe8000008109c */
[----:B------:R-:W-:Y:S04]  /*468c0*/  STL.64 [R1+0x4a40], R168 ;  /* 0x004a40a801007387 */ /* 0x000fe80000100a00 */
[----:B------:R-:W-:Y:S04]  /*468d0*/  STL.64 [R1+0x4a48], R170 ;  /* 0x004a48aa01007387 */ /* 0x000fe80000100a00 */
[----:B------:R-:W-:Y:S04]  /*468e0*/  STL.64 [R1+0x4a10], R160 ;  /* 0x004a10a001007387 */ /* 0x000fe80000100a00 */
[----:B------:R-:W-:Y:S02]  /*468f0*/  STL.64 [R1+0x4a18], R162 ;  /* 0x004a18a201007387 */ /* 0x000fe40000100a00 */
[----:B------:R-:W-:-:S02]  /*46900*/  IMAD.MOV.U32 R35, RZ, RZ, R139 ;  /* 0x000000ffff237224 */ /* 0x000fc400078e008b */
[----:B------:R-:W-:Y:S02]  /*46910*/  IMAD.MOV.U32 R34, RZ, RZ, R138 ;  /* 0x000000ffff227224 */ /* 0x000fe400078e008a */
[----:B------:R-:W-:Y:S01]  /*46920*/  IMAD.MOV.U32 R30, RZ, RZ, R136 ;  /* 0x000000ffff1e7224 */ /* 0x000fe200078e0088 */
[----:B------:R-:W-:Y:S01]  /*46930*/  STL.64 [R1+0x4a00], R156 ;  /* 0x004a009c01007387 */ /* 0x000fe20000100a00 */
[----:B------:R-:W-:-:S03]  /*46940*/  IMAD.MOV.U32 R31, RZ, RZ, R137 ;  /* 0x000000ffff1f7224 */ /* 0x000fc600078e0089 */
[----:B------:R-:W-:Y:S04]  /*46950*/  STL.64 [R1+0x4a08], R158 ;  /* 0x004a089e01007387 */ /* 0x000fe80000100a00 */
[----:B------:R-:W3:Y:S04]  /*46960*/  LDL.LU.64 R136, [R1+0x9a0] ;  /* 0x0009a00001887983 */ /* 0x000ee80000300a00 */
[----:B------:R-:W3:Y:S04]  /*46970*/  LDL.LU.64 R138, [R1+0x9a8] ;  /* 0x0009a800018a7983 */ /* 0x000ee80000300a00 */
[----:B------:R1:W-:Y:S04]  /*46980*/  STL [R1+0x7834], R35 ;  /* 0x0078342301007387 */ /* 0x0003e80000100800 */
[----:B------:R1:W-:Y:S04]  /*46990*/  STL [R1+0x7830], R34 ;  /* 0x0078302201007387 */ /* 0x0003e80000100800 */
[----:B------:R1:W-:Y:S04]  /*469a0*/  STL [R1+0x782c], R31 ;  /* 0x00782c1f01007387 */ /* 0x0003e80000100800 */
[----:B------:R1:W-:Y:S01]  /*469b0*/  STL [R1+0x7828], R30 ;  /* 0x0078281e01007387 */ /* 0x0003e20000100800 */
[C---:B----4-:R-:W-:Y:S06]  /*469c0*/  HMMA.1688.F32.TF32 R152, R132.reuse, R124, R152 ;  /* 0x0000007c8498723c */ /* 0x050fec0000081098 */
[----:B------:R-:W-:-:S15]  /*469d0*/  HMMA.1688.F32.TF32 R140, R132, R120, R140 ;  /* 0x00000078848c723c */ /* 0x000fde000008108c */
[----:B------:R-:W-:-:S02]  /*469e0*/  NOP ;  /* 0x0000000000007918 */ /* 0x000fc40000000000 */
[----:B------:R-:W-:Y:S04]  /*469f0*/  STL.64 [R1+0x49c0], R152 ;  /* 0x0049c09801007387 */ /* 0x000fe80000100a00 */
[----:B------:R-:W-:Y:S03]  /*46a00*/  STL.64 [R1+0x49c8], R154 ;  /* 0x0049c89a01007387 */ /* 0x000fe60000100a00 */
[----:B-1----:R-:W-:Y:S02]  /*46a10*/  IMAD.MOV.U32 R35, RZ, RZ, R140 ;  /* 0x000000ffff237224 */ /* 0x002fe400078e008c */
[----:B------:R-:W-:Y:S02]  /*46a20*/  IMAD.MOV.U32 R34, RZ, RZ, R141 ;  /* 0x000000ffff227224 */ /* 0x000fe400078e008d */
[----:B------:R-:W-:Y:S01]  /*46a30*/  IMAD.MOV.U32 R31, RZ, RZ, R142 ;  /* 0x000000ffff1f7224 */ /* 0x000fe200078e008e */
[----:B------:R-:W4:Y:S01]  /*46a40*/  LDL.LU.64 R140, [R1+0x1280] ;  /* 0x00128000018c7983 */ /* 0x000f220000300a00 */
[----:B------:R-:W-:-:S03]  /*46a50*/  IMAD.MOV.U32 R30, RZ, RZ, R143 ;  /* 0x000000ffff1e7224 */ /* 0x000fc600078e008f */
[----:B------:R-:W4:Y:S01]  /*46a60*/  LDL.LU.64 R142, [R1+0x1288] ;  /* 0x00128800018e7983 */ /* 0x000f220000300a00 */
[C---:B------:R-:W-:Y:S03]  /*46a70*/  HMMA.1688.F32.TF32 R148, R132.reuse, R116, R148 ;  /* 0x000000748494723c */ /* 0x040fe60000081094 */
[----:B------:R-:W-:Y:S04]  /*46a80*/  STL [R1+0x7844], R30 ;  /* 0x0078441e01007387 */ /* 0x000fe80000100800 */
[----:B------:R-:W-:Y:S04]  /*46a90*/  STL [R1+0x7840], R31 ;  /* 0x0078401f01007387 */ /* 0x000fe80000100800 */
[----:B------:R-:W-:Y:S04]  /*46aa0*/  STL [R1+0x783c], R35 ;  /* 0x00783c2301007387 */ /* 0x000fe80000100800 */
[----:B------:R-:W-:Y:S08]  /*46ab0*/  STL [R1+0x7838], R34 ;  /* 0x0078382201007387 */ /* 0x000ff00000100800 */
[----:B------:R1:W-:Y:S04]  /*46ac0*/  STL.64 [R1+0x4950], R148 ;  /* 0x0049509401007387 */ /* 0x0003e80000100a00 */
[----:B------:R2:W-:Y:S04]  /*46ad0*/  STL.64 [R1+0x4958], R150 ;  /* 0x0049589601007387 */ /* 0x0005e80000100a00 */
[----:B-1----:R-:W4:Y:S04]  /*46ae0*/  LDL.LU.64 R148, [R1+0x1270] ;  /* 0x0012700001947983 */ /* 0x002f280000300a00 */
[----:B--2---:R-:W2:Y:S01]  /*46af0*/  LDL.LU.64 R150, [R1+0x1278] ;  /* 0x0012780001967983 */ /* 0x004ea20000300a00 */
[----:B------:R-:W-:-:S15]  /*46b00*/  HMMA.1688.F32.TF32 R144, R132, R112, R144 ;  /* 0x000000708490723c */ /* 0x000fde0000081090 */
[----:B------:R-:W-:-:S09]  /*46b10*/  NOP ;  /* 0x0000000000007918 */ /* 0x000fd20000000000 */
[----:B------:R-:W-:Y:S02]  /*46b20*/  IMAD.MOV.U32 R43, RZ, RZ, R147 ;  /* 0x000000ffff2b7224 */ /* 0x000fe400078e0093 */
[----:B------:R-:W-:Y:S02]  /*46b30*/  IMAD.MOV.U32 R42, RZ, RZ, R146 ;  /* 0x000000ffff2a7224 */ /* 0x000fe400078e0092 */
[----:B------:R-:W-:Y:S02]  /*46b40*/  IMAD.MOV.U32 R39, RZ, RZ, R145 ;  /* 0x000000ffff277224 */ /* 0x000fe400078e0091 */
[----:B------:R-:W-:Y:S01]  /*46b50*/  IMAD.MOV.U32 R38, RZ, RZ, R144 ;  /* 0x000000ffff267224 */ /* 0x000fe200078e0090 */
[----:B------:R-:W-:Y:S04]  /*46b60*/  STL [R1+0x7854], R43 ;  /* 0x0078542b01007387 */ /* 0x000fe80000100800 */
[----:B------:R-:W-:Y:S04]  /*46b70*/  STL [R1+0x7850], R42 ;  /* 0x0078502a01007387 */ /* 0x000fe80000100800 */
[----:B------:R-:W-:Y:S04]  /*46b80*/  STL [R1+0x784c], R39 ;  /* 0x00784c2701007387 */ /* 0x000fe80000100800 */
[----:B------:R1:W-:Y:S04]  /*46b90*/  STL [R1+0x7848], R38 ;  /* 0x0078482601007387 */ /* 0x0003e80000100800 */
[----:B------:R-:W2:Y:S04]  /*46ba0*/  LDL.LU.64 R144, [R1+0x1260] ;  /* 0x0012600001907983 */ /* 0x000ea80000300a00 */
[----:B------:R-:W2:Y:S01]  /*46bb0*/  LDL.LU.64 R146, [R1+0x1268] ;  /* 0x0012680001927983 */ /* 0x000ea20000300a00 */
[----:B---3--:R-:W-:-:S15]  /*46bc0*/  HMMA.1688.F32.TF32 R136, R132, R108, R136 ;  /* 0x0000006c8488723c */ /* 0x008fde0000081088 */
[----:B------:R-:W-:-:S09]  /*46bd0*/  NOP ;  /* 0x0000000000007918 */ /* 0x000fd20000000000 */
[----:B------:R-:W-:Y:S02]  /*46be0*/  IMAD.MOV.U32 R34, RZ, RZ, R139 ;  /* 0x000000ffff227224 */ /* 0x000fe400078e008b */
[----:B------:R-:W-:Y:S01]  /*46bf0*/  IMAD.MOV.U32 R35, RZ, RZ, R138 ;  /* 0x000000ffff237224 */ /* 0x000fe200078e008a */
[----:B------:R-:W-:Y:S01]  /*46c00*/  LDS R139, [R2+UR13+0x2080] ;  /* 0x0020800d028b7984 */ /* 0x000fe20008000800 */
[----:B------:R-:W-:Y:S02]  /*46c10*/  IMAD.MOV.U32 R30, RZ, RZ, R136 ;  /* 0x000000ffff1e7224 */ /* 0x000fe400078e0088 */
[----:B------:R-:W-:Y:S01]  /*46c20*/  IMAD.MOV.U32 R31, RZ, RZ, R137 ;  /* 0x000000ffff1f7224 */ /* 0x000fe200078e0089 */
[----:B------:R3:W-:Y:S04]  /*46c30*/  STL [R1+0x7864], R34 ;  /* 0x0078642201007387 */ /* 0x0007e80000100800 */
[----:B------:R3:W-:Y:S04]  /*46c40*/  STL [R1+0x7860], R35 ;  /* 0x0078602301007387 */ /* 0x0007e80000100800 */
[----:B------:R3:W-:Y:S04]  /*46c50*/  STL [R1+0x785c], R30 ;  /* 0x00785c1e01007387 */ /* 0x0007e80000100800 */
[----:B------:R3:W-:Y:S04]  /*46c60*/  STL [R1+0x7858], R31 ;  /* 0x0078581f01007387 */ /* 0x0007e80000100800 */
[----:B------:R-:W-:Y:S04]  /*46c70*/  LDS R136, [R0+UR13+0x80] ;  /* 0x0000800d00887984 */ /* 0x000fe80008000800 */
[----:B------:R-:W-:Y:S04]  /*46c80*/  LDS R138, [R0+UR13+0x2080] ;  /* 0x0020800d008a7984 */ /* 0x000fe80008000800 */
[----:B------:R-:W3:Y:S01]  /*46c90*/  LDS R137, [R2+UR13+0x80] ;  /* 0x0000800d02897984 */ /* 0x000ee20008000800 */
        /* <DEDUP_REMOVED lines=15> */
[----:B-1----:R-:W-:-:S03]  /*46d90*/  IMAD.MOV.U32 R38, RZ, RZ, R151 ;  /* 0x000000ffff267224 */ /* 0x002fc600078e0097 */
[----:B------:R-:W2:Y:S01]  /*46da0*/  LDL.LU.64 R172, [R1+0x1230] ;  /* 0x0012300001ac7983 */ /* 0x000ea20000300a00 */
[----:B------:R-:W-:Y:S02]  /*46db0*/  IMAD.MOV.U32 R39, RZ, RZ, R150 ;  /* 0x000000ffff277224 */ /* 0x000fe400078e0096 */
[----:B------:R-:W-:Y:S01]  /*46dc0*/  IMAD.MOV.U32 R42, RZ, RZ, R149 ;  /* 0x000000ffff2a7224 */ /* 0x000fe200078e0095 */
[----:B------:R-:W2:Y:S01]  /*46dd0*/  LDL.LU.64 R174, [R1+0x1238] ;  /* 0x0012380001ae7983 */ /* 0x000ea20000300a00 */
[----:B------:R-:W-:-:S03]  /*46de0*/  IMAD.MOV.U32 R43, RZ, RZ, R148 ;  /* 0x000000ffff2b7224 */ /* 0x000fc600078e0094 */
[----:B------:R-:W-:Y:S04]  /*46df0*/  STL [R1+0x7884], R38 ;  /* 0x0078842601007387 */ /* 0x000fe80000100800 */
[----:B------:R-:W-:Y:S04]  /*46e00*/  STL [R1+0x7880], R39 ;  /* 0x0078802701007387 */ /* 0x000fe80000100800 */
[----:B------:R-:W-:Y:S04]  /*46e10*/  STL [R1+0x787c], R42 ;  /* 0x00787c2a01007387 */ /* 0x000fe80000100800 */
[----:B------:R-:W-:Y:S04]  /*46e20*/  STL [R1+0x7878], R43 ;  /* 0x0078782b01007387 */ /* 0x000fe80000100800 */
[----:B------:R-:W2:Y:S04]  /*46e30*/  LDL.LU.64 R168, [R1+0x1220] ;  /* 0x0012200001a87983 */ /* 0x000ea80000300a00 */
[----:B------:R-:W2:Y:S04]  /*46e40*/  LDL.LU.64 R170, [R1+0x1228] ;  /* 0x0012280001aa7983 */ /* 0x000ea80000300a00 */
[----:B------:R-:W2:Y:S04]  /*46e50*/  LDL.LU.64 R148, [R1+0x1210] ;  /* 0x0012100001947983 */ /* 0x000ea80000300a00 */
[----:B------:R-:W2:Y:S01]  /*46e60*/  LDL.LU.64 R150, [R1+0x1218] ;  /* 0x0012180001967983 */ /* 0x000ea20000300a00 */
[----:B------:R-:W-:-:S15]  /*46e70*/  HMMA.1688.F32.TF32 R144, R132, R96, R144 ;  /* 0x000000608490723c */ /* 0x000fde0000081090 */
[----:B------:R-:W-:-:S09]  /*46e80*/  NOP ;  /* 0x0000000000007918 */ /* 0x000fd20000000000 */
[----:B------:R-:W-:Y:S02]  /*46e90*/  IMAD.MOV.U32 R62, RZ, RZ, R144 ;  /* 0x000000ffff3e7224 */ /* 0x000fe400078e0090 */
[----:B------:R-:W-:Y:S02]  /*46ea0*/  IMAD.MOV.U32 R66, RZ, RZ, R145 ;  /* 0x000000ffff427224 */ /* 0x000fe400078e0091 */
[----:B------:R-:W-:Y:S01]  /*46eb0*/  IMAD.MOV.U32 R67, RZ, RZ, R146 ;  /* 0x000000ffff437224 */ /* 0x000fe200078e0092 */
[----:B------:R-:W2:Y:S01]  /*46ec0*/  LDL.LU.64 R144, [R1+0x1200] ;  /* 0x0012000001907983 */ /* 0x000ea20000300a00 */
[----:B------:R-:W-:-:S03]  /*46ed0*/  IMAD.MOV.U32 R63, RZ, RZ, R147 ;  /* 0x000000ffff3f7224 */ /* 0x000fc600078e0093 */
[----:B------:R-:W2:Y:S04]  /*46ee0*/  LDL.LU.64 R146, [R1+0x1208] ;  /* 0x0012080001927983 */ /* 0x000ea80000300a00 */
[----:B------:R-:W2:Y:S04]  /*46ef0*/  LDL.LU.64 R156, [R1+0x11f0] ;  /* 0x0011f000019c7983 */ /* 0x000ea80000300a00 */
[----:B------:R-:W2:Y:S01]  /*46f00*/  LDL.LU.64 R158, [R1+0x11f8] ;  /* 0x0011f800019e7983 */ /* 0x000ea20000300a00 */
[----:B----4-:R-:W-:-:S15]  /*46f10*/  HMMA.1688.F32.TF32 R140, R132, R92, R140 ;  /* 0x0000005c848c723c */ /* 0x010fde000008108c */
[----:B------:R-:W-:-:S09]  /*46f20*/  NOP ;  /* 0x0000000000007918 */ /* 0x000fd20000000000 */
[----:B---3--:R-:W-:Y:S02]  /*46f30*/  IMAD.MOV.U32 R34, RZ, RZ, R140 ;  /* 0x000000ffff227224 */ /* 0x008fe400078e008c */
[----:B------:R-:W-:Y:S02]  /*46f40*/  IMAD.MOV.U32 R35, RZ, RZ, R141 ;  /* 0x000000ffff237224 */ /* 0x000fe400078e008d */
[----:B------:R-:W-:Y:S01]  /*46f50*/  IMAD.MOV.U32 R30, RZ, RZ, R142 ;  /* 0x000000ffff1e7224 */ /* 0x000fe200078e008e */
[----:B------:R-:W3:Y:S01]  /*46f60*/  LDL.LU.64 R140, [R1+0x11e0] ;  /* 0x0011e000018c7983 */ /* 0x000ee20000300a00 */
[----:B------:R-:W-:-:S03]  /*46f70*/  IMAD.MOV.U32 R31, RZ, RZ, R143 ;  /* 0x000000ffff1f7224 */ /* 0x000fc600078e008f */
[----:B------:R-:W3:Y:S01]  /*46f80*/  LDL.LU.64 R142, [R1+0x11e8] ;  /* 0x0011e800018e7983 */ /* 0x000ee20000300a00 */
[----:B--2---:R-:W-:Y:S03]  /*46f90*/  HMMA.1688.F32.TF32 R152, R132, R88, R152 ;  /* 0x000000588498723c */ /* 0x004fe60000081098 */
[----:B------:R-:W2:Y:S04]  /*46fa0*/  LDL.LU.64 R160, [R1+0x11d0] ;  /* 0x0011d00001a07983 */ /* 0x000ea80000300a00 */
[----:B------:R-:W2:-:S15]  /*46fb0*/  LDL.LU.64 R162, [R1+0x11d8] ;  /* 0x0011d80001a27983 */ /* 0x000e9e0000300a00 */
[----:B------:R-:W-:-:S02]  /*46fc0*/  NOP ;  /* 0x0000000000007918 */ /* 0x000fc40000000000 */
[----:B------:R-:W-:Y:S02]  /*46fd0*/  IMAD.MOV.U32 R58, RZ, RZ, R152 ;  /* 0x000000ffff3a7224 */ /* 0x000fe400078e0098 */
[----:B------:R-:W-:Y:S01]  /*46fe0*/  IMAD.MOV.U32 R55, RZ, RZ, R153 ;  /* 0x000000ffff377224 */ /* 0x000fe200078e0099 */
[----:B------:R-:W-:Y:S01]  /*46ff0*/  HMMA.1688.F32.TF32 R168, R132, R24, R168 ;  /* 0x0000001884a8723c */ /* 0x000fe200000810a8 */
[----:B------:R-:W-:Y:S01]  /*47000*/  IMAD.MOV.U32 R54, RZ, RZ, R154 ;  /* 0x000000ffff367224 */ /* 0x000fe200078e009a */
[----:B------:R-:W4:Y:S01]  /*47010*/  LDL.LU.64 R152, [R1+0x11c0] ;  /* 0x0011c00001987983 */ /* 0x000f220000300a00 */
[----:B------:R-:W-:-:S03]  /*47020*/  IMAD.MOV.U32 R46, RZ, RZ, R155 ;  /* 0x000000ffff2e7224 */ /* 0x000fc600078e009b */
[----:B------:R-:W4:-:S15]  /*47030*/  LDL.LU.64 R154, [R1+0x11c8] ;  /* 0x0011c800019a7983 */ /* 0x000f1e0000300a00 */
[----:B------:R-:W-:-:S03]  /*47040*/  NOP ;  /* 0x0000000000007918 */ /* 0x000fc60000000000 */
[----:B------:R-:W-:Y:S02]  /*47050*/  IMAD.MOV.U32 R59, RZ, RZ, R168 ;  /* 0x000000ffff3b7224 */ /* 0x000fe400078e00a8 */
[----:B------:R-:W-:Y:S02]  /*47060*/  IMAD.MOV.U32 R50, RZ, RZ, R169 ;  /* 0x000000ffff327224 */ /* 0x000fe400078e00a9 */
[----:B------:R-:W-:Y:S02]  /*47070*/  IMAD.MOV.U32 R51, RZ, RZ, R170 ;  /* 0x000000ffff337224 */ /* 0x000fe400078e00aa */
[----:B------:R-:W-:Y:S02]  /*47080*/  IMAD.MOV.U32 R47, RZ, RZ, R171 ;  /* 0x000000ffff2f7224 */ /* 0x000fe400078e00ab */
[----:B------:R-:W-:Y:S01]  /*47090*/  HMMA.1688.F32.TF32 R168, R132, R84, R148 ;  /* 0x0000005484a8723c */ /* 0x000fe20000081094 */
[----:B------:R-:W4:Y:S04]  /*470a0*/  LDL.LU.64 R148, [R1+0x11b0] ;  /* 0x0011b00001947983 */ /* 0x000f280000300a00 */
[----:B------:R-:W4:-:S15]  /*470b0*/  LDL.LU.64 R150, [R1+0x11b8] ;  /* 0x0011b80001967983 */ /* 0x000f1e0000300a00 */
[----:B------:R-:W-:-:S03]  /*470c0*/  NOP ;  /* 0x0000000000007918 */ /* 0x000fc60000000000 */
[----:B------:R-:W-:Y:S04]  /*470d0*/  STL.64 [R1+0x4410], R168 ;  /* 0x004410a801007387 */ /* 0x000fe80000100a00 */
[----:B------:R1:W-:Y:S02]  /*470e0*/  STL.64 [R1+0x4418], R170 ;  /* 0x004418aa01007387 */ /* 0x0003e40000100a00 */
[C---:B-1----:R-:W-:Y:S02]  /*470f0*/  HMMA.1688.F32.TF32 R168, R132.reuse, R80, R144 ;  /* 0x0000005084a8723c */ /* 0x042fe40000081090 */
[----:B------:R-:W4:Y:S04]  /*47100*/  LDL.LU.64 R144, [R1+0x11a0] ;  /* 0x0011a00001907983 */ /* 0x000f280000300a00 */
[----:B------:R-:W4:Y:S01]  /*47110*/  LDL.LU.64 R146, [R1+0x11a8] ;  /* 0x0011a80001927983 */ /* 0x000f220000300a00 */
[----:B------:R-:W-:-:S15]  /*47120*/  HMMA.1688.F32.TF32 R156, R132, R76, R156 ;  /* 0x0000004c849c723c */ /* 0x000fde000008109c */
[----:B------:R-:W-:-:S01]  /*47130*/  NOP ;  /* 0x0000000000007918 */ /* 0x000fc20000000000 */
[----:B------:R1:W-:Y:S04]  /*47140*/  STL.64 [R1+0x43e0], R168 ;  /* 0x0043e0a801007387 */ /* 0x0003e80000100a00 */
[----:B------:R1:W-:Y:S04]  /*47150*/  STL.64 [R1+0x43e8], R170 ;  /* 0x0043e8aa01007387 */ /* 0x0003e80000100a00 */
[----:B-1----:R-:W4:Y:S04]  /*47160*/  LDL.LU.64 R168, [R1+0x1190] ;  /* 0x0011900001a87983 */ /* 0x002f280000300a00 */
[----:B------:R-:W4:Y:S01]  /*47170*/  LDL.LU.64 R170, [R1+0x1198] ;  /* 0x0011980001aa7983 */ /* 0x000f220000300a00 */
[----:B------:R-:W-:Y:S03]  /*47180*/  HMMA.1688.F32.TF32 R172, R132, R20, R172 ;  /* 0x0000001484ac723c */ /* 0x000fe600000810ac */
[----:B------:R1:W-:Y:S04]  /*47190*/  STL.64 [R1+0x43d0], R156 ;  /* 0x0043d09c01007387 */ /* 0x0003e80000100a00 */
[----:B------:R1:W-:Y:S04]  /*471a0*/  STL.64 [R1+0x43d8], R158 ;  /* 0x0043d89e01007387 */ /* 0x0003e80000100a00 */
[----:B-1----:R-:W4:Y:S04]  /*471b0*/  LDL.LU.64 R156, [R1+0x1180] ;  /* 0x00118000019c7983 */ /* 0x002f280000300a00 */
[----:B------:R-:W4:Y:S09]  /*471c0*/  LDL.LU.64 R158, [R1+0x1188] ;  /* 0x00118800019e7983 */ /* 0x000f320000300a00 */
[----:B------:R-:W-:-:S02]  /*471d0*/  IMAD.MOV.U32 R38, RZ, RZ, R172 ;  /* 0x000000ffff267224 */ /* 0x000fc400078e00ac */
[----:B------:R-:W-:Y:S02]  /*471e0*/  IMAD.MOV.U32 R39, RZ, RZ, R173 ;  /* 0x000000ffff277224 */ /* 0x000fe400078e00ad */
[----:B------:R-:W-:Y:S02]  /*471f0*/  IMAD.MOV.U32 R42, RZ, RZ, R174 ;  /* 0x000000ffff2a7224 */ /* 0x000fe400078e00ae */
[----:B------:R-:W-:Y:S02]  /*47200*/  IMAD.MOV.U32 R43, RZ, RZ, R175 ;  /* 0x000000ffff2b7224 */ /* 0x000fe400078e00af */
[----:B---3--:R-:W-:Y:S01]  /*47210*/  HMMA.1688.F32.TF32 R172, R132, R72, R140 ;  /* 0x0000004884ac723c */ /* 0x008fe2000008108c */
[----:B------:R-:W3:Y:S04]  /*47220*/  LDL.LU.64 R140, [R1+0x1170] ;  /* 0x00117000018c7983 */ /* 0x000ee80000300a00 */
[----:B------:R-:W3:-:S15]  /*47230*/  LDL.LU.64 R142, [R1+0x1178] ;  /* 0x00117800018e7983 */ /* 0x000ede0000300a00 */
[----:B------:R-:W-:-:S03]  /*47240*/  NOP ;  /* 0x0000000000007918 */ /* 0x000fc60000000000 */
[----:B------:R-:W-:Y:S04]  /*47250*/  STL.64 [R1+0x43b0], R172 ;  /* 0x0043b0ac01007387 */ /* 0x000fe80000100a00 */
[----:B------:R2:W-:Y:S02]  /*47260*/  STL.64 [R1+0x43b8], R174 ;  /* 0x0043b8ae01007387 */ /* 0x0005e40000100a00 */
[----:B--2---:R-:W-:Y:S02]  /*47270*/  HMMA.1688.F32.TF32 R172, R132, R68, R160 ;  /* 0x0000004484ac723c */ /* 0x004fe400000810a0 */
[----:B------:R-:W2:Y:S04]  /*47280*/  LDL.LU.64 R160, [R1+0x1160] ;  /* 0x0011600001a07983 */ /* 0x000ea80000300a00 */
[----:B------:R-:W2:-:S15]  /*47290*/  LDL.LU.64 R162, [R1+0x1168] ;  /* 0x0011680001a27983 */ /* 0x000e9e0000300a00 */
[----:B------:R-:W-:-:S02]  /*472a0*/  NOP ;  /* 0x0000000000007918 */ /* 0x000fc40000000000 */
[----:B------:R-:W-:Y:S04]  /*472b0*/  STL.64 [R1+0x43a0], R172 ;  /* 0x0043a0ac01007387 */ /* 0x000fe80000100a00 */
[----:B------:R4:W-:Y:S02]  /*472c0*/  STL.64 [R1+0x43a8], R174 ;  /* 0x0043a8ae01007387 */ /* 0x0009e40000100a00 */
[----:B----4-:R-:W-:Y:S02]  /*472d0*/  HMMA.1688.F32.TF32 R172, R132, R64, R152 ;  /* 0x0000004084ac723c */ /* 0x010fe40000081098 */
[----:B------:R-:W4:Y:S04]  /*472e0*/  LDL.LU.64 R152, [R1+0x1150] ;  /* 0x0011500001987983 */ /* 0x000f280000300a00 */
[----:B------:R-:W4:-:S15]  /*472f0*/  LDL.LU.64 R154, [R1+0x1158] ;  /* 0x00115800019a7983 */ /* 0x000f1e0000300a00 */
[----:B------:R-:W-:-:S02]  /*47300*/  NOP ;  /* 0x0000000000007918 */ /* 0x000fc40000000000 */
[----:B------:R-:W-:Y:S04]  /*47310*/  STL.64 [R1+0x4390], R172 ;  /* 0x004390ac01007387 */ /* 0x000fe80000100a00 */
[----:B------:R1:W-:Y:S02]  /*47320*/  STL.64 [R1+0x4398], R174 ;  /* 0x004398ae01007387 */ /* 0x0003e40000100a00 */
[----:B-1----:R-:W-:Y:S02]  /*47330*/  HMMA.1688.F32.TF32 R172, R132, R60, R148 ;  /* 0x0000003c84ac723c */ /* 0x002fe40000081094 */
        /* <DEDUP_REMOVED lines=11> */
[C---:B-1----:R-:W-:Y:S06]  /*473f0*/  HMMA.1688.F32.TF32 R172, R132.reuse, R52, R168 ;  /* 0x0000003484ac723c */ /* 0x042fec00000810a8 */
[----:B------:R-:W-:Y:S01]  /*47400*/  HMMA.1688.F32.TF32 R168, R132, R48, R156 ;  /* 0x0000003084a8723c */ /* 0x000fe2000008109c */
[----:B------:R-:W4:-:S15]  /*47410*/  LDL.LU.64 R156, [R1+0xbf0] ;  /* 0x000bf000019c7983 */ /* 0x000f1e0000300a00 */
[----:B------:R-:W-:-:S01]  /*47420*/  NOP ;  /* 0x0000000000007918 */ /* 0x000fc20000000000 */
[----:B------:R-:W-:Y:S04]  /*47430*/  STL.64 [R1+0x4360], R172 ;  /* 0x004360ac01007387 */ /* 0x000fe80000100a00 */
[----:B------:R-:W-:Y:S04]  /*47440*/  STL.64 [R1+0x4368], R174 ;  /* 0x004368ae01007387 */ /* 0x000fe80000100a00 */
[----:B------:R-:W4:Y:S04]  /*47450*/  LDL.LU.64 R158, [R1+0xbf8] ;  /* 0x000bf800019e7983 */ /* 0x000f280000300a00 */
[----:B------:R-:W-:Y:S04]  /*47460*/  STL.64 [R1+0x4350], R168 ;  /* 0x004350a801007387 */ /* 0x000fe80000100a00 */
[----:B------:R3:W-:Y:S02]  /*47470*/  STL.64 [R1+0x4358], R170 ;  /* 0x004358aa01007387 */ /* 0x0007e40000100a00 */
[----:B---3--:R-:W-:Y:S02]  /*47480*/  HMMA.1688.F32.TF32 R168, R132, R44, R140 ;  /* 0x0000002c84a8723c */ /* 0x008fe4000008108c */
[----:B------:R-:W3:Y:S04]  /*47490*/  LDL.LU.64 R140, [R1+0xbe0] ;  /* 0x000be000018c7983 */ /* 0x000ee80000300a00 */
[----:B------:R-:W3:-:S15]  /*474a0*/  LDL.LU.64 R142, [R1+0xbe8] ;  /* 0x000be800018e7983 */ /* 0x000ede0000300a00 */
[----:B------:R-:W-:-:S02]  /*474b0*/  NOP ;  /* 0x0000000000007918 */ /* 0x000fc40000000000 */
        /* <DEDUP_REMOVED lines=19> */
[----:B------:R1:W-:Y:S01]  /*475f0*/  STL.64 [R1+0x4318], R170 ;  /* 0x004318aa01007387 */ /* 0x0003e20000100a00 */
[----:B------:R-:W-:Y:S03]  /*47600*/  HMMA.1688.F32.TF32 R132, R132, R28, R144 ;  /* 0x0000001c8484723c */ /* 0x000fe60000081090 */
[----:B------:R-:W4:Y:S04]  /*47610*/  LDL.LU.64 R144, [R1+0xba0] ;  /* 0x000ba00001907983 */ /* 0x000f280000300a00 */
[----:B------:R-:W4:-:S15]  /*47620*/  LDL.LU.64 R146, [R1+0xba8] ;  /* 0x000ba80001927983 */ /* 0x000f1e0000300a00 */
[----:B------:R-:W-:-:S01]  /*47630*/  NOP ;  /* 0x0000000000007918 */ /* 0x000fc20000000000 */
[----:B------:R-:W-:Y:S04]  /*47640*/  STL.64 [R1+0x4300], R132 ;  /* 0x0043008401007387 */ /* 0x000fe80000100a00 */
[----:B------:R-:W-:Y:S04]  /*47650*/  STL.64 [R1+0x4308], R134 ;  /* 0x0043088601007387 */ /* 0x000fe80000100a00 */
[----:B------:R-:W-:Y:S04]  /*47660*/  LDS R132, [R164+UR13+0x80] ;  /* 0x0000800da4847984 */ /* 0x000fe80008000800 */
[----:B------:R-:W-:Y:S04]  /*47670*/  LDS R134, [R164+UR13+0x2080] ;  /* 0x0020800da4867984 */ /* 0x000fe80008000800 */
[----:B------:R-:W-:Y:S04]  /*47680*/  LDS R133, [R3+UR13+0x80] ;  /* 0x0000800d03857984 */ /* 0x000fe80008000800 */
[----:B------:R-:W4:Y:S01]  /*47690*/  LDS R135, [R3+UR13+0x2080] ;  /* 0x0020800d03877984 */ /* 0x000f220008000800 */
[----:B-1----:R-:W-:Y:S03]  /*476a0*/  HMMA.1688.F32.TF32 R168, R136, R16, R156 ;  /* 0x0000001088a8723c */ /* 0x002fe6000008109c */
[----:B------:R-:W4:Y:S04]  /*476b0*/  LDL.LU.64 R156, [R1+0xb90] ;  /* 0x000b9000019c7983 */ /* 0x000f280000300a00 */
[----:B------:R-:W4:-:S15]  /*476c0*/  LDL.LU.64 R158, [R1+0xb98] ;  /* 0x000b9800019e7983 */ /* 0x000f1e0000300a00 */
[----:B------:R-:W-:-:S01]  /*476d0*/  NOP ;  /* 0x0000000000007918 */ /* 0x000fc20000000000 */
        /* <DEDUP_REMOVED lines=24> */
[----:B------:R1:W-:Y:S04]  /*47860*/  STL.64 [R1+0x4220], R168 ;  /* 0x004220a801007387 */ /* 0x0003e80000100a00 */
[----:B------:R1:W-:Y:S04]  /*47870*/  STL.64 [R1+0x4228], R170 ;  /* 0x004228aa01007387 */ /* 0x0003e80000100a00 */
[----:B-1----:R-:W4:Y:S01]  /*47880*/  LDL.LU.64 R168, [R1+0x1100] ;  /* 0x0011000001a87983 */ /* 0x002f220000300a00 */
[----:B------:R-:W-:Y:S03]  /*47890*/  HMMA.1688.F32.TF32 R144, R136, R124, R144 ;  /* 0x0000007c8890723c */ /* 0x000fe60000081090 */
[----:B------:R-:W4:-:S15]  /*478a0*/  LDL.LU.64 R170, [R1+0x1108] ;  /* 0x0011080001aa7983 */ /* 0x000f1e0000300a00 */
[----:B------:R-:W-:-:S05]  /*478b0*/  NOP ;  /* 0x0000000000007918 */ /* 0x000fca0000000000 */
[----:B------:R1:W-:Y:S04]  /*478c0*/  STL.64 [R1+0x40a0], R144 ;  /* 0x0040a09001007387 */ /* 0x0003e80000100a00 */
[----:B------:R1:W-:Y:S04]  /*478d0*/  STL.64 [R1+0x40a8], R146 ;  /* 0x0040a89201007387 */ /* 0x0003e80000100a00 */
[----:B-1----:R-:W4:Y:S04]  /*478e0*/  LDL.LU.64 R144, [R1+0x10f0] ;  /* 0x0010f00001907983 */ /* 0x002f280000300a00 */
[----:B------:R-:W4:Y:S01]  /*478f0*/  LDL.LU.64 R146, [R1+0x10f8] ;  /* 0x0010f80001927983 */ /* 0x000f220000300a00 */
[----:B------:R-:W-:Y:S03]  /*47900*/  HMMA.1688.F32.TF32 R172, R136, R120, R156 ;  /* 0x0000007888ac723c */ /* 0x000fe6000008109c */
        /* <DEDUP_REMOVED lines=125> */
[----:B------:R1:W-:Y:S04]  /*480e0*/  STL.64 [R1+0x3ab0], R168 ;  /* 0x003ab0a801007387 */ /* 0x0003e80000100a00 */
[----:B------:R2:W-:Y:S04]  /*480f0*/  STL.64 [R1+0x3ab8], R170 ;  /* 0x003ab8aa01007387 */ /* 0x0005e80000100a00 */
[----:B-1----:R-:W3:Y:S01]  /*48100*/  LDL.LU.64 R168, [R1+0x950] ;  /* 0x0009500001a87983 */ /* 0x002ee20000300a00 */
[----:B--2---:R-:W-:Y:S03]  /*48110*/  HMMA.1688.F32.TF32 R160, R136, R40, R160 ;  /* 0x0000002888a0723c */ /* 0x004fe600000810a0 */
[----:B------:R-:W2:-:S15]  /*48120*/  LDL.LU.64 R170, [R1+0x958] ;  /* 0x0009580001aa7983 */ /* 0x000e9e0000300a00 */
[----:B------:R-:W-:-:S05]  /*48130*/  NOP ;  /* 0x0000000000007918 */ /* 0x000fca0000000000 */
[----:B------:R1:W-:Y:S04]  /*48140*/  STL.64 [R1+0x3840], R160 ;  /* 0x003840a001007387 */ /* 0x0003e80000100a00 */
[----:B------:R4:W-:Y:S04]  /*48150*/  STL.64 [R1+0x3848], R162 ;  /* 0x003848a201007387 */ /* 0x0009e80000100a00 */
[----:B-1----:R-:W2:Y:S01]  /*48160*/  LDL.LU.64 R160, [R1+0x940] ;  /* 0x0009400001a07983 */ /* 0x002ea20000300a00 */
[----:B----4-:R-:W-:Y:S03]  /*48170*/  HMMA.1688.F32.TF32 R152, R136, R36, R152 ;  /* 0x000000248898723c */ /* 0x010fe60000081098 */
        /* <DEDUP_REMOVED lines=11> */
[----:B------:R-:W-:Y:S01]  /*48230*/  STL.64 [R1+0x3818], R174 ;  /* 0x003818ae01007387 */ /* 0x000fe20000100a00 */
        /* <DEDUP_REMOVED lines=17> */
[----:B------:R1:W-:Y:S01]  /*48350*/  STL.64 [R1+0x37c8], R138 ;  /* 0x0037c88a01007387 */ /* 0x0003e20000100a00 */
[----:B--2---:R-:W-:Y:S03]  /*48360*/  HMMA.1688.F32.TF32 R168, R132, R8, R168 ;  /* 0x0000000884a8723c */ /* 0x004fe600000810a8 */
[----:B-1----:R-:W2:Y:S04]  /*48370*/  LDL.LU.64 R136, [R1+0x8e0] ;  /* 0x0008e00001887983 */ /* 0x002ea80000300a00 */
[----:B------:R-:W2:-:S15]  /*48380*/  LDL.LU.64 R138, [R1+0x8e8] ;  /* 0x0008e800018a7983 */ /* 0x000e9e0000300a00 */
[----:B------:R-:W-:-:S01]  /*48390*/  NOP ;  /* 0x0000000000007918 */ /* 0x000fc20000000000 */
[----:B------:R-:W-:Y:S04]  /*483a0*/  STL.64 [R1+0x37b0], R168 ;  /* 0x0037b0a801007387 */ /* 0x000fe80000100a00 */
[----:B------:R4:W-:Y:S02]  /*483b0*/  STL.64 [R1+0x37b8], R170 ;  /* 0x0037b8aa01007387 */ /* 0x0009e40000100a00 */
[C---:B----4-:R-:W-:Y:S06]  /*483c0*/  HMMA.1688.F32.TF32 R168, R132.reuse, R4, R160 ;  /* 0x0000000484a8723c */ /* 0x050fec00000810a0 */
        /* <DEDUP_REMOVED lines=19> */
[----:B------:R-:W-:Y:S04]  /*48500*/  STL.64 [R1+0x3778], R162 ;  /* 0x003778a201007387 */ /* 0x000fe80000100a00 */
[----:B------:R-:W4:Y:S04]  /*48510*/  LDL.LU.64 R168, [R1+0xf90] ;  /* 0x000f900001a87983 */ /* 0x000f280000300a00 */
[----:B------:R-:W4:Y:S01]  /*48520*/  LDL.LU.64 R170, [R1+0xf98] ;  /* 0x000f980001aa7983 */ /* 0x000f220000300a00 */
[----:B------:R-:W-:-:S15]  /*48530*/  HMMA.1688.F32.TF32 R156, R132, R116, R156 ;  /* 0x00000074849c723c */ /* 0x000fde000008109c */
[----:B------:R-:W-:-:S08]  /*48540*/  NOP ;  /* 0x0000000000007918 */ /* 0x000fd00000000000 */
        /* <DEDUP_REMOVED lines=8> */
[----:B------:R-:W3:Y:S01]  /*485d0*/  LDL.LU.64 R160, [R1+0xf70] ;  /* 0x000f700001a07983 */ /* 0x000ee20000300a00 */
[----:B--2---:R-:W-:Y:S03]  /*485e0*/  HMMA.1688.F32.TF32 R136, R132, R108, R136 ;  /* 0x0000006c8488723c */ /* 0x004fe60000081088 */
[----:B------:R-:W2:-:S15]  /*485f0*/  LDL.LU.64 R162, [R1+0xf78] ;  /* 0x000f780001a27983 */ /* 0x000e9e0000300a00 */
[----:B------:R-:W-:-:S05]  /*48600*/  NOP ;  /* 0x0000000000007918 */ /* 0x000fca0000000000 */
[----:B------:R-:W-:Y:S04]  /*48610*/  STL.64 [R1+0x3740], R136 ;  /* 0x0037408801007387 */ /* 0x000fe80000100a00 */
[----:B------:R-:W-:Y:S04]  /*48620*/  STL.64 [R1+0x3748], R138 ;  /* 0x0037488a01007387 */ /* 0x000fe80000100a00 */
[----:B-1----:R-:W2:Y:S04]  /*48630*/  LDL.LU.64 R156, [R1+0xf60] ;  /* 0x000f6000019c7983 */ /* 0x002ea80000300a00 */
[----:B------:R-:W2:Y:S04]  /*48640*/  LDL.LU.64 R158, [R1+0xf68] ;  /* 0x000f6800019e7983 */ /* 0x000ea80000300a00 */
[----:B------:R-:W-:Y:S04]  /*48650*/  LDS R136, [R0+UR13+0x100] ;  /* 0x0001000d00887984 */ /* 0x000fe80008000800 */
[----:B------:R-:W-:Y:S04]  /*48660*/  LDS R138, [R0+UR13+0x2100] ;  /* 0x0021000d008a7984 */ /* 0x000fe80008000800 */
[----:B------:R-:W-:Y:S04]  /*48670*/  LDS R137, [R2+UR13+0x100] ;  /* 0x0001000d02897984 */ /* 0x000fe80008000800 */
[----:B------:R-:W1:Y:S01]  /*48680*/  LDS R139, [R2+UR13+0x2100] ;  /* 0x0021000d028b7984 */ /* 0x000e620008000800 */
[----:B----4-:R-:W-:Y:S03]  /*48690*/  HMMA.1688.F32.TF32 R172, R132, R104, R152 ;  /* 0x0000006884ac723c */ /* 0x010fe60000081098 */
        /* <DEDUP_REMOVED lines=18> */
[----:B---3--:R-:W-:Y:S01]  /*487c0*/  HMMA.1688.F32.TF32 R168, R132, R88, R140 ;  /* 0x0000005884a8723c */ /* 0x008fe2000008108c */
[----:B------:R-:W3:-:S15]  /*487d0*/  LDL.LU.64 R140, [R1+0xf20] ;  /* 0x000f2000018c7983 */ /* 0x000ede0000300a00 */
[----:B------:R-:W-:-:S01]  /*487e0*/  NOP ;  /* 0x0000000000007918 */ /* 0x000fc20000000000 */
[----:B------:R-:W-:Y:S04]  /*487f0*/  STL.64 [R1+0x3700], R172 ;  /* 0x003700ac01007387 */ /* 0x000fe80000100a00 */
[----:B------:R-:W-:Y:S04]  /*48800*/  STL.64 [R1+0x3708], R174 ;  /* 0x003708ae01007387 */ /* 0x000fe80000100a00 */
[----:B------:R-:W3:Y:S04]  /*48810*/  LDL.LU.64 R142, [R1+0xf28] ;  /* 0x000f2800018e7983 */ /* 0x000ee80000300a00 */
        /* <DEDUP_REMOVED lines=8> */
[----:B-1----:R-:W-:Y:S02]  /*488a0*/  HMMA.1688.F32.TF32 R168, R132, R24, R156 ;  /* 0x0000001884a8723c */ /* 0x002fe4000008109c */
        /* <DEDUP_REMOVED lines=25> */
[----:B---3--:R-:W-:Y:S03]  /*48a40*/  HMMA.1688.F32.TF32 R172, R132, R72, R140 ;  /* 0x0000004884ac723c */ /* 0x008fe6000008108c */
[----:B------:R-:W3:Y:S04]  /*48a50*/  LDL.LU.64 R140, [R1+0xeb0] ;  /* 0x000eb000018c7983 */ /* 0x000ee80000300a00 */
[----:B------:R-:W3:-:S15]  /*48a60*/  LDL.LU.64 R142, [R1+0xeb8] ;  /* 0x000eb800018e7983 */ /* 0x000ede0000300a00 */
[----:B------:R-:W-:-:S01]  /*48a70*/  NOP ;  /* 0x0000000000007918 */ /* 0x000fc20000000000 */
        /* <DEDUP_REMOVED lines=242> */
[----:B------:R-:W-:Y:S03]  /*499a0*/  HMMA.1688.F32.TF32 R156, R136, R36, R156 ;  /* 0x00000024889c723c */ /* 0x000fe6000008109c */
[----:B------:R-:W2:-:S15]  /*499b0*/  LDL.LU.64 R162, [R1+0x888] ;  /* 0x0008880001a27983 */ /* 0x000e9e0000300a00 */
[----:B------:R-:W-:-:S05]  /*499c0*/  NOP ;  /* 0x0000000000007918 */ /* 0x000fca0000000000 */
[----:B------:R1:W-:Y:S04]  /*499d0*/  STL.64 [R1+0x3070], R156 ;  /* 0x0030709c01007387 */ /* 0x0003e80000100a00 */
[----:B------:R1:W-:Y:S04]  /*499e0*/  STL.64 [R1+0x3078], R158 ;  /* 0x0030789e01007387 */ /* 0x0003e80000100a00 */
[----:B-1----:R-:W2:Y:S04]  /*499f0*/  LDL.LU.64 R156, [R1+0x870] ;  /* 0x00087000019c7983 */ /* 0x002ea80000300a00 */
[----:B------:R-:W2:Y:S01]  /*49a00*/  LDL.LU.64 R158, [R1+0x878] ;  /* 0x00087800019e7983 */ /* 0x000ea20000300a00 */
[----:B----4-:R-:W-:Y:S03]  /*49a10*/  HMMA.1688.F32.TF32 R172, R136, R32, R152 ;  /* 0x0000002088ac723c */ /* 0x010fe60000081098 */
        /* <DEDUP_REMOVED lines=29> */
[----:B-1----:R-:W-:Y:S02]  /*49bf0*/  HMMA.1688.F32.TF32 R168, R132, R4, R160 ;  /* 0x0000000484a8723c */ /* 0x002fe400000810a0 */
[----:B------:R-:W2:-:S15]  /*49c00*/  LDL.LU.64 R160, [R1+0xd00] ;  /* 0x000d000001a07983 */ /* 0x000e9e0000300a00 */
[----:B------:R-:W-:-:S06]  /*49c10*/  NOP ;  /* 0x0000000000007918 */ /* 0x000fcc0000000000 */
[----:B------:R-:W-:Y:S04]  /*49c20*/  STL.64 [R1+0x2fe0], R168 ;  /* 0x002fe0a801007387 */ /* 0x000fe80000100a00 */
[----:B------:R-:W-:Y:S04]  /*49c30*/  STL.64 [R1+0x2fe8], R170 ;  /* 0x002fe8aa01007387 */ /* 0x000fe80000100a00 */
[----:B------:R-:W2:Y:S01]  /*49c40*/  LDL.LU.64 R162, [R1+0xd08] ;  /* 0x000d080001a27983 */ /* 0x000ea20000300a00 */
[----:B------:R-:W-:-:S15]  /*49c50*/  HMMA.1688.F32.TF32 R156, R132, R128, R156 ;  /* 0x00000080849c723c */ /* 0x000fde000008109c */
[----:B------:R-:W-:-:S08]  /*49c60*/  NOP ;  /* 0x0000000000007918 */ /* 0x000fd00000000000 */
        /* <DEDUP_REMOVED lines=18> */
[----:B------:R1:W-:Y:S04]  /*49d90*/  STL.64 [R1+0x2f80], R144 ;  /* 0x002f809001007387 */ /* 0x0003e80000100a00 */
[----:B------:R1:W-:Y:S04]  /*49da0*/  STL.64 [R1+0x2f88], R146 ;  /* 0x002f889201007387 */ /* 0x0003e80000100a00 */
[----:B-1----:R-:W4:Y:S04]  /*49db0*/  LDL.LU.64 R144, [R1+0xcc0] ;  /* 0x000cc00001907983 */ /* 0x002f280000300a00 */
[----:B------:R-:W4:Y:S01]  /*49dc0*/  LDL.LU.64 R146, [R1+0xcc8] ;  /* 0x000cc80001927983 */ /* 0x000f220000300a00 */
[----:B---3--:R-:W-:-:S15]  /*49dd0*/  HMMA.1688.F32.TF32 R140, R132, R112, R140 ;  /* 0x00000070848c723c */ /* 0x008fde000008108c */
[----:B------:R-:W-:-:S08]  /*49de0*/  NOP ;  /* 0x0000000000007918 */ /* 0x000fd00000000000 */
[----:B------:R1:W-:Y:S04]  /*49df0*/  STL.64 [R1+0x2f70], R140 ;  /* 0x002f708c01007387 */ /* 0x0003e80000100a00 */
[----:B------:R3:W-:Y:S01]  /*49e00*/  STL.64 [R1+0x2f78], R142 ;  /* 0x002f788e01007387 */ /* 0x0007e20000100a00 */
[----:B--2---:R-:W-:Y:S03]  /*49e10*/  HMMA.1688.F32.TF32 R136, R132, R108, R136 ;  /* 0x0000006c8488723c */ /* 0x004fe60000081088 */
[----:B-1----:R-:W2:Y:S04]  /*49e20*/  LDL.LU.64 R140, [R1+0xcb0] ;  /* 0x000cb000018c7983 */ /* 0x002ea80000300a00 */
[----:B---3--:R-:W2:-:S15]  /*49e30*/  LDL.LU.64 R142, [R1+0xcb8] ;  /* 0x000cb800018e7983 */ /* 0x008e9e0000300a00 */
[----:B------:R-:W-:-:S01]  /*49e40*/  NOP ;  /* 0x0000000000007918 */ /* 0x000fc20000000000 */
[----:B------:R-:W-:Y:S04]  /*49e50*/  STL.64 [R1+0x2f60], R136 ;  /* 0x002f608801007387 */ /* 0x000fe80000100a00 */
[----:B------:R-:W-:Y:S04]  /*49e60*/  STL.64 [R1+0x2f68], R138 ;  /* 0x002f688a01007387 */ /* 0x000fe80000100a00 */
[----:B------:R-:W3:Y:S04]  /*49e70*/  LDL.LU.64 R156, [R1+0xca0] ;  /* 0x000ca000019c7983 */ /* 0x000ee80000300a00 */
[----:B------:R-:W3:Y:S04]  /*49e80*/  LDL.LU.64 R158, [R1+0xca8] ;  /* 0x000ca800019e7983 */ /* 0x000ee80000300a00 */
[----:B------:R-:W-:Y:S04]  /*49e90*/  LDS R136, [R0+UR13+0x180] ;  /* 0x0001800d00887984 */ /* 0x000fe80008000800 */
[----:B------:R-:W-:Y:S04]  /*49ea0*/  LDS R138, [R0+UR13+0x2180] ;  /* 0x0021800d008a7984 */ /* 0x000fe80008000800 */
[----:B------:R-:W-:Y:S04]  /*49eb0*/  LDS R137, [R2+UR13+0x180] ;  /* 0x0001800d02897984 */ /* 0x000fe80008000800 */
[----:B------:R-:W1:Y:S01]  /*49ec0*/  LDS R139, [R2+UR13+0x2180] ;  /* 0x0021800d028b7984 */ /* 0x000e620008000800 */
[----:B------:R-:W-:Y:S03]  /*49ed0*/  HMMA.1688.F32.TF32 R172, R132, R104, R160 ;  /* 0x0000006884ac723c */ /* 0x000fe600000810a0 */
[----:B------:R-:W3:Y:S04]  /*49ee0*/  LDL.LU.64 R160, [R1+0xc90] ;  /* 0x000c900001a07983 */ /* 0x000ee80000300a00 */
[----:B------:R-:W3:-:S15]  /*49ef0*/  LDL.LU.64 R162, [R1+0xc98] ;  /* 0x000c980001a27983 */ /* 0x000ede0000300a00 */
[----:B------:R-:W-:-:S01]  /*49f00*/  NOP ;  /* 0x0000000000007918 */ /* 0x000fc20000000000 */
        /* <DEDUP_REMOVED lines=35> */
[----:B-1----:R-:W-:Y:S02]  /*4a140*/  HMMA.1688.F32.TF32 R168, R132, R84, R160 ;  /* 0x0000005484a8723c */ /* 0x002fe400000810a0 */
[----:B------:R-:W3:Y:S04]  /*4a150*/  LDL.LU.64 R160, [R1+0xaf0] ;  /* 0x000af00001a07983 */ /* 0x000ee80000300a00 */
[----:B------:R-:W3:-:S15]  /*4a160*/  LDL.LU.64 R162, [R1+0xaf8] ;  /* 0x000af80001a27983 */ /* 0x000ede0000300a00 */
        /* <DEDUP_REMOVED lines=79> */
[----:B------:R1:W-:Y:S01]  /*4a660*/  STL.64 [R1+0x2cf8], R170 ;  /* 0x002cf8aa01007387 */ /* 0x0003e20000100a00 */
[----:B----4-:R-:W-:Y:S03]  /*4a670*/  HMMA.1688.F32.TF32 R132, R132, R28, R152 ;  /* 0x0000001c8484723c */ /* 0x010fe60000081098 */
        /* <DEDUP_REMOVED lines=34> */
[----:B------:R-:W-:Y:S03]  /*4a8a0*/  HMMA.1688.F32.TF32 R160, R136, R128, R160 ;  /* 0x0000008088a0723c */ /* 0x000fe600000810a0 */
[----:B------:R-:W3:-:S15]  /*4a8b0*/  LDL.LU.64 R170, [R1+0x798] ;  /* 0x0007980001aa7983 */ /* 0x000ede0000300a00 */
[----:B------:R-:W-:-:S05]  /*4a8c0*/  NOP ;  /* 0x0000000000007918 */ /* 0x000fca0000000000 */
[----:B------:R1:W-:Y:S04]  /*4a8d0*/  STL.64 [R1+0x2c90], R160 ;  /* 0x002c90a001007387 */ /* 0x0003e80000100a00 */
[----:B------:R1:W-:Y:S04]  /*4a8e0*/  STL.64 [R1+0x2c98], R162 ;  /* 0x002c98a201007387 */ /* 0x0003e80000100a00 */
[----:B-1----:R-:W3:Y:S04]  /*4a8f0*/  LDL.LU.64 R160, [R1+0x780] ;  /* 0x0007800001a07983 */ /* 0x002ee80000300a00 */
[----:B------:R-:W3:Y:S01]  /*4a900*/  LDL.LU.64 R162, [R1+0x788] ;  /* 0x0007880001a27983 */ /* 0x000ee20000300a00 */
        /* <DEDUP_REMOVED lines=30> */
[C---:B-1----:R-:W-:Y:S06]  /*4aaf0*/  HMMA.1688.F32.TF32 R172, R136.reuse, R104, R168 ;  /* 0x0000006888ac723c */ /* 0x042fec00000810a8 */
[----:B------:R-:W-:Y:S01]  /*4ab00*/  HMMA.1688.F32.TF32 R168, R136, R100, R160 ;  /* 0x0000006488a8723c */ /* 0x000fe200000810a0 */
[----:B------:R-:W3:-:S15]  /*4ab10*/  LDL.LU.64 R160, [R1+0x720] ;  /* 0x0007200001a07983 */ /* 0x000ede0000300a00 */
[----:B------:R-:W-:-:S01]  /*4ab20*/  NOP ;  /* 0x0000000000007918 */ /* 0x000fc20000000000 */
[----:B------:R-:W-:Y:S04]  /*4ab30*/  STL.64 [R1+0x2c30], R172 ;  /* 0x002c30ac01007387 */ /* 0x000fe80000100a00 */
[----:B------:R-:W-:Y:S04]  /*4ab40*/  STL.64 [R1+0x2c38], R174 ;  /* 0x002c38ae01007387 */ /* 0x000fe80000100a00 */
[----:B------:R-:W3:Y:S04]  /*4ab50*/  LDL.LU.64 R162, [R1+0x728] ;  /* 0x0007280001a27983 */ /* 0x000ee80000300a00 */
        /* <DEDUP_REMOVED lines=24> */
[----:B------:R1:W-:Y:S04]  /*4ace0*/  STL.64 [R1+0x2ba0], R168 ;  /* 0x002ba0a801007387 */ /* 0x0003e80000100a00 */
[----:B------:R3:W-:Y:S04]  /*4acf0*/  STL.64 [R1+0x2ba8], R170 ;  /* 0x002ba8aa01007387 */ /* 0x0007e80000100a00 */
[----:B-1----:R-:W2:Y:S01]  /*4ad00*/  LDL.LU.64 R168, [R1+0x1420] ;  /* 0x0014200001a87983 */ /* 0x002ea20000300a00 */
[----:B---3--:R-:W-:Y:S03]  /*4ad10*/  HMMA.1688.F32.TF32 R156, R136, R24, R156 ;  /* 0x00000018889c723c */ /* 0x008fe6000008109c */
[----:B------:R-:W3:-:S15]  /*4ad20*/  LDL.LU.64 R170, [R1+0x1428] ;  /* 0x0014280001aa7983 */ /* 0x000ede0000300a00 */
[----:B------:R-:W-:-:S05]  /*4ad30*/  NOP ;  /* 0x0000000000007918 */ /* 0x000fca0000000000 */
[----:B------:R1:W-:Y:S04]  /*4ad40*/  STL.64 [R1+0x2a60], R156 ;  /* 0x002a609c01007387 */ /* 0x0003e80000100a00 */
[----:B------:R1:W-:Y:S04]  /*4ad50*/  STL.64 [R1+0x2a68], R158 ;  /* 0x002a689e01007387 */ /* 0x0003e80000100a00 */
[----:B-1----:R-:W3:Y:S04]  /*4ad60*/  LDL.LU.64 R156, [R1+0x1430] ;  /* 0x00143000019c7983 */ /* 0x002ee80000300a00 */
[----:B------:R-:W3:Y:S01]  /*4ad70*/  LDL.LU.64 R158, [R1+0x1438] ;  /* 0x00143800019e7983 */ /* 0x000ee20000300a00 */
        /* <DEDUP_REMOVED lines=30> */
[C---:B---3--:R-:W-:Y:S06]  /*4af60*/  HMMA.1688.F32.TF32 R172, R136.reuse, R64, R168 ;  /* 0x0000004088ac723c */ /* 0x048fec00000810a8 */
        /* <DEDUP_REMOVED lines=32> */
[----:B-1----:R-:W4:Y:S04]  /*4b170*/  LDL.LU.64 R168, [R1+0x6d0] ;  /* 0x0006d00001a87983 */ /* 0x002f280000300a00 */
[----:B------:R-:W4:Y:S01]  /*4b180*/  LDL.LU.64 R170, [R1+0x6d8] ;  /* 0x0006d80001aa7983 */ /* 0x000f220000300a00 */
[----:B--2---:R-:W-:-:S15]  /*4b190*/  HMMA.1688.F32.TF32 R140, R136, R40, R140 ;  /* 0x00000028888c723c */ /* 0x004fde000008108c */
[----:B------:R-:W-:-:S08]  /*4b1a0*/  NOP ;  /* 0x0000000000007918 */ /* 0x000fd00000000000 */
[----:B------:R1:W-:Y:S04]  /*4b1b0*/  STL.64 [R1+0x15b0], R140 ;  /* 0x0015b08c01007387 */ /* 0x0003e80000100a00 */
[----:B------:R2:W-:Y:S04]  /*4b1c0*/  STL.64 [R1+0x15b8], R142 ;  /* 0x0015b88e01007387 */ /* 0x0005e80000100a00 */
[----:B-1----:R-:W4:Y:S04]  /*4b1d0*/  LDL.LU.64 R140, [R1+0x6c0] ;  /* 0x0006c000018c7983 */ /* 0x002f280000300a00 */
[----:B--2---:R-:W2:Y:S01]  /*4b1e0*/  LDL.LU.64 R142, [R1+0x6c8] ;  /* 0x0006c800018e7983 */ /* 0x004ea20000300a00 */
[----:B---3--:R-:W-:Y:S03]  /*4b1f0*/  HMMA.1688.F32.TF32 R172, R136, R36, R156 ;  /* 0x0000002488ac723c */ /* 0x008fe6000008109c */
[----:B------:R-:W3:Y:S04]  /*4b200*/  LDL.LU.64 R156, [R1+0x6b0] ;  /* 0x0006b000019c7983 */ /* 0x000ee80000300a00 */
[----:B------:R-:W3:-:S15]  /*4b210*/  LDL.LU.64 R158, [R1+0x6b8] ;  /* 0x0006b800019e7983 */ /* 0x000ede0000300a00 */
[----:B------:R-:W-:-:S01]  /*4b220*/  NOP ;  /* 0x0000000000007918 */ /* 0x000fc20000000000 */
[----:B------:R-:W-:Y:S04]  /*4b230*/  STL.64 [R1+0x15a0], R172 ;  /* 0x0015a0ac01007387 */ /* 0x000fe80000100a00 */
[----:B------:R1:W-:Y:S02]  /*4b240*/  STL.64 [R1+0x15a8], R174 ;  /* 0x0015a8ae01007387 */ /* 0x0003e40000100a00 */
[----:B-1----:R-:W-:Y:S02]  /*4b250*/  HMMA.1688.F32.TF32 R172, R136, R32, R160 ;  /* 0x0000002088ac723c */ /* 0x002fe400000810a0 */
[----:B------:R-:W3:Y:S04]  /*4b260*/  LDL.LU.64 R160, [R1+0x6a0] ;  /* 0x0006a00001a07983 */ /* 0x000ee80000300a00 */
[----:B------:R-:W3:-:S15]  /*4b270*/  LDL.LU.64 R162, [R1+0x6a8] ;  /* 0x0006a80001a27983 */ /* 0x000ede0000300a00 */
[----:B------:R-:W-:-:S02]  /*4b280*/  NOP ;  /* 0x0000000000007918 */ /* 0x000fc40000000000 */
[----:B------:R-:W-:Y:S04]  /*4b290*/  STL.64 [R1+0x1590], R172 ;  /* 0x001590ac01007387 */ /* 0x000fe80000100a00 */
[----:B------:R-:W-:Y:S01]  /*4b2a0*/  STL.64 [R1+0x1598], R174 ;  /* 0x001598ae01007387 */ /* 0x000fe20000100a00 */
        /* <DEDUP_REMOVED lines=18> */
[C---:B------:R-:W-:Y:S06]  /*4b3d0*/  HMMA.1688.F32.TF32 R168, R132.reuse, R8, R168 ;  /* 0x0000000884a8723c */ /* 0x040fec00000810a8 */
[----:B--2---:R-:W-:Y:S01]  /*4b3e0*/  HMMA.1688.F32.TF32 R136, R132, R4, R140 ;  /* 0x000000048488723c */ /* 0x004fe2000008108c */
[----:B------:R-:W2:-:S15]  /*4b3f0*/  LDL.LU.64 R140, [R1+0x1660] ;  /* 0x00166000018c7983 */ /* 0x000e9e0000300a00 */
[----:B------:R-:W-:-:S01]  /*4b400*/  NOP ;  /* 0x0000000000007918 */ /* 0x000fc20000000000 */
[----:B------:R-:W-:Y:S04]  /*4b410*/  STL.64 [R1+0x1510], R168 ;  /* 0x001510a801007387 */ /* 0x000fe80000100a00 */
[----:B------:R-:W-:Y:S04]  /*4b420*/  STL.64 [R1+0x1518], R170 ;  /* 0x001518aa01007387 */ /* 0x000fe80000100a00 */
[----:B------:R-:W2:Y:S04]  /*4b430*/  LDL.LU.64 R142, [R1+0x1668] ;  /* 0x00166800018e7983 */ /* 0x000ea80000300a00 */
[----:B------:R-:W-:Y:S04]  /*4b440*/  STL.64 [R1+0x14f0], R136 ;  /* 0x0014f08801007387 */ /* 0x000fe80000100a00 */
[----:B------:R3:W-:Y:S02]  /*4b450*/  STL.64 [R1+0x14f8], R138 ;  /* 0x0014f88a01007387 */ /* 0x0007e40000100a00 */
[C---:B---3--:R-:W-:Y:S02]  /*4b460*/  HMMA.1688.F32.TF32 R136, R132.reuse, R128, R156 ;  /* 0x000000808488723c */ /* 0x048fe4000008109c */
[----:B------:R-:W3:Y:S04]  /*4b470*/  LDL.LU.64 R156, [R1+0x1680] ;  /* 0x00168000019c7983 */ /* 0x000ee80000300a00 */
[----:B------:R-:W3:Y:S01]  /*4b480*/  LDL.LU.64 R158, [R1+0x1688] ;  /* 0x00168800019e7983 */ /* 0x000ee20000300a00 */
[----:B------:R-:W-:-:S15]  /*4b490*/  HMMA.1688.F32.TF32 R160, R132, R124, R160 ;  /* 0x0000007c84a0723c */ /* 0x000fde00000810a0 */
[----:B------:R-:W-:-:S01]  /*4b4a0*/  NOP ;  /* 0x0000000000007918 */ /* 0x000fc20000000000 */
[----:B------:R1:W-:Y:S04]  /*4b4b0*/  STL.64 [R1+0x14d0], R136 ;  /* 0x0014d08801007387 */ /* 0x0003e80000100a00 */
[----:B------:R1:W-:Y:S04]  /*4b4c0*/  STL.64 [R1+0x14d8], R138 ;  /* 0x0014d88a01007387 */ /* 0x0003e80000100a00 */
[----:B-1----:R-:W3:Y:S04]  /*4b4d0*/  LDL.LU.64 R136, [R1+0x1690] ;  /* 0x0016900001887983 */ /* 0x002ee80000300a00 */
        /* <DEDUP_REMOVED lines=19> */
[----:B------:R1:W-:Y:S04]  /*4b610*/  STL.64 [R1], R144 ;  /* 0x0000009001007387 */ /* 0x0003e80000100a00 */
[----:B------:R1:W-:Y:S04]  /*4b620*/  STL.64 [R1+0x8], R146 ;  /* 0x0000089201007387 */ /* 0x0003e80000100a00 */
[----:B-1----:R-:W4:Y:S04]  /*4b630*/  LDL.LU.64 R144, [R1+0x16d0] ;  /* 0x0016d00001907983 */ /* 0x002f280000300a00 */
[----:B------:R-:W4:Y:S01]  /*4b640*/  LDL.LU.64 R146, [R1+0x16d8] ;  /* 0x0016d80001927983 */ /* 0x000f220000300a00 */
[C---:B--2---:R-:W-:Y:S03]  /*4b650*/  HMMA.1688.F32.TF32 R248, R132.reuse, R108, R140 ;  /* 0x0000006c84f8723c */ /* 0x044fe6000008108c */
[----:B------:R-:W-:Y:S04]  /*4b660*/  LDS R140, [R0+UR13+0x200] ;  /* 0x0002000d008c7984 */ /* 0x000fe80008000800 */
[----:B------:R-:W-:Y:S04]  /*4b670*/  LDS R142, [R0+UR13+0x2200] ;  /* 0x0022000d008e7984 */ /* 0x000fe80008000800 */
[----:B------:R-:W-:Y:S04]  /*4b680*/  LDS R141, [R2+UR13+0x200] ;  /* 0x0002000d028d7984 */ /* 0x000fe80008000800 */
[----:B------:R-:W1:Y:S01]  /*4b690*/  LDS R143, [R2+UR13+0x2200] ;  /* 0x0022000d028f7984 */ /* 0x000e620008000800 */
[C---:B---3--:R-:W-:Y:S07]  /*4b6a0*/  HMMA.1688.F32.TF32 R156, R132.reuse, R104, R156 ;  /* 0x00000068849c723c */ /* 0x048fee000008109c */
[----:B------:R-:W-:Y:S04]  /*4b6b0*/  STL [R1+0x7770], R248 ;  /* 0x007770f801007387 */ /* 0x000fe80000100800 */
[----:B------:R-:W-:Y:S04]  /*4b6c0*/  STL [R1+0x776c], R249 ;  /* 0x00776cf901007387 */ /* 0x000fe80000100800 */
[----:B------:R-:W-:Y:S04]  /*4b6d0*/  STL [R1+0x7768], R250 ;  /* 0x007768fa01007387 */ /* 0x000fe80000100800 */
[----:B------:R-:W-:Y:S04]  /*4b6e0*/  STL [R1+0x7764], R251 ;  /* 0x007764fb01007387 */ /* 0x000fe80000100800 */
[----:B------:R-:W2:Y:S04]  /*4b6f0*/  LDL.LU.64 R160, [R1+0x16e0] ;  /* 0x0016e00001a07983 */ /* 0x000ea80000300a00 */
[----:B------:R-:W2:Y:S04]  /*4b700*/  LDL.LU.64 R162, [R1+0x16e8] ;  /* 0x0016e80001a27983 */ /* 0x000ea80000300a00 */
[----:B------:R-:W-:Y:S04]  /*4b710*/  STL.64 [R1+0x1480], R156 ;  /* 0x0014809c01007387 */ /* 0x000fe80000100a00 */
[----:B------:R3:W-:Y:S02]  /*4b720*/  STL.64 [R1+0x1488], R158 ;  /* 0x0014889e01007387 */ /* 0x0007e40000100a00 */
[C---:B---3--:R-:W-:Y:S02]  /*4b730*/  HMMA.1688.F32.TF32 R156, R132.reuse, R100, R136 ;  /* 0x00000064849c723c */ /* 0x048fe40000081088 */
[----:B------:R-:W3:Y:S04]  /*4b740*/  LDL.LU.64 R136, [R1+0x16f0] ;  /* 0x0016f00001887983 */ /* 0x000ee80000300a00 */
[----:B------:R-:W3:Y:S01]  /*4b750*/  LDL.LU.64 R138, [R1+0x16f8] ;  /* 0x0016f800018a7983 */ /* 0x000ee20000300a00 */
[----:B----4-:R-:W-:-:S15]  /*4b760*/  HMMA.1688.F32.TF32 R152, R132, R96, R152 ;  /* 0x000000608498723c */ /* 0x010fde0000081098 */
[----:B------:R-:W-:-:S01]  /*4b770*/  NOP ;  /* 0x0000000000007918 */ /* 0x000fc20000000000 */
[----:B------:R4:W-:Y:S04]  /*4b780*/  STL.64 [R1+0x1470], R156 ;  /* 0x0014709c01007387 */ /* 0x0009e80000100a00 */
[----:B------:R1:W-:Y:S04]  /*4b790*/  STL.64 [R1+0x1478], R158 ;  /* 0x0014789e01007387 */ /* 0x0003e80000100a00 */
[----:B----4-:R-:W4:Y:S04]  /*4b7a0*/  LDL.LU.64 R156, [R1+0x1700] ;  /* 0x00170000019c7983 */ /* 0x010f280000300a00 */
[----:B-1----:R-:W4:Y:S04]  /*4b7b0*/  LDL.LU.64 R158, [R1+0x1708] ;  /* 0x00170800019e7983 */ /* 0x002f280000300a00 */
[----:B------:R-:W-:Y:S04]  /*4b7c0*/  STL.64 [R1+0x1460], R152 ;  /* 0x0014609801007387 */ /* 0x000fe80000100a00 */
[----:B------:R1:W-:Y:S02]  /*4b7d0*/  STL.64 [R1+0x1468], R154 ;  /* 0x0014689a01007387 */ /* 0x0003e40000100a00 */
[----:B-1----:R-:W-:Y:S02]  /*4b7e0*/  HMMA.1688.F32.TF32 R152, R132, R92, R148 ;  /* 0x0000005c8498723c */ /* 0x002fe40000081094 */
[----:B------:R-:W4:Y:S04]  /*4b7f0*/  LDL.LU.64 R148, [R1+0x1710] ;  /* 0x0017100001947983 */ /* 0x000f280000300a00 */
[----:B------:R-:W4:-:S15]  /*4b800*/  LDL.LU.64 R150, [R1+0x1718] ;  /* 0x0017180001967983 */ /* 0x000f1e0000300a00 */
[----:B------:R-:W-:-:S02]  /*4b810*/  NOP ;  /* 0x0000000000007918 */ /* 0x000fc40000000000 */
[----:B------:R1:W-:Y:S01]  /*4b820*/  STL.64 [R1+0x1450], R152 ;  /* 0x0014509801007387 */ /* 0x0003e20000100a00 */
[----:B------:R-:W-:Y:S03]  /*4b830*/  HMMA.1688.F32.TF32 R168, R132, R88, R168 ;  /* 0x0000005884a8723c */ /* 0x000fe600000810a8 */
[----:B------:R1:W-:Y:S04]  /*4b840*/  STL.64 [R1+0x1458], R154 ;  /* 0x0014589a01007387 */ /* 0x0003e80000100a00 */
[----:B-1----:R-:W4:Y:S04]  /*4b850*/  LDL.LU.64 R152, [R1+0x1720] ;  /* 0x0017200001987983 */ /* 0x002f280000300a00 */
[----:B------:R-:W4:-:S13]  /*4b860*/  LDL.LU.64 R154, [R1+0x1728] ;  /* 0x00172800019a7983 */ /* 0x000f1a0000300a00 */
[----:B------:R-:W-:Y:S02]  /*4b870*/  IMAD.MOV.U32 R250, RZ, RZ, R170 ;  /* 0x000000fffffa7224 */ /* 0x000fe400078e00aa */
[----:B------:R-:W-:Y:S02]  /*4b880*/  IMAD.MOV.U32 R251, RZ, RZ, R171 ;  /* 0x000000fffffb7224 */ /* 0x000fe400078e00ab */
[----:B------:R-:W-:Y:S02]  /*4b890*/  IMAD.MOV.U32 R248, RZ, RZ, R168 ;  /* 0x000000fffff87224 */ /* 0x000fe400078e00a8 */
[----:B------:R-:W-:Y:S01]  /*4b8a0*/  IMAD.MOV.U32 R249, RZ, RZ, R169 ;  /* 0x000000fffff97224 */ /* 0x000fe200078e00a9 */
        /* <DEDUP_REMOVED lines=8> */
[C---:B--2---:R-:W-:Y:S06]  /*4b930*/  HMMA.1688.F32.TF32 R168, R132.reuse, R24, R160 ;  /* 0x0000001884a8723c */ /* 0x044fec00000810a0 */
[----:B---3--:R-:W-:Y:S01]  /*4b940*/  HMMA.1688.F32.TF32 R160, R132, R84, R136 ;  /* 0x0000005484a0723c */ /* 0x008fe20000081088 */
[----:B------:R-:W2:-:S15]  /*4b950*/  LDL.LU.64 R136, [R1+0x1740] ;  /* 0x0017400001887983 */ /* 0x000e9e0000300a00 */
[----:B------:R-:W-:-:S01]  /*4b960*/  NOP ;  /* 0x0000000000007918 */ /* 0x000fc20000000000 */
[----:B------:R1:W-:Y:S04]  /*4b970*/  STL.64 [R1+0x1420], R168 ;  /* 0x001420a801007387 */ /* 0x0003e80000100a00 */
[----:B------:R3:W-:Y:S04]  /*4b980*/  STL.64 [R1+0x1428], R170 ;  /* 0x001428aa01007387 */ /* 0x0007e80000100a00 */
[----:B------:R-:W2:Y:S01]  /*4b990*/  LDL.LU.64 R138, [R1+0x1748] ;  /* 0x00174800018a7983 */ /* 0x000ea20000300a00 */
[C---:B----4-:R-:W-:Y:S03]  /*4b9a0*/  HMMA.1688.F32.TF32 R156, R132.reuse, R80, R156 ;  /* 0x00000050849c723c */ /* 0x050fe6000008109c */
[----:B------:R-:W-:Y:S04]  /*4b9b0*/  STL.64 [R1+0x1410], R160 ;  /* 0x001410a001007387 */ /* 0x000fe80000100a00 */
[----:B------:R-:W-:Y:S04]  /*4b9c0*/  STL.64 [R1+0x1418], R162 ;  /* 0x001418a201007387 */ /* 0x000fe80000100a00 */
[----:B------:R-:W4:Y:S04]  /*4b9d0*/  LDL.LU.64 R176, [R1+0x1750] ;  /* 0x0017500001b07983 */ /* 0x000f280000300a00 */
[----:B------:R-:W4:Y:S01]  /*4b9e0*/  LDL.LU.64 R178, [R1+0x1758] ;  /* 0x0017580001b27983 */ /* 0x000f220000300a00 */
[C---:B------:R-:W-:Y:S07]  /*4b9f0*/  HMMA.1688.F32.TF32 R148, R132.reuse, R76, R148 ;  /* 0x0000004c8494723c */ /* 0x040fee0000081094 */
[----:B------:R-:W-:Y:S04]  /*4ba00*/  STL.64 [R1+0x1400], R156 ;  /* 0x0014009c01007387 */ /* 0x000fe80000100a00 */
[----:B------:R-:W-:Y:S04]  /*4ba10*/  STL.64 [R1+0x1408], R158 ;  /* 0x0014089e01007387 */ /* 0x000fe80000100a00 */
[----:B------:R-:W4:Y:S04]  /*4ba20*/  LDL.LU.64 R172, [R1+0x1760] ;  /* 0x0017600001ac7983 */ /* 0x000f280000300a00 */
[----:B------:R-:W4:Y:S04]  /*4ba30*/  LDL.LU.64 R174, [R1+0x1768] ;  /* 0x0017680001ae7983 */ /* 0x000f280000300a00 */
[----:B------:R3:W-:Y:S04]  /*4ba40*/  STL.64 [R1+0x13f0], R148 ;  /* 0x0013f09401007387 */ /* 0x0007e80000100a00 */
[----:B------:R3:W-:Y:S04]  /*4ba50*/  STL.64 [R1+0x13f8], R150 ;  /* 0x0013f89601007387 */ /* 0x0007e80000100a00 */
[----:B-1----:R-:W4:Y:S04]  /*4ba60*/  LDL.LU.64 R168, [R1+0x1770] ;  /* 0x0017700001a87983 */ /* 0x002f280000300a00 */
[----:B---3--:R-:W3:Y:S04]  /*4ba70*/  LDL.LU.64 R170, [R1+0x1778] ;  /* 0x0017780001aa7983 */ /* 0x008ee80000300a00 */
[----:B------:R-:W3:Y:S04]  /*4ba80*/  LDL.LU.64 R148, [R1+0x1780] ;  /* 0x0017800001947983 */ /* 0x000ee80000300a00 */
[----:B------:R-:W3:Y:S01]  /*4ba90*/  LDL.LU.64 R150, [R1+0x1788] ;  /* 0x0017880001967983 */ /* 0x000ee20000300a00 */
[----:B------:R-:W-:Y:S03]  /*4baa0*/  HMMA.1688.F32.TF32 R152, R132, R72, R152 ;  /* 0x000000488498723c */ /* 0x000fe60000081098 */
        /* <DEDUP_REMOVED lines=9> */
[----:B------:R1:W-:Y:S04]  /*4bb40*/  STL.64 [R1+0x13d0], R152 ;  /* 0x0013d09801007387 */ /* 0x0003e80000100a00 */
[----:B------:R1:W-:Y:S04]  /*4bb50*/  STL.64 [R1+0x13d8], R154 ;  /* 0x0013d89a01007387 */ /* 0x0003e80000100a00 */
[----:B------:R-:W3:Y:S04]  /*4bb60*/  LDL.LU.64 R156, [R1+0x17b0] ;  /* 0x0017b000019c7983 */ /* 0x000ee80000300a00 */
[----:B------:R-:W3:Y:S04]  /*4bb70*/  LDL.LU.64 R158, [R1+0x17b8] ;  /* 0x0017b800019e7983 */ /* 0x000ee80000300a00 */
[----:B-1----:R-:W3:Y:S04]  /*4bb80*/  LDL.LU.64 R152, [R1+0x17d0] ;  /* 0x0017d00001987983 */ /* 0x002ee80000300a00 */
[----:B------:R-:W3:Y:S01]  /*4bb90*/  LDL.LU.64 R154, [R1+0x17d8] ;  /* 0x0017d800019a7983 */ /* 0x000ee20000300a00 */
[----:B--2---:R-:W-:Y:S03]  /*4bba0*/  HMMA.1688.F32.TF32 R180, R132, R64, R136 ;  /* 0x0000004084b4723c */ /* 0x004fe60000081088 */
[----:B------:R-:W2:Y:S04]  /*4bbb0*/  LDL.LU.64 R136, [R1+0x17c0] ;  /* 0x0017c00001887983 */ /* 0x000ea80000300a00 */
[----:B------:R-:W2:-:S15]  /*4bbc0*/  LDL.LU.64 R138, [R1+0x17c8] ;  /* 0x0017c800018a7983 */ /* 0x000e9e0000300a00 */
[----:B------:R-:W-:-:S01]  /*4bbd0*/  NOP ;  /* 0x0000000000007918 */ /* 0x000fc20000000000 */
[----:B------:R-:W-:Y:S04]  /*4bbe0*/  STL.64 [R1+0x13c0], R180 ;  /* 0x0013c0b401007387 */ /* 0x000fe80000100a00 */
[----:B------:R4:W-:Y:S02]  /*4bbf0*/  STL.64 [R1+0x13c8], R182 ;  /* 0x0013c8b601007387 */ /* 0x0009e40000100a00 */
[C---:B----4-:R-:W-:Y:S06]  /*4bc00*/  HMMA.1688.F32.TF32 R180, R132.reuse, R60, R176 ;  /* 0x0000003c84b4723c */ /* 0x050fec00000810b0 */
[----:B------:R-:W-:-:S15]  /*4bc10*/  HMMA.1688.F32.TF32 R176, R132, R56, R172 ;  /* 0x0000003884b0723c */ /* 0x000fde00000810ac */
[----:B------:R-:W-:-:S02]  /*4bc20*/  NOP ;  /* 0x0000000000007918 */ /* 0x000fc40000000000 */
[----:B------:R-:W-:Y:S01]  /*4bc30*/  STL.64 [R1+0x13b0], R180 ;  /* 0x0013b0b401007387 */ /* 0x000fe20000100a00 */
[C---:B---3--:R-:W-:Y:S03]  /*4bc40*/  HMMA.1688.F32.TF32 R172, R132.reuse, R52, R168 ;  /* 0x0000003484ac723c */ /* 0x048fe600000810a8 */
[----:B------:R-:W-:Y:S04]  /*4bc50*/  STL.64 [R1+0x13b8], R182 ;  /* 0x0013b8b601007387 */ /* 0x000fe80000100a00 */
[----:B------:R-:W-:Y:S01]  /*4bc60*/  STL.64 [R1+0x13a0], R176 ;  /* 0x0013a0b001007387 */ /* 0x000fe20000100a00 */
[C---:B------:R-:W-:Y:S03]  /*4bc70*/  HMMA.1688.F32.TF32 R168, R132.reuse, R48, R148 ;  /* 0x0000003084a8723c */ /* 0x040fe60000081094 */
[----:B------:R-:W-:Y:S04]  /*4bc80*/  STL.64 [R1+0x13a8], R178 ;  /* 0x0013a8b201007387 */ /* 0x000fe80000100a00 */
[----:B------:R-:W3:Y:S08]  /*4bc90*/  LDL.LU.64 R148, [R1+0x14c0] ;  /* 0x0014c00001947983 */ /* 0x000ef00000300a00 */
[----:B------:R-:W-:Y:S04]  /*4bca0*/  STL.64 [R1+0x1390], R172 ;  /* 0x001390ac01007387 */ /* 0x000fe80000100a00 */
[----:B------:R-:W-:Y:S04]  /*4bcb0*/  STL.64 [R1+0x1398], R174 ;  /* 0x001398ae01007387 */ /* 0x000fe80000100a00 */
[----:B------:R-:W3:Y:S04]  /*4bcc0*/  LDL.LU.64 R150, [R1+0x14c8] ;  /* 0x0014c80001967983 */ /* 0x000ee80000300a00 */
        /* <DEDUP_REMOVED lines=15> */
[----:B------:R-:W4:-:S15]  /*4bdc0*/  LDL.LU.64 R156, [R1+0x1520] ;  /* 0x00152000019c7983 */ /* 0x000f1e0000300a00 */
[----:B------:R-:W-:-:S06]  /*4bdd0*/  NOP ;  /* 0x0000000000007918 */ /* 0x000fcc0000000000 */
[----:B------:R-:W-:Y:S04]  /*4bde0*/  STL.64 [R1+0x1350], R168 ;  /* 0x001350a801007387 */ /* 0x000fe80000100a00 */
[----:B------:R-:W-:Y:S04]  /*4bdf0*/  STL.64 [R1+0x1358], R170 ;  /* 0x001358aa01007387 */ /* 0x000fe80000100a00 */
[----:B------:R-:W4:Y:S01]  /*4be00*/  LDL.LU.64 R158, [R1+0x1528] ;  /* 0x00152800019e7983 */ /* 0x000f220000300a00 */
[----:B------:R-:W-:-:S15]  /*4be10*/  HMMA.1688.F32.TF32 R152, R132, R32, R152 ;  /* 0x000000208498723c */ /* 0x000fde0000081098 */
[----:B------:R-:W-:-:S08]  /*4be20*/  NOP ;  /* 0x0000000000007918 */ /* 0x000fd00000000000 */
[----:B------:R1:W-:Y:S04]  /*4be30*/  STL.64 [R1+0x1340], R152 ;  /* 0x0013409801007387 */ /* 0x0003e80000100a00 */
[----:B------:R1:W-:Y:S04]  /*4be40*/  STL.64 [R1+0x1348], R154 ;  /* 0x0013489a01007387 */ /* 0x0003e80000100a00 */
[----:B-1----:R-:W4:Y:S04]  /*4be50*/  LDL.LU.64 R152, [R1+0x1540] ;  /* 0x0015400001987983 */ /* 0x002f280000300a00 */
[----:B------:R-:W4:Y:S01]  /*4be60*/  LDL.LU.64 R154, [R1+0x1548] ;  /* 0x00154800019a7983 */ /* 0x000f220000300a00 */
[----:B--2---:R-:W-:Y:S03]  /*4be70*/  HMMA.1688.F32.TF32 R132, R132, R28, R136 ;  /* 0x0000001c8484723c */ /* 0x004fe60000081088 */
[----:B------:R-:W-:Y:S04]  /*4be80*/  LDS R136, [R164+UR13+0x200] ;  /* 0x0002000da4887984 */ /* 0x000fe80008000800 */
[----:B------:R-:W-:Y:S04]  /*4be90*/  LDS R138, [R164+UR13+0x2200] ;  /* 0x0022000da48a7984 */ /* 0x000fe80008000800 */
[----:B------:R-:W-:Y:S04]  /*4bea0*/  LDS R137, [R3+UR13+0x200] ;  /* 0x0002000d03897984 */ /* 0x000fe80008000800 */
[----:B------:R-:W1:Y:S08]  /*4beb0*/  LDS R139, [R3+UR13+0x2200] ;  /* 0x0022000d038b7984 */ /* 0x000e700008000800 */
[----:B------:R-:W-:Y:S04]  /*4bec0*/  STL.64 [R1+0x20], R132 ;  /* 0x0000208401007387 */ /* 0x000fe80000100a00 */
[----:B------:R3:W-:Y:S02]  /*4bed0*/  STL.64 [R1+0x28], R134 ;  /* 0x0000288601007387 */ /* 0x0007e40000100a00 */
[----:B---3--:R-:W-:Y:S02]  /*4bee0*/  HMMA.1688.F32.TF32 R132, R140, R16, R148 ;  /* 0x000000108c84723c */ /* 0x008fe40000081094 */
[----:B------:R-:W2:Y:S04]  /*4bef0*/  LDL.LU.64 R148, [R1+0x1560] ;  /* 0x0015600001947983 */ /* 0x000ea80000300a00 */
[----:B------:R-:W2:-:S15]  /*4bf00*/  LDL.LU.64 R150, [R1+0x1568] ;  /* 0x0015680001967983 */ /* 0x000e9e0000300a00 */
[----:B------:R-:W-:-:S02]  /*4bf10*/  NOP ;  /* 0x0000000000007918 */ /* 0x000fc40000000000 */
[----:B------:R3:W-:Y:S04]  /*4bf20*/  STL.64 [R1+0x1330], R132 ;  /* 0x0013308401007387 */ /* 0x0007e80000100a00 */
[----:B------:R1:W-:Y:S04]  /*4bf30*/  STL.64 [R1+0x1338], R134 ;  /* 0x0013388601007387 */ /* 0x0003e80000100a00 */
[----:B---3--:R-:W3:Y:S04]  /*4bf40*/  LDL.LU.64 R132, [R1+0x1650] ;  /* 0x0016500001847983 */ /* 0x008ee80000300a00 */
[----:B-1----:R-:W3:Y:S01]  /*4bf50*/  LDL.LU.64 R134, [R1+0x1658] ;  /* 0x0016580001867983 */ /* 0x002ee20000300a00 */
[C---:B----4-:R-:W-:Y:S06]  /*4bf60*/  HMMA.1688.F32.TF32 R160, R140.reuse, R12, R160 ;  /* 0x0000000c8ca0723c */ /* 0x050fec00000810a0 */
[----:B------:R-:W-:-:S15]  /*4bf70*/  HMMA.1688.F32.TF32 R144, R140, R8, R144 ;  /* 0x000000088c90723c */ /* 0x000fde0000081090 */
[----:B------:R-:W-:-:S02]  /*4bf80*/  NOP ;  /* 0x0000000000007918 */ /* 0x000fc40000000000 */
[----:B------:R1:W-:Y:S04]  /*4bf90*/  STL.64 [R1+0x1320], R160 ;  /* 0x001320a001007387 */ /* 0x0003e80000100a00 */
[----:B------:R4:W-:Y:S04]  /*4bfa0*/  STL.64 [R1+0x1328], R162 ;  /* 0x001328a201007387 */ /* 0x0009e80000100a00 */
[----:B------:R-:W3:Y:S04]  /*4bfb0*/  LDL.LU.64 R176, [R1+0x1670] ;  /* 0x0016700001b07983 */ /* 0x000ee80000300a00 */
[----:B------:R-:W3:Y:S04]  /*4bfc0*/  LDL.LU.64 R178, [R1+0x1678] ;  /* 0x0016780001b27983 */ /* 0x000ee80000300a00 */
[----:B------:R4:W-:Y:S04]  /*4bfd0*/  STL.64 [R1+0x1310], R144 ;  /* 0x0013109001007387 */ /* 0x0009e80000100a00 */
[----:B------:R4:W-:Y:S04]  /*4bfe0*/  STL.64 [R1+0x1318], R146 ;  /* 0x0013189201007387 */ /* 0x0009e80000100a00 */
[----:B------:R-:W3:Y:S04]  /*4bff0*/  LDL.LU.64 R172, [R1+0x1860] ;  /* 0x0018600001ac7983 */ /* 0x000ee80000300a00 */
[----:B------:R-:W3:Y:S04]  /*4c000*/  LDL.LU.64 R174, [R1+0x1868] ;  /* 0x0018680001ae7983 */ /* 0x000ee80000300a00 */
[----:B------:R-:W3:Y:S04]  /*4c010*/  LDL.LU.64 R168, [R1+0x1870] ;  /* 0x0018700001a87983 */ /* 0x000ee80000300a00 */
[----:B------:R-:W3:Y:S04]  /*4c020*/  LDL.LU.64 R170, [R1+0x1878] ;  /* 0x0018780001aa7983 */ /* 0x000ee80000300a00 */
[----:B-1----:R-:W3:Y:S04]  /*4c030*/  LDL.LU.64 R160, [R1+0x1880] ;  /* 0x0018800001a07983 */ /* 0x002ee80000300a00 */
[----:B----4-:R-:W4:Y:S04]  /*4c040*/  LDL.LU.64 R162, [R1+0x1888] ;  /* 0x0018880001a27983 */ /* 0x010f280000300a00 */
[----:B------:R-:W4:Y:S04]  /*4c050*/  LDL.LU.64 R144, [R1+0x1890] ;  /* 0x0018900001907983 */ /* 0x000f280000300a00 */
        /* <DEDUP_REMOVED lines=26> */
[C---:B------:R-:W-:Y:S06]  /*4c200*/  HMMA.1688.F32.TF32 R176, R140.reuse, R112, R172 ;  /* 0x000000708cb0723c */ /* 0x040fec00000810ac */
[C---:B------:R-:W-:Y:S06]  /*4c210*/  HMMA.1688.F32.TF32 R172, R140.reuse, R108, R168 ;  /* 0x0000006c8cac723c */ /* 0x040fec00000810a8 */
[C---:B----4-:R-:W-:Y:S05]  /*4c220*/  HMMA.1688.F32.TF32 R168, R140.reuse, R104, R160 ;  /* 0x000000688ca8723c */ /* 0x050fea00000810a0 */
[----:B------:R-:W-:Y:S04]  /*4c230*/  STL.64 [R1+0x12c0], R180 ;  /* 0x0012c0b401007387 */ /* 0x000fe80000100a00 */
[----:B------:R-:W-:Y:S04]  /*4c240*/  STL.64 [R1+0x12c8], R182 ;  /* 0x0012c8b601007387 */ /* 0x000fe80000100a00 */
[----:B------:R-:W-:Y:S01]  /*4c250*/  STL.64 [R1+0x12b0], R176 ;  /* 0x0012b0b001007387 */ /* 0x000fe20000100a00 */
[C---:B------:R-:W-:Y:S03]  /*4c260*/  HMMA.1688.F32.TF32 R160, R140.reuse, R100, R144 ;  /* 0x000000648ca0723c */ /* 0x040fe60000081090 */
[----:B------:R-:W-:Y:S04]  /*4c270*/  STL.64 [R1+0x12b8], R178 ;  /* 0x0012b8b201007387 */ /* 0x000fe80000100a00 */
[----:B------:R-:W-:Y:S04]  /*4c280*/  STL.64 [R1+0x530], R172 ;  /* 0x000530ac01007387 */ /* 0x000fe80000100a00 */
[----:B------:R-:W-:Y:S04]  /*4c290*/  STL.64 [R1+0x538], R174 ;  /* 0x000538ae01007387 */ /* 0x000fe80000100a00 */
[----:B------:R-:W4:Y:S04]  /*4c2a0*/  LDL.LU.64 R144, [R1+0x18e0] ;  /* 0x0018e00001907983 */ /* 0x000f280000300a00 */
        /* <DEDUP_REMOVED lines=19> */
[----:B--2---:R-:W-:-:S15]  /*4c3e0*/  HMMA.1688.F32.TF32 R148, R140, R88, R148 ;  /* 0x000000588c94723c */ /* 0x004fde0000081094 */
[----:B------:R-:W-:-:S08]  /*4c3f0*/  NOP ;  /* 0x0000000000007918 */ /* 0x000fd00000000000 */
[----:B------:R-:W-:Y:S04]  /*4c400*/  STL.64 [R1+0x4e0], R148 ;  /* 0x0004e09401007387 */ /* 0x000fe80000100a00 */
[----:B------:R-:W-:Y:S04]  /*4c410*/  STL.64 [R1+0x4e8], R150 ;  /* 0x0004e89601007387 */ /* 0x000fe80000100a00 */
[----:B------:R-:W2:Y:S04]  /*4c420*/  LDL.LU.64 R172, [R1+0x1920] ;  /* 0x0019200001ac7983 */ /* 0x000ea80000300a00 */
[----:B------:R-:W2:Y:S01]  /*4c430*/  LDL.LU.64 R174, [R1+0x1928] ;  /* 0x0019280001ae7983 */ /* 0x000ea20000300a00 */
[----:B---3--:R-:W-:-:S15]  /*4c440*/  HMMA.1688.F32.TF32 R132, R140, R20, R132 ;  /* 0x000000148c84723c */ /* 0x008fde0000081084 */
[----:B------:R-:W-:-:S08]  /*4c450*/  NOP ;  /* 0x0000000000007918 */ /* 0x000fd00000000000 */
[----:B------:R1:W-:Y:S04]  /*4c460*/  STL.64 [R1+0x4d0], R132 ;  /* 0x0004d08401007387 */ /* 0x0003e80000100a00 */
[----:B------:R3:W-:Y:S04]  /*4c470*/  STL.64 [R1+0x4d8], R134 ;  /* 0x0004d88601007387 */ /* 0x0007e80000100a00 */
[----:B-1----:R-:W2:Y:S04]  /*4c480*/  LDL.LU.64 R132, [R1+0x1930] ;  /* 0x0019300001847983 */ /* 0x002ea80000300a00 */
[----:B---3--:R-:W3:Y:S04]  /*4c490*/  LDL.LU.64 R134, [R1+0x1938] ;  /* 0x0019380001867983 */ /* 0x008ee80000300a00 */
[----:B------:R-:W3:Y:S04]  /*4c4a0*/  LDL.LU.64 R168, [R1+0x1940] ;  /* 0x0019400001a87983 */ /* 0x000ee80000300a00 */
[----:B------:R-:W3:Y:S04]  /*4c4b0*/  LDL.LU.64 R170, [R1+0x1948] ;  /* 0x0019480001aa7983 */ /* 0x000ee80000300a00 */
[----:B------:R-:W3:Y:S04]  /*4c4c0*/  LDL.LU.64 R160, [R1+0x1950] ;  /* 0x0019500001a07983 */ /* 0x000ee80000300a00 */
[----:B------:R-:W3:Y:S04]  /*4c4d0*/  LDL.LU.64 R162, [R1+0x1958] ;  /* 0x0019580001a27983 */ /* 0x000ee80000300a00 */
[----:B------:R-:W3:Y:S04]  /*4c4e0*/  LDL.LU.64 R148, [R1+0x1960] ;  /* 0x0019600001947983 */ /* 0x000ee80000300a00 */
        /* <DEDUP_REMOVED lines=19> */
[----:B-1----:R-:W-:-:S15]  /*4c620*/  HMMA.1688.F32.TF32 R180, R140, R76, R176 ;  /* 0x0000004c8cb4723c */ /* 0x002fde00000810b0 */
[----:B------:R-:W-:-:S08]  /*4c630*/  NOP ;  /* 0x0000000000007918 */ /* 0x000fd00000000000 */
[----:B------:R-:W-:Y:S04]  /*4c640*/  STL.64 [R1+0x190], R180 ;  /* 0x000190b401007387 */ /* 0x000fe80000100a00 */
[----:B------:R-:W-:Y:S01]  /*4c650*/  STL.64 [R1+0x198], R182 ;  /* 0x000198b601007387 */ /* 0x000fe20000100a00 */
[C---:B--2---:R-:W-:Y:S06]  /*4c660*/  HMMA.1688.F32.TF32 R176, R140.reuse, R72, R172 ;  /* 0x000000488cb0723c */ /* 0x044fec00000810ac */
[----:B---3--:R-:W-:Y:S01]  /*4c670*/  HMMA.1688.F32.TF32 R172, R140, R68, R132 ;  /* 0x000000448cac723c */ /* 0x008fe20000081084 */
[----:B------:R-:W2:-:S15]  /*4c680*/  LDL.LU.64 R132, [R1+0x19a0] ;  /* 0x0019a00001847983 */ /* 0x000e9e0000300a00 */
[----:B------:R-:W-:-:S01]  /*4c690*/  NOP ;  /* 0x0000000000007918 */ /* 0x000fc20000000000 */
[----:B------:R-:W-:Y:S04]  /*4c6a0*/  STL.64 [R1+0x180], R176 ;  /* 0x000180b001007387 */ /* 0x000fe80000100a00 */
[----:B------:R-:W-:Y:S04]  /*4c6b0*/  STL.64 [R1+0x188], R178 ;  /* 0x000188b201007387 */ /* 0x000fe80000100a00 */
[----:B------:R-:W2:Y:S04]  /*4c6c0*/  LDL.LU.64 R134, [R1+0x19a8] ;  /* 0x0019a80001867983 */ /* 0x000ea80000300a00 */
[----:B------:R-:W-:Y:S04]  /*4c6d0*/  STL.64 [R1+0x170], R172 ;  /* 0x000170ac01007387 */ /* 0x000fe80000100a00 */
[----:B------:R1:W-:Y:S02]  /*4c6e0*/  STL.64 [R1+0x178], R174 ;  /* 0x000178ae01007387 */ /* 0x0003e40000100a00 */
[C---:B-1----:R-:W-:Y:S06]  /*4c6f0*/  HMMA.1688.F32.TF32 R172, R140.reuse, R64, R168 ;  /* 0x000000408cac723c */ /* 0x042fec00000810a8 */
[C---:B------:R-:W-:Y:S06]  /*4c700*/  HMMA.1688.F32.TF32 R168, R140.reuse, R60, R160 ;  /* 0x0000003c8ca8723c */ /* 0x040fec00000810a0 */
[C---:B------:R-:W-:Y:S11]  /*4c710*/  HMMA.1688.F32.TF32 R160, R140.reuse, R56, R148 ;  /* 0x000000388ca0723c */ /* 0x040ff60000081094 */
[----:B------:R-:W-:Y:S04]  /*4c720*/  STL.64 [R1+0x160], R172 ;  /* 0x000160ac01007387 */ /* 0x000fe80000100a00 */
[----:B------:R-:W-:Y:S04]  /*4c730*/  STL.64 [R1+0x168], R174 ;  /* 0x000168ae01007387 */ /* 0x000fe80000100a00 */
[----:B------:R-:W3:Y:S04]  /*4c740*/  LDL.LU.64 R148, [R1+0x19b0] ;  /* 0x0019b00001947983 */ /* 0x000ee80000300a00 */
[----:B------:R-:W-:Y:S04]  /*4c750*/  STL.64 [R1+0x150], R168 ;  /* 0x000150a801007387 */ /* 0x000fe80000100a00 */
[----:B------:R-:W-:Y:S04]  /*4c760*/  STL.64 [R1+0x158], R170 ;  /* 0x000158aa01007387 */ /* 0x000fe80000100a00 */
[----:B------:R-:W3:Y:S04]  /*4c770*/  LDL.LU.64 R150, [R1+0x19b8] ;  /* 0x0019b80001967983 */ /* 0x000ee80000300a00 */
[----:B------:R-:W-:Y:S04]  /*4c780*/  STL.64 [R1+0x140], R160 ;  /* 0x000140a001007387 */ /* 0x000fe80000100a00 */
[----:B------:R4:W-:Y:S02]  /*4c790*/  STL.64 [R1+0x148], R162 ;  /* 0x000148a201007387 */ /* 0x0009e40000100a00 */
[C---:B----4-:R-:W-:Y:S02]  /*4c7a0*/  HMMA.1688.F32.TF32 R160, R140.reuse, R52, R144 ;  /* 0x000000348ca0723c */ /* 0x050fe40000081090 */
[----:B------:R-:W4:Y:S04]  /*4c7b0*/  LDL.LU.64 R144, [R1+0x19d0] ;  /* 0x0019d00001907983 */ /* 0x000f280000300a00 */
[----:B------:R-:W4:Y:S01]  /*4c7c0*/  LDL.LU.64 R146, [R1+0x19d8] ;  /* 0x0019d80001927983 */ /* 0x000f220000300a00 */
[----:B------:R-:W-:-:S15]  /*4c7d0*/  HMMA.1688.F32.TF32 R156, R140, R48, R156 ;  /* 0x000000308c9c723c */ /* 0x000fde000008109c */
[----:B------:R-:W-:-:S01]  /*4c7e0*/  NOP ;  /* 0x0000000000007918 */ /* 0x000fc20000000000 */
[----:B------:R-:W-:Y:S04]  /*4c7f0*/  STL.64 [R1+0x130], R160 ;  /* 0x000130a001007387 */ /* 0x000fe80000100a00 */
[----:B------:R-:W-:Y:S04]  /*4c800*/  STL.64 [R1+0x138], R162 ;  /* 0x000138a201007387 */ /* 0x000fe80000100a00 */
[----:B------:R-:W4:Y:S04]  /*4c810*/  LDL.LU.64 R176, [R1+0x19c0] ;  /* 0x0019c00001b07983 */ /* 0x000f280000300a00 */
[----:B------:R-:W4:Y:S04]  /*4c820*/  LDL.LU.64 R178, [R1+0x19c8] ;  /* 0x0019c80001b27983 */ /* 0x000f280000300a00 */
[----:B------:R-:W-:Y:S04]  /*4c830*/  STL.64 [R1+0x120], R156 ;  /* 0x0001209c01007387 */ /* 0x000fe80000100a00 */
[----:B------:R-:W-:Y:S04]  /*4c840*/  STL.64 [R1+0x128], R158 ;  /* 0x0001289e01007387 */ /* 0x000fe80000100a00 */
[----:B------:R-:W4:Y:S04]  /*4c850*/  LDL.LU.64 R172, [R1+0x17e0] ;  /* 0x0017e00001ac7983 */ /* 0x000f280000300a00 */
[----:B------:R-:W4:Y:S01]  /*4c860*/  LDL.LU.64 R174, [R1+0x17e8] ;  /* 0x0017e80001ae7983 */ /* 0x000f220000300a00 */
[----:B------:R-:W-:-:S15]  /*4c870*/  HMMA.1688.F32.TF32 R152, R140, R44, R152 ;  /* 0x0000002c8c98723c */ /* 0x000fde0000081098 */
[----:B------:R-:W-:-:S08]  /*4c880*/  NOP ;  /* 0x0000000000007918 */ /* 0x000fd00000000000 */
[----:B------:R-:W-:Y:S04]  /*4c890*/  STL.64 [R1+0x110], R152 ;  /* 0x0001109801007387 */ /* 0x000fe80000100a00 */
[----:B------:R2:W-:Y:S04]  /*4c8a0*/  STL.64 [R1+0x118], R154 ;  /* 0x0001189a01007387 */ /* 0x0005e80000100a00 */
[----:B------:R-:W4:Y:S04]  /*4c8b0*/  LDL.LU.64 R168, [R1+0x17f0] ;  /* 0x0017f00001a87983 */ /* 0x000f280000300a00 */
[----:B------:R-:W4:Y:S01]  /*4c8c0*/  LDL.LU.64 R170, [R1+0x17f8] ;  /* 0x0017f80001aa7983 */ /* 0x000f220000300a00 */
[----:B--2---:R-:W-:Y:S03]  /*4c8d0*/  HMMA.1688.F32.TF32 R152, R140, R40, R132 ;  /* 0x000000288c98723c */ /* 0x004fe60000081084 */
[----:B------:R-:W2:Y:S04]  /*4c8e0*/  LDL.LU.64 R132, [R1+0x1800] ;  /* 0x0018000001847983 */ /* 0x000ea80000300a00 */
[----:B------:R-:W2:-:S15]  /*4c8f0*/  LDL.LU.64 R134, [R1+0x1808] ;  /* 0x0018080001867983 */ /* 0x000e9e0000300a00 */
[----:B------:R-:W-:-:S01]  /*4c900*/  NOP ;  /* 0x0000000000007918 */ /* 0x000fc20000000000 */
[----:B------:R1:W-:Y:S04]  /*4c910*/  STL.64 [R1+0x100], R152 ;  /* 0x0001009801007387 */ /* 0x0003e80000100a00 */
[----:B------:R1:W-:Y:S04]  /*4c920*/  STL.64 [R1+0x108], R154 ;  /* 0x0001089a01007387 */ /* 0x0003e80000100a00 */
[----:B------:R-:W2:Y:S04]  /*4c930*/  LDL.LU.64 R160, [R1+0x1810] ;  /* 0x0018100001a07983 */ /* 0x000ea80000300a00 */
[----:B------:R-:W2:Y:S04]  /*4c940*/  LDL.LU.64 R162, [R1+0x1818] ;  /* 0x0018180001a27983 */ /* 0x000ea80000300a00 */
[----:B------:R-:W2:Y:S04]  /*4c950*/  LDL.LU.64 R156, [R1+0x1820] ;  /* 0x00182000019c7983 */ /* 0x000ea80000300a00 */
[----:B------:R-:W2:Y:S04]  /*4c960*/  LDL.LU.64 R158, [R1+0x1828] ;  /* 0x00182800019e7983 */ /* 0x000ea80000300a00 */
[----:B-1----:R-:W2:Y:S04]  /*4c970*/  LDL.LU.64 R152, [R1+0x1830] ;  /* 0x0018300001987983 */ /* 0x002ea80000300a00 */
[----:B------:R-:W2:Y:S01]  /*4c980*/  LDL.LU.64 R154, [R1+0x1838] ;  /* 0x00183800019a7983 */ /* 0x000ea20000300a00 */
[----:B---3--:R-:W-:Y:S03]  /*4c990*/  HMMA.1688.F32.TF32 R180, R140, R36, R148 ;  /* 0x000000248cb4723c */ /* 0x008fe60000081094 */
[----:B------:R-:W3:Y:S04]  /*4c9a0*/  LDL.LU.64 R148, [R1+0x1840] ;  /* 0x0018400001947983 */ /* 0x000ee80000300a00 */
[----:B------:R-:W3:-:S15]  /*4c9b0*/  LDL.LU.64 R150, [R1+0x1848] ;  /* 0x0018480001967983 */ /* 0x000ede0000300a00 */
[----:B------:R-:W-:-:S01]  /*4c9c0*/  NOP ;  /* 0x0000000000007918 */ /* 0x000fc20000000000 */
[----:B------:R-:W-:Y:S04]  /*4c9d0*/  STL.64 [R1+0xf0], R180 ;  /* 0x0000f0b401007387 */ /* 0x000fe80000100a00 */
[----:B------:R4:W-:Y:S02]  /*4c9e0*/  STL.64 [R1+0xf8], R182 ;  /* 0x0000f8b601007387 */ /* 0x0009e40000100a00 */
[C---:B----4-:R-:W-:Y:S02]  /*4c9f0*/  HMMA.1688.F32.TF32 R180, R140.reuse, R32, R144 ;  /* 0x000000208cb4723c */ /* 0x050fe40000081090 */
[----:B------:R-:W4:Y:S04]  /*4ca00*/  LDL.LU.64 R144, [R1+0x1850] ;  /* 0x0018500001907983 */ /* 0x000f280000300a00 */
[----:B------:R-:W4:Y:S01]  /*4ca10*/  LDL.LU.64 R146, [R1+0x1858] ;  /* 0x0018580001927983 */ /* 0x000f220000300a00 */
[----:B------:R-:W-:Y:S06]  /*4ca20*/  HMMA.1688.F32.TF32 R140, R140, R28, R176 ;  /* 0x0000001c8c8c723c */ /* 0x000fec00000810b0 */
[C---:B------:R-:W-:Y:S10]  /*4ca30*/  HMMA.1688.F32.TF32 R172, R136.reuse, R16, R172 ;  /* 0x0000001088ac723c */ /* 0x040ff400000810ac */
[----:B------:R-:W-:Y:S04]  /*4ca40*/  STL.64 [R1+0xe0], R180 ;  /* 0x0000e0b401007387 */ /* 0x000fe80000100a00 */
[----:B------:R-:W-:Y:S04]  /*4ca50*/  STL.64 [R1+0xe8], R182 ;  /* 0x0000e8b601007387 */ /* 0x000fe80000100a00 */
[----:B------:R1:W-:Y:S04]  /*4ca60*/  STL.64 [R1+0xd0], R140 ;  /* 0x0000d08c01007387 */ /* 0x0003e80000100a00 */
[----:B------:R1:W-:Y:S04]  /*4ca70*/  STL.64 [R1+0xd8], R142 ;  /* 0x0000d88e01007387 */ /* 0x0003e80000100a00 */
[----:B-1----:R-:W4:Y:S04]  /*4ca80*/  LDL.LU.64 R140, [R1+0x1a40] ;  /* 0x001a4000018c7983 */ /* 0x002f280000300a00 */
[----:B------:R-:W-:Y:S04]  /*4ca90*/  STL.64 [R1+0xc0], R172 ;  /* 0x0000c0ac01007387 */ /* 0x000fe80000100a00 */
[----:B------:R-:W-:Y:S04]  /*4caa0*/  STL.64 [R1+0xc8], R174 ;  /* 0x0000c8ae01007387 */ /* 0x000fe80000100a00 */
[----:B------:R-:W4:Y:S01]  /*4cab0*/  LDL.LU.64 R142, [R1+0x1a48] ;  /* 0x001a4800018e7983 */ /* 0x000f220000300a00 */
[----:B------:R-:W-:-:S15]  /*4cac0*/  HMMA.1688.F32.TF32 R168, R136, R12, R168 ;  /* 0x0000000c88a8723c */ /* 0x000fde00000810a8 */
[----:B------:R-:W-:-:S08]  /*4cad0*/  NOP ;  /* 0x0000000000007918 */ /* 0x000fd00000000000 */
        /* <DEDUP_REMOVED lines=8> */
[C---:B-1----:R-:W-:Y:S06]  /*4cb60*/  HMMA.1688.F32.TF32 R168, R136.reuse, R4, R160 ;  /* 0x0000000488a8723c */ /* 0x042fec00000810a0 */
[C---:B------:R-:W-:Y:S06]  /*4cb70*/  HMMA.1688.F32.TF32 R160, R136.reuse, R128, R156 ;  /* 0x0000008088a0723c */ /* 0x040fec000008109c */
[C---:B------:R-:W-:Y:S11]  /*4cb80*/  HMMA.1688.F32.TF32 R156, R136.reuse, R124, R152 ;  /* 0x0000007c889c723c */ /* 0x040ff60000081098 */
[----:B------:R1:W-:Y:S04]  /*4cb90*/  STL.64 [R1+0x90], R168 ;  /* 0x000090a801007387 */ /* 0x0003e80000100a00 */
[----:B------:R1:W-:Y:S04]  /*4cba0*/  STL.64 [R1+0x98], R170 ;  /* 0x000098aa01007387 */ /* 0x0003e80000100a00 */
[----:B------:R-:W2:Y:S04]  /*4cbb0*/  LDL.LU.64 R152, [R1+0x1a80] ;  /* 0x001a800001987983 */ /* 0x000ea80000300a00 */
[----:B------:R-:W-:Y:S04]  /*4cbc0*/  STL.64 [R1+0x80], R160 ;  /* 0x000080a001007387 */ /* 0x000fe80000100a00 */
[----:B------:R-:W-:Y:S04]  /*4cbd0*/  STL.64 [R1+0x88], R162 ;  /* 0x000088a201007387 */ /* 0x000fe80000100a00 */
[----:B------:R-:W2:Y:S01]  /*4cbe0*/  LDL.LU.64 R154, [R1+0x1a88] ;  /* 0x001a8800019a7983 */ /* 0x000ea20000300a00 */
[C---:B---3--:R-:W-:Y:S03]  /*4cbf0*/  HMMA.1688.F32.TF32 R148, R136.reuse, R120, R148 ;  /* 0x000000788894723c */ /* 0x048fe60000081094 */
[----:B------:R-:W-:Y:S04]  /*4cc00*/  STL.64 [R1+0x70], R156 ;  /* 0x0000709c01007387 */ /* 0x000fe80000100a00 */
[----:B------:R-:W-:Y:S04]  /*4cc10*/  STL.64 [R1+0x78], R158 ;  /* 0x0000789e01007387 */ /* 0x000fe80000100a00 */
[----:B------:R-:W3:Y:S04]  /*4cc20*/  LDL.LU.64 R176, [R1+0x1a90] ;  /* 0x001a900001b07983 */ /* 0x000ee80000300a00 */
[----:B------:R-:W3:Y:S01]  /*4cc30*/  LDL.LU.64 R178, [R1+0x1a98] ;  /* 0x001a980001b27983 */ /* 0x000ee20000300a00 */
[C---:B----4-:R-:W-:Y:S07]  /*4cc40*/  HMMA.1688.F32.TF32 R144, R136.reuse, R116, R144 ;  /* 0x000000748890723c */ /* 0x050fee0000081090 */
[----:B------:R4:W-:Y:S04]  /*4cc50*/  STL.64 [R1+0x60], R148 ;  /* 0x0000609401007387 */ /* 0x0009e80000100a00 */
[----:B------:R4:W-:Y:S04]  /*4cc60*/  STL.64 [R1+0x68], R150 ;  /* 0x0000689601007387 */ /* 0x0009e80000100a00 */
[----:B------:R-:W3:Y:S04]  /*4cc70*/  LDL.LU.64 R172, [R1+0x1aa0] ;  /* 0x001aa00001ac7983 */ /* 0x000ee80000300a00 */
[----:B------:R-:W3:Y:S04]  /*4cc80*/  LDL.LU.64 R174, [R1+0x1aa8] ;  /* 0x001aa80001ae7983 */ /* 0x000ee80000300a00 */
[----:B------:R4:W-:Y:S04]  /*4cc90*/  STL.64 [R1+0x50], R144 ;  /* 0x0000509001007387 */ /* 0x0009e80000100a00 */
[----:B------:R4:W-:Y:S04]  /*4cca0*/  STL.64 [R1+0x58], R146 ;  /* 0x0000589201007387 */ /* 0x0009e80000100a00 */
[----:B-1----:R-:W3:Y:S04]  /*4ccb0*/  LDL.LU.64 R168, [R1+0x1ab0] ;  /* 0x001ab00001a87983 */ /* 0x002ee80000300a00 */
[----:B------:R-:W3:Y:S04]  /*4ccc0*/  LDL.LU.64 R170, [R1+0x1ab8] ;  /* 0x001ab80001aa7983 */ /* 0x000ee80000300a00 */
[----:B----4-:R-:W4:Y:S04]  /*4ccd0*/  LDL.LU.64 R148, [R1+0x1ac0] ;  /* 0x001ac00001947983 */ /* 0x010f280000300a00 */
[----:B------:R-:W4:Y:S01]  /*4cce0*/  LDL.LU.64 R150, [R1+0x1ac8] ;  /* 0x001ac80001967983 */ /* 0x000f220000300a00 */
[----:B------:R-:W-:-:S15]  /*4ccf0*/  HMMA.1688.F32.TF32 R140, R136, R112, R140 ;  /* 0x00000070888c723c */ /* 0x000fde000008108c */
[----:B------:R-:W-:-:S08]  /*4cd00*/  NOP ;  /* 0x0000000000007918 */ /* 0x000fd00000000000 */
[----:B------:R1:W-:Y:S04]  /*4cd10*/  STL.64 [R1+0x40], R140 ;  /* 0x0000408c01007387 */ /* 0x0003e80000100a00 */
[----:B------:R1:W-:Y:S04]  /*4cd20*/  STL.64 [R1+0x48], R142 ;  /* 0x0000488e01007387 */ /* 0x0003e80000100a00 */
[----:B------:R-:W4:Y:S04]  /*4cd30*/  LDL.LU.64 R144, [R1+0x1ad0] ;  /* 0x001ad00001907983 */ /* 0x000f280000300a00 */
[----:B------:R-:W4:Y:S01]  /*4cd40*/  LDL.LU.64 R146, [R1+0x1ad8] ;  /* 0x001ad80001927983 */ /* 0x000f220000300a00 */
[----:B--2---:R-:W-:-:S15]  /*4cd50*/  HMMA.1688.F32.TF32 R132, R136, R108, R132 ;  /* 0x0000006c8884723c */ /* 0x004fde0000081084 */
[----:B------:R-:W-:-:S08]  /*4cd60*/  NOP ;  /* 0x0000000000007918 */ /* 0x000fd00000000000 */
[----:B------:R-:W-:Y:S04]  /*4cd70*/  STL.64 [R1+0x30], R132 ;  /* 0x0000308401007387 */ /* 0x000fe80000100a00 */
[----:B------:R-:W-:Y:S04]  /*4cd80*/  STL.64 [R1+0x38], R134 ;  /* 0x0000388601007387 */ /* 0x000fe80000100a00 */
[----:B------:R-:W2:Y:S04]  /*4cd90*/  LDL.LU.64 R160, [R1+0x1ae0] ;  /* 0x001ae00001a07983 */ /* 0x000ea80000300a00 */
[----:B------:R-:W2:Y:S04]  /*4cda0*/  LDL.LU.64 R162, [R1+0x1ae8] ;  /* 0x001ae80001a27983 */ /* 0x000ea80000300a00 */
[----:B-1----:R-:W2:Y:S04]  /*4cdb0*/  LDL.LU.64 R140, [R1+0x1af0] ;  /* 0x001af000018c7983 */ /* 0x002ea80000300a00 */
[----:B------:R-:W2:Y:S04]  /*4cdc0*/  LDL.LU.64 R142, [R1+0x1af8] ;  /* 0x001af800018e7983 */ /* 0x000ea80000300a00 */
[----:B------:R-:W2:Y:S04]  /*4cdd0*/  LDL.LU.64 R156, [R1+0x1b00] ;  /* 0x001b0000019c7983 */ /* 0x000ea80000300a00 */
[----:B------:R-:W2:Y:S04]  /*4cde0*/  LDL.LU.64 R158, [R1+0x1b08] ;  /* 0x001b0800019e7983 */ /* 0x000ea80000300a00 */
[----:B------:R-:W-:Y:S04]  /*4cdf0*/  LDS R132, [R0+UR13+0x280] ;  /* 0x0002800d00847984 */ /* 0x000fe80008000800 */
[----:B------:R-:W-:Y:S04]  /*4ce00*/  LDS R134, [R0+UR13+0x2280] ;  /* 0x0022800d00867984 */ /* 0x000fe80008000800 */
[----:B------:R-:W-:Y:S04]  /*4ce10*/  LDS R133, [R2+UR13+0x280] ;  /* 0x0002800d02857984 */ /* 0x000fe80008000800 */
[----:B------:R-:W1:Y:S01]  /*4ce20*/  LDS R135, [R2+UR13+0x2280] ;  /* 0x0022800d02877984 */ /* 0x000e620008000800 */
[----:B------:R-:W-:Y:S03]  /*4ce30*/  HMMA.1688.F32.TF32 R180, R136, R104, R152 ;  /* 0x0000006888b4723c */ /* 0x000fe60000081098 */
[----:B------:R-:W2:Y:S04]  /*4ce40*/  LDL.LU.64 R152, [R1+0x1b10] ;  /* 0x001b100001987983 */ /* 0x000ea80000300a00 */
[----:B------:R-:W2:-:S15]  /*4ce50*/  LDL.LU.64 R154, [R1+0x1b18] ;  /* 0x001b1800019a7983 */ /* 0x000e9e0000300a00 */
[----:B------:R-:W-:-:S01]  /*4ce60*/  NOP ;  /* 0x0000000000007918 */ /* 0x000fc20000000000 */
[----:B------:R-:W-:Y:S04]  /*4ce70*/  STL.64 [R1+0x12a0], R180 ;  /* 0x0012a0b401007387 */ /* 0x000fe80000100a00 */
[----:B------:R3:W-:Y:S02]  /*4ce80*/  STL.64 [R1+0x12a8], R182 ;  /* 0x0012a8b601007387 */ /* 0x0007e40000100a00 */
[C---:B---3--:R-:W-:Y:S06]  /*4ce90*/  HMMA.1688.F32.TF32 R180, R136.reuse, R100, R176 ;  /* 0x0000006488b4723c */ /* 0x048fec00000810b0 */
[C---:B------:R-:W-:Y:S06]  /*4cea0*/  HMMA.1688.F32.TF32 R176, R136.reuse, R96, R172 ;  /* 0x0000006088b0723c */ /* 0x040fec00000810ac */
[C---:B------:R-:W-:Y:S11]  /*4ceb0*/  HMMA.1688.F32.TF32 R172, R136.reuse, R92, R168 ;  /* 0x0000005c88ac723c */ /* 0x040ff600000810a8 */
[----:B------:R-:W-:Y:S04]  /*4cec0*/  STL.64 [R1+0x1290], R180 ;  /* 0x001290b401007387 */ /* 0x000fe80000100a00 */
[----:B------:R-:W-:Y:S01]  /*4ced0*/  STL.64 [R1+0x1298], R182 ;  /* 0x001298b601007387 */ /* 0x000fe20000100a00 */
[C---:B----4-:R-:W-:Y:S03]  /*4cee0*/  HMMA.1688.F32.TF32 R168, R136.reuse, R88, R148 ;  /* 0x0000005888a8723c */ /* 0x050fe60000081094 */
        /* <DEDUP_REMOVED lines=14> */
[C---:B--2---:R-:W-:Y:S06]  /*4cfd0*/  HMMA.1688.F32.TF32 R168, R136.reuse, R24, R160 ;  /* 0x0000001888a8723c */ /* 0x044fec00000810a0 */
[C---:B------:R-:W-:Y:S01]  /*4cfe0*/  HMMA.1688.F32.TF32 R160, R136.reuse, R84, R140 ;  /* 0x0000005488a0723c */ /* 0x040fe2000008108c */
[----:B------:R-:W2:Y:S05]  /*4cff0*/  LDL.LU.64 R140, [R1+0x1b40] ;  /* 0x001b4000018c7983 */ /* 0x000eaa0000300a00 */
[C---:B------:R-:W-:Y:S11]  /*4d000*/  HMMA.1688.F32.TF32 R156, R136.reuse, R80, R156 ;  /* 0x00000050889c723c */ /* 0x040ff6000008109c */
[----:B------:R1:W-:Y:S04]  /*4d010*/  STL.64 [R1+0x1240], R168 ;  /* 0x001240a801007387 */ /* 0x0003e80000100a00 */
[----:B------:R1:W-:Y:S04]  /*4d020*/  STL.64 [R1+0x1248], R170 ;  /* 0x001248aa01007387 */ /* 0x0003e80000100a00 */
[----:B------:R-:W2:Y:S01]  /*4d030*/  LDL.LU.64 R142, [R1+0x1b48] ;  /* 0x001b4800018e7983 */ /* 0x000ea20000300a00 */
[C---:B------:R-:W-:Y:S03]  /*4d040*/  HMMA.1688.F32.TF32 R152, R136.reuse, R76, R152 ;  /* 0x0000004c8898723c */ /* 0x040fe60000081098 */
[----:B------:R-:W-:Y:S04]  /*4d050*/  STL.64 [R1+0x1230], R160 ;  /* 0x001230a001007387 */ /* 0x000fe80000100a00 */
[----:B------:R-:W-:Y:S04]  /*4d060*/  STL.64 [R1+0x1238], R162 ;  /* 0x001238a201007387 */ /* 0x000fe80000100a00 */
[----:B------:R-:W2:Y:S04]  /*4d070*/  LDL.LU.64 R176, [R1+0x1b50] ;  /* 0x001b500001b07983 */ /* 0x000ea80000300a00 */
[----:B------:R-:W2:Y:S04]  /*4d080*/  LDL.LU.64 R178, [R1+0x1b58] ;  /* 0x001b580001b27983 */ /* 0x000ea80000300a00 */
[----:B------:R-:W-:Y:S04]  /*4d090*/  STL.64 [R1+0x1220], R156 ;  /* 0x0012209c01007387 */ /* 0x000fe80000100a00 */
[----:B------:R-:W-:Y:S04]  /*4d0a0*/  STL.64 [R1+0x1228], R158 ;  /* 0x0012289e01007387 */ /* 0x000fe80000100a00 */
[----:B------:R-:W2:Y:S04]  /*4d0b0*/  LDL.LU.64 R172, [R1+0x1b60] ;  /* 0x001b600001ac7983 */ /* 0x000ea80000300a00 */
[----:B------:R-:W2:Y:S04]  /*4d0c0*/  LDL.LU.64 R174, [R1+0x1b68] ;  /* 0x001b680001ae7983 */ /* 0x000ea80000300a00 */
[----:B------:R1:W-:Y:S04]  /*4d0d0*/  STL.64 [R1+0x1210], R152 ;  /* 0x0012109801007387 */ /* 0x0003e80000100a00 */
[----:B------:R1:W-:Y:S04]  /*4d0e0*/  STL.64 [R1+0x1218], R154 ;  /* 0x0012189a01007387 */ /* 0x0003e80000100a00 */
[----:B-1----:R-:W2:Y:S04]  /*4d0f0*/  LDL.LU.64 R168, [R1+0x1b70] ;  /* 0x001b700001a87983 */ /* 0x002ea80000300a00 */
[----:B------:R-:W2:Y:S04]  /*4d100*/  LDL.LU.64 R170, [R1+0x1b78] ;  /* 0x001b780001aa7983 */ /* 0x000ea80000300a00 */
[----:B------:R-:W2:Y:S04]  /*4d110*/  LDL.LU.64 R152, [R1+0x1b80] ;  /* 0x001b800001987983 */ /* 0x000ea80000300a00 */
[----:B------:R-:W2:Y:S01]  /*4d120*/  LDL.LU.64 R154, [R1+0x1b88] ;  /* 0x001b8800019a7983 */ /* 0x000ea20000300a00 */
[----:B---3--:R-:W-:Y:S03]  /*4d130*/  HMMA.1688.F32.TF32 R156, R136, R72, R148 ;  /* 0x00000048889c723c */ /* 0x008fe60000081094 */
        /* <DEDUP_REMOVED lines=11> */
[----:B------:R-:W4:Y:S04]  /*4d1f0*/  LDL.LU.64 R160, [R1+0x1bb0] ;  /* 0x001bb00001a07983 */ /* 0x000f280000300a00 */
[----:B------:R-:W4:Y:S04]  /*4d200*/  LDL.LU.64 R162, [R1+0x1bb8] ;  /* 0x001bb80001a27983 */ /* 0x000f280000300a00 */
[----:B-1----:R-:W4:Y:S04]  /*4d210*/  LDL.LU.64 R156, [R1+0x1bd0] ;  /* 0x001bd000019c7983 */ /* 0x002f280000300a00 */
[----:B------:R-:W4:Y:S01]  /*4d220*/  LDL.LU.64 R158, [R1+0x1bd8] ;  /* 0x001bd800019e7983 */ /* 0x000f220000300a00 */
[----:B--2---:R-:W-:Y:S03]  /*4d230*/  HMMA.1688.F32.TF32 R180, R136, R64, R140 ;  /* 0x0000004088b4723c */ /* 0x004fe6000008108c */
[----:B------:R-:W2:Y:S04]  /*4d240*/  LDL.LU.64 R140, [R1+0x1bc0] ;  /* 0x001bc000018c7983 */ /* 0x000ea80000300a00 */
[----:B------:R-:W2:-:S15]  /*4d250*/  LDL.LU.64 R142, [R1+0x1bc8] ;  /* 0x001bc800018e7983 */ /* 0x000e9e0000300a00 */
[----:B------:R-:W-:-:S01]  /*4d260*/  NOP ;  /* 0x0000000000007918 */ /* 0x000fc20000000000 */
[----:B------:R-:W-:Y:S04]  /*4d270*/  STL.64 [R1+0x11e0], R180 ;  /* 0x0011e0b401007387 */ /* 0x000fe80000100a00 */
[----:B------:R1:W-:Y:S02]  /*4d280*/  STL.64 [R1+0x11e8], R182 ;  /* 0x0011e8b601007387 */ /* 0x0003e40000100a00 */
[C---:B-1----:R-:W-:Y:S06]  /*4d290*/  HMMA.1688.F32.TF32 R180, R136.reuse, R60, R176 ;  /* 0x0000003c88b4723c */ /* 0x042fec00000810b0 */
[C---:B------:R-:W-:Y:S06]  /*4d2a0*/  HMMA.1688.F32.TF32 R176, R136.reuse, R56, R172 ;  /* 0x0000003888b0723c */ /* 0x040fec00000810ac */
[C---:B------:R-:W-:Y:S11]  /*4d2b0*/  HMMA.1688.F32.TF32 R172, R136.reuse, R52, R168 ;  /* 0x0000003488ac723c */ /* 0x040ff600000810a8 */
[----:B------:R-:W-:Y:S04]  /*4d2c0*/  STL.64 [R1+0x11d0], R180 ;  /* 0x0011d0b401007387 */ /* 0x000fe80000100a00 */
[----:B------:R-:W-:Y:S01]  /*4d2d0*/  STL.64 [R1+0x11d8], R182 ;  /* 0x0011d8b601007387 */ /* 0x000fe20000100a00 */
[C---:B------:R-:W-:Y:S03]  /*4d2e0*/  HMMA.1688.F32.TF32 R168, R136.reuse, R48, R152 ;  /* 0x0000003088a8723c */ /* 0x040fe60000081098 */
[----:B------:R-:W-:Y:S04]  /*4d2f0*/  STL.64 [R1+0x11c0], R176 ;  /* 0x0011c0b001007387 */ /* 0x000fe80000100a00 */
[----:B------:R-:W-:Y:S04]  /*4d300*/  STL.64 [R1+0x11c8], R178 ;  /* 0x0011c8b201007387 */ /* 0x000fe80000100a00 */
[----:B------:R-:W2:Y:S04]  /*4d310*/  LDL.LU.64 R152, [R1+0x19e0] ;  /* 0x0019e00001987983 */ /* 0x000ea80000300a00 */
[----:B------:R-:W-:Y:S04]  /*4d320*/  STL.64 [R1+0x11b0], R172 ;  /* 0x0011b0ac01007387 */ /* 0x000fe80000100a00 */
[----:B------:R-:W-:Y:S04]  /*4d330*/  STL.64 [R1+0x11b8], R174 ;  /* 0x0011b8ae01007387 */ /* 0x000fe80000100a00 */
[----:B------:R-:W2:Y:S04]  /*4d340*/  LDL.LU.64 R154, [R1+0x19e8] ;  /* 0x0019e800019a7983 */ /* 0x000ea80000300a00 */
        /* <DEDUP_REMOVED lines=22> */
[----:B------:R1:W-:Y:S01]  /*4d4b0*/  STL.64 [R1+0x1168], R162 ;  /* 0x001168a201007387 */ /* 0x0003e20000100a00 */
[----:B--2---:R-:W-:Y:S03]  /*4d4c0*/  HMMA.1688.F32.TF32 R136, R136, R28, R140 ;  /* 0x0000001c8888723c */ /* 0x004fe6000008108c */
[----:B------:R-:W2:Y:S04]  /*4d4d0*/  LDL.LU.64 R140, [R1+0x1a20] ;  /* 0x001a2000018c7983 */ /* 0x000ea80000300a00 */
[----:B------:R-:W2:-:S15]  /*4d4e0*/  LDL.LU.64 R142, [R1+0x1a28] ;  /* 0x001a2800018e7983 */ /* 0x000e9e0000300a00 */
[----:B------:R-:W-:-:S01]  /*4d4f0*/  NOP ;  /* 0x0000000000007918 */ /* 0x000fc20000000000 */
[----:B------:R-:W-:Y:S04]  /*4d500*/  STL.64 [R1+0x490], R136 ;  /* 0x0004908801007387 */ /* 0x000fe80000100a00 */
[----:B------:R-:W-:Y:S04]  /*4d510*/  STL.64 [R1+0x498], R138 ;  /* 0x0004988a01007387 */ /* 0x000fe80000100a00 */
[----:B------:R-:W-:Y:S04]  /*4d520*/  LDS R136, [R164+UR13+0x280] ;  /* 0x0002800da4887984 */ /* 0x000fe80008000800 */
[----:B------:R-:W-:Y:S04]  /*4d530*/  LDS R138, [R164+UR13+0x2280] ;  /* 0x0022800da48a7984 */ /* 0x000fe80008000800 */
[----:B------:R-:W-:Y:S04]  /*4d540*/  LDS R137, [R3+UR13+0x280] ;  /* 0x0002800d03897984 */ /* 0x000fe80008000800 */
[----:B------:R-:W2:Y:S01]  /*4d550*/  LDS R139, [R3+UR13+0x2280] ;  /* 0x0022800d038b7984 */ /* 0x000ea20008000800 */
[----:B-1----:R-:W-:Y:S03]  /*4d560*/  HMMA.1688.F32.TF32 R160, R132, R16, R152 ;  /* 0x0000001084a0723c */ /* 0x002fe60000081098 */
[----:B------:R-:W2:Y:S04]  /*4d570*/  LDL.LU.64 R152, [R1+0x1a30] ;  /* 0x001a300001987983 */ /* 0x000ea80000300a00 */
[----:B------:R-:W2:-:S15]  /*4d580*/  LDL.LU.64 R154, [R1+0x1a38] ;  /* 0x001a3800019a7983 */ /* 0x000e9e0000300a00 */
[----:B------:R-:W-:-:S01]  /*4d590*/  NOP ;  /* 0x0000000000007918 */ /* 0x000fc20000000000 */
        /* <DEDUP_REMOVED lines=73> */
[----:B------:R-:W-:Y:S04]  /*4da30*/  STL.64 [R1+0x1088], R162 ;  /* 0x001088a201007387 */ /* 0x000fe80000100a00 */
[----:B------:R-:W2:Y:S04]  /*4da40*/  LDL.LU.64 R176, [R1+0x1d10] ;  /* 0x001d100001b07983 */ /* 0x000ea80000300a00 */
[----:B------:R-:W2:Y:S01]  /*4da50*/  LDL.LU.64 R178, [R1+0x1d18] ;  /* 0x001d180001b27983 */ /* 0x000ea20000300a00 */
[----:B------:R-:W-:-:S15]  /*4da60*/  HMMA.1688.F32.TF32 R152, R132, R88, R152 ;  /* 0x000000588498723c */ /* 0x000fde0000081098 */
        /* <DEDUP_REMOVED lines=35> */
[----:B-1----:R-:W-:-:S15]  /*4dca0*/  HMMA.1688.F32.TF32 R180, R132, R76, R176 ;  /* 0x0000004c84b4723c */ /* 0x002fde00000810b0 */
[----:B------:R-:W-:-:S08]  /*4dcb0*/  NOP ;  /* 0x0000000000007918 */ /* 0x000fd00000000000 */
[----:B------:R-:W-:Y:S04]  /*4dcc0*/  STL.64 [R1+0x1020], R180 ;  /* 0x001020b401007387 */ /* 0x000fe80000100a00 */
[----:B------:R-:W-:Y:S01]  /*4dcd0*/  STL.64 [R1+0x1028], R182 ;  /* 0x001028b601007387 */ /* 0x000fe20000100a00 */
[C---:B------:R-:W-:Y:S06]  /*4dce0*/  HMMA.1688.F32.TF32 R176, R132.reuse, R72, R172 ;  /* 0x0000004884b0723c */ /* 0x040fec00000810ac */
        /* <DEDUP_REMOVED lines=28> */
[----:B------:R-:W-:Y:S01]  /*4deb0*/  STL.64 [R1+0xfb0], R156 ;  /* 0x000fb09c01007387 */ /* 0x000fe20000100a00 */
[----:B--2---:R-:W-:Y:S03]  /*4dec0*/  HMMA.1688.F32.TF32 R140, R132, R44, R140 ;  /* 0x0000002c848c723c */ /* 0x004fe6000008108c */
[----:B------:R-:W-:Y:S04]  /*4ded0*/  STL.64 [R1+0xfb8], R158 ;  /* 0x000fb89e01007387 */ /* 0x000fe80000100a00 */
[----:B------:R-:W2:Y:S04]  /*4dee0*/  LDL.LU.64 R172, [R1+0x1be0] ;  /* 0x001be00001ac7983 */ /* 0x000ea80000300a00 */
[----:B------:R-:W2:-:S12]  /*4def0*/  LDL.LU.64 R174, [R1+0x1be8] ;  /* 0x001be80001ae7983 */ /* 0x000e980000300a00 */
[----:B------:R1:W-:Y:S04]  /*4df00*/  STL.64 [R1+0xfa0], R140 ;  /* 0x000fa08c01007387 */ /* 0x0003e80000100a00 */
[----:B------:R1:W-:Y:S04]  /*4df10*/  STL.64 [R1+0xfa8], R142 ;  /* 0x000fa88e01007387 */ /* 0x0003e80000100a00 */
[----:B-1----:R-:W2:Y:S04]  /*4df20*/  LDL.LU.64 R140, [R1+0x1bf0] ;  /* 0x001bf000018c7983 */ /* 0x002ea80000300a00 */
[----:B------:R-:W2:Y:S04]  /*4df30*/  LDL.LU.64 R142, [R1+0x1bf8] ;  /* 0x001bf800018e7983 */ /* 0x000ea80000300a00 */
[----:B------:R-:W2:Y:S04]  /*4df40*/  LDL.LU.64 R168, [R1+0x1c00] ;  /* 0x001c000001a87983 */ /* 0x000ea80000300a00 */
[----:B------:R-:W2:Y:S01]  /*4df50*/  LDL.LU.64 R170, [R1+0x1c08] ;  /* 0x001c080001aa7983 */ /* 0x000ea20000300a00 */
[----:B---3--:R-:W-:-:S15]  /*4df60*/  HMMA.1688.F32.TF32 R148, R132, R40, R148 ;  /* 0x000000288494723c */ /* 0x008fde0000081094 */
[----:B------:R-:W-:-:S08]  /*4df70*/  NOP ;  /* 0x0000000000007918 */ /* 0x000fd00000000000 */
[----:B------:R1:W-:Y:S04]  /*4df80*/  STL.64 [R1+0xf90], R148 ;  /* 0x000f909401007387 */ /* 0x0003e80000100a00 */
[----:B------:R3:W-:Y:S04]  /*4df90*/  STL.64 [R1+0xf98], R150 ;  /* 0x000f989601007387 */ /* 0x0007e80000100a00 */
[----:B------:R-:W2:Y:S04]  /*4dfa0*/  LDL.LU.64 R160, [R1+0x1c10] ;  /* 0x001c100001a07983 */ /* 0x000ea80000300a00 */
[----:B------:R-:W2:Y:S04]  /*4dfb0*/  LDL.LU.64 R162, [R1+0x1c18] ;  /* 0x001c180001a27983 */ /* 0x000ea80000300a00 */
[----:B------:R-:W2:Y:S04]  /*4dfc0*/  LDL.LU.64 R156, [R1+0x1c20] ;  /* 0x001c2000019c7983 */ /* 0x000ea80000300a00 */
[----:B------:R-:W2:Y:S04]  /*4dfd0*/  LDL.LU.64 R158, [R1+0x1c28] ;  /* 0x001c2800019e7983 */ /* 0x000ea80000300a00 */
[----:B-1----:R-:W2:Y:S04]  /*4dfe0*/  LDL.LU.64 R148, [R1+0x1c30] ;  /* 0x001c300001947983 */ /* 0x002ea80000300a00 */
[----:B---3--:R-:W3:Y:S01]  /*4dff0*/  LDL.LU.64 R150, [R1+0x1c38] ;  /* 0x001c380001967983 */ /* 0x008ee20000300a00 */
[----:B------:R-:W-:Y:S03]  /*4e000*/  HMMA.1688.F32.TF32 R180, R132, R36, R152 ;  /* 0x0000002484b4723c */ /* 0x000fe60000081098 */
        /* <DEDUP_REMOVED lines=9> */
[C---:B--2---:R-:W-:Y:S10]  /*4e0a0*/  HMMA.1688.F32.TF32 R172, R136.reuse, R16, R172 ;  /* 0x0000001088ac723c */ /* 0x044ff400000810ac */
[----:B------:R-:W-:Y:S04]  /*4e0b0*/  STL.64 [R1+0xf70], R180 ;  /* 0x000f70b401007387 */ /* 0x000fe80000100a00 */
[----:B------:R-:W-:Y:S04]  /*4e0c0*/  STL.64 [R1+0xf78], R182 ;  /* 0x000f78b601007387 */ /* 0x000fe80000100a00 */
[----:B------:R-:W-:Y:S04]  /*4e0d0*/  STL.64 [R1+0x480], R176 ;  /* 0x000480b001007387 */ /* 0x000fe80000100a00 */
[----:B------:R-:W-:Y:S01]  /*4e0e0*/  STL.64 [R1+0x488], R178 ;  /* 0x000488b201007387 */ /* 0x000fe20000100a00 */
[C---:B------:R-:W-:Y:S03]  /*4e0f0*/  HMMA.1688.F32.TF32 R132, R136.reuse, R12, R140 ;  /* 0x0000000c8884723c */ /* 0x040fe6000008108c */
[----:B------:R-:W2:Y:S04]  /*4e100*/  LDL.LU.64 R140, [R1+0x1e40] ;  /* 0x001e4000018c7983 */ /* 0x000ea80000300a00 */
[----:B------:R-:W-:Y:S04]  /*4e110*/  STL.64 [R1+0x470], R172 ;  /* 0x000470ac01007387 */ /* 0x000fe80000100a00 */
[----:B------:R-:W-:Y:S04]  /*4e120*/  STL.64 [R1+0x478], R174 ;  /* 0x000478ae01007387 */ /* 0x000fe80000100a00 */
[----:B------:R-:W2:Y:S01]  /*4e130*/  LDL.LU.64 R142, [R1+0x1e48] ;  /* 0x001e4800018e7983 */ /* 0x000ea20000300a00 */
[C---:B------:R-:W-:Y:S07]  /*4e140*/  HMMA.1688.F32.TF32 R168, R136.reuse, R8, R168 ;  /* 0x0000000888a8723c */ /* 0x040fee00000810a8 */
[----:B------:R1:W-:Y:S04]  /*4e150*/  STL.64 [R1+0x460], R132 ;  /* 0x0004608401007387 */ /* 0x0003e80000100a00 */
[----:B------:R1:W-:Y:S04]  /*4e160*/  STL.64 [R1+0x468], R134 ;  /* 0x0004688601007387 */ /* 0x0003e80000100a00 */
[----:B-1----:R-:W2:Y:S04]  /*4e170*/  LDL.LU.64 R132, [R1+0x1e60] ;  /* 0x001e600001847983 */ /* 0x002ea80000300a00 */
[----:B------:R-:W2:Y:S04]  /*4e180*/  LDL.LU.64 R134, [R1+0x1e68] ;  /* 0x001e680001867983 */ /* 0x000ea80000300a00 */
[----:B------:R-:W-:Y:S04]  /*4e190*/  STL.64 [R1+0x450], R168 ;  /* 0x000450a801007387 */ /* 0x000fe80000100a00 */
[----:B------:R1:W-:Y:S02]  /*4e1a0*/  STL.64 [R1+0x458], R170 ;  /* 0x000458aa01007387 */ /* 0x0003e40000100a00 */
[C---:B-1----:R-:W-:Y:S06]  /*4e1b0*/  HMMA.1688.F32.TF32 R168, R136.reuse, R4, R160 ;  /* 0x0000000488a8723c */ /* 0x042fec00000810a0 */
[C---:B------:R-:W-:Y:S06]  /*4e1c0*/  HMMA.1688.F32.TF32 R160, R136.reuse, R128, R156 ;  /* 0x0000008088a0723c */ /* 0x040fec000008109c */
[C---:B---3--:R-:W-:Y:S11]  /*4e1d0*/  HMMA.1688.F32.TF32 R156, R136.reuse, R124, R148 ;  /* 0x0000007c889c723c */ /* 0x048ff60000081094 */
[----:B------:R1:W-:Y:S04]  /*4e1e0*/  STL.64 [R1+0x440], R168 ;  /* 0x000440a801007387 */ /* 0x0003e80000100a00 */
[----:B------:R3:W-:Y:S04]  /*4e1f0*/  STL.64 [R1+0x448], R170 ;  /* 0x000448aa01007387 */ /* 0x0007e80000100a00 */
[----:B------:R-:W2:Y:S04]  /*4e200*/  LDL.LU.64 R148, [R1+0x1e80] ;  /* 0x001e800001947983 */ /* 0x000ea80000300a00 */
[----:B------:R-:W-:Y:S04]  /*4e210*/  STL.64 [R1+0x430], R160 ;  /* 0x000430a001007387 */ /* 0x000fe80000100a00 */
[----:B------:R-:W-:Y:S04]  /*4e220*/  STL.64 [R1+0x438], R162 ;  /* 0x000438a201007387 */ /* 0x000fe80000100a00 */
[----:B------:R-:W2:Y:S01]  /*4e230*/  LDL.LU.64 R150, [R1+0x1e88] ;  /* 0x001e880001967983 */ /* 0x000ea20000300a00 */
[C---:B------:R-:W-:Y:S03]  /*4e240*/  HMMA.1688.F32.TF32 R152, R136.reuse, R120, R152 ;  /* 0x000000788898723c */ /* 0x040fe60000081098 */
[----:B------:R-:W-:Y:S04]  /*4e250*/  STL.64 [R1+0x420], R156 ;  /* 0x0004209c01007387 */ /* 0x000fe80000100a00 */
[----:B------:R-:W-:Y:S04]  /*4e260*/  STL.64 [R1+0x428], R158 ;  /* 0x0004289e01007387 */ /* 0x000fe80000100a00 */
[----:B------:R-:W2:Y:S04]  /*4e270*/  LDL.LU.64 R176, [R1+0x1e90] ;  /* 0x001e900001b07983 */ /* 0x000ea80000300a00 */
[----:B------:R-:W2:Y:S01]  /*4e280*/  LDL.LU.64 R178, [R1+0x1e98] ;  /* 0x001e980001b27983 */ /* 0x000ea20000300a00 */
[C---:B----4-:R-:W-:Y:S07]  /*4e290*/  HMMA.1688.F32.TF32 R144, R136.reuse, R116, R144 ;  /* 0x000000748890723c */ /* 0x050fee0000081090 */
        /* <DEDUP_REMOVED lines=10> */
[----:B--2---:R-:W-:-:S15]  /*4e340*/  HMMA.1688.F32.TF32 R140, R136, R112, R140 ;  /* 0x00000070888c723c */ /* 0x004fde000008108c */
[----:B------:R-:W-:-:S08]  /*4e350*/  NOP ;  /* 0x0000000000007918 */ /* 0x000fd00000000000 */
[----:B------:R1:W-:Y:S04]  /*4e360*/  STL.64 [R1+0x3f0], R140 ;  /* 0x0003f08c01007387 */ /* 0x0003e80000100a00 */
[----:B------:R2:W-:Y:S01]  /*4e370*/  STL.64 [R1+0x3f8], R142 ;  /* 0x0003f88e01007387 */ /* 0x0005e20000100a00 */
[----:B------:R-:W-:Y:S03]  /*4e380*/  HMMA.1688.F32.TF32 R132, R136, R108, R132 ;  /* 0x0000006c8884723c */ /* 0x000fe60000081084 */
[----:B-1----:R-:W3:Y:S04]  /*4e390*/  LDL.LU.64 R140, [R1+0x1ed0] ;  /* 0x001ed000018c7983 */ /* 0x002ee80000300a00 */
[----:B--2---:R-:W2:-:S15]  /*4e3a0*/  LDL.LU.64 R142, [R1+0x1ed8] ;  /* 0x001ed800018e7983 */ /* 0x004e9e0000300a00 */
[----:B------:R-:W-:-:S01]  /*4e3b0*/  NOP ;  /* 0x0000000000007918 */ /* 0x000fc20000000000 */
        /* <DEDUP_REMOVED lines=18> */
[C---:B-1----:R-:W-:Y:S06]  /*4e4e0*/  HMMA.1688.F32.TF32 R180, R136.reuse, R100, R176 ;  /* 0x0000006488b4723c */ /* 0x042fec00000810b0 */
[C---:B----4-:R-:W-:Y:S06]  /*4e4f0*/  HMMA.1688.F32.TF32 R176, R136.reuse, R96, R172 ;  /* 0x0000006088b0723c */ /* 0x050fec00000810ac */
[C---:B---3--:R-:W-:Y:S11]  /*4e500*/  HMMA.1688.F32.TF32 R172, R136.reuse, R92, R168 ;  /* 0x0000005c88ac723c */ /* 0x048ff600000810a8 */
[----:B------:R-:W-:Y:S04]  /*4e510*/  STL.64 [R1+0xf50], R180 ;  /* 0x000f50b401007387 */ /* 0x000fe80000100a00 */
[----:B------:R-:W-:Y:S01]  /*4e520*/  STL.64 [R1+0xf58], R182 ;  /* 0x000f58b601007387 */ /* 0x000fe20000100a00 */
[C---:B------:R-:W-:Y:S03]  /*4e530*/  HMMA.1688.F32.TF32 R168, R136.reuse, R88, R144 ;  /* 0x0000005888a8723c */ /* 0x040fe60000081090 */
        /* <DEDUP_REMOVED lines=15> */
[C---:B------:R-:W-:Y:S01]  /*4e630*/  HMMA.1688.F32.TF32 R160, R136.reuse, R84, R152 ;  /* 0x0000005488a0723c */ /* 0x040fe20000081098 */
[----:B------:R-:W4:Y:S05]  /*4e640*/  LDL.LU.64 R152, [R1+0x1f40] ;  /* 0x001f400001987983 */ /* 0x000f2a0000300a00 */
[C---:B------:R-:W-:Y:S11]  /*4e650*/  HMMA.1688.F32.TF32 R156, R136.reuse, R80, R156 ;  /* 0x00000050889c723c */ /* 0x040ff6000008109c */
[----:B------:R1:W-:Y:S04]  /*4e660*/  STL.64 [R1+0xf00], R168 ;  /* 0x000f00a801007387 */ /* 0x0003e80000100a00 */
[----:B------:R1:W-:Y:S04]  /*4e670*/  STL.64 [R1+0xf08], R170 ;  /* 0x000f08aa01007387 */ /* 0x0003e80000100a00 */
[----:B------:R-:W4:Y:S04]  /*4e680*/  LDL.LU.64 R154, [R1+0x1f48] ;  /* 0x001f4800019a7983 */ /* 0x000f280000300a00 */
        /* <DEDUP_REMOVED lines=13> */
[----:B------:R-:W4:Y:S04]  /*4e760*/  LDL.LU.64 R170, [R1+0x1f78] ;  /* 0x001f780001aa7983 */ /* 0x000f280000300a00 */
[----:B------:R-:W4:Y:S04]  /*4e770*/  LDL.LU.64 R148, [R1+0x1f80] ;  /* 0x001f800001947983 */ /* 0x000f280000300a00 */
        /* <DEDUP_REMOVED lines=13> */
[----:B------:R-:W2:Y:S04]  /*4e850*/  LDL.LU.64 R160, [R1+0x1fb0] ;  /* 0x001fb00001a07983 */ /* 0x000ea80000300a00 */
[----:B------:R-:W2:Y:S04]  /*4e860*/  LDL.LU.64 R162, [R1+0x1fb8] ;  /* 0x001fb80001a27983 */ /* 0x000ea80000300a00 */
[----:B-1----:R-:W2:Y:S04]  /*4e870*/  LDL.LU.64 R156, [R1+0x1fd0] ;  /* 0x001fd000019c7983 */ /* 0x002ea80000300a00 */
[----:B------:R-:W2:Y:S01]  /*4e880*/  LDL.LU.64 R158, [R1+0x1fd8] ;  /* 0x001fd800019e7983 */ /* 0x000ea20000300a00 */
[----:B----4-:R-:W-:Y:S03]  /*4e890*/  HMMA.1688.F32.TF32 R180, R136, R64, R152 ;  /* 0x0000004088b4723c */ /* 0x010fe60000081098 */
[----:B------:R-:W4:Y:S04]  /*4e8a0*/  LDL.LU.64 R152, [R1+0x1fc0] ;  /* 0x001fc00001987983 */ /* 0x000f280000300a00 */
[----:B------:R-:W4:-:S15]  /*4e8b0*/  LDL.LU.64 R154, [R1+0x1fc8] ;  /* 0x001fc800019a7983 */ /* 0x000f1e0000300a00 */
[----:B------:R-:W-:-:S01]  /*4e8c0*/  NOP ;  /* 0x0000000000007918 */ /* 0x000fc20000000000 */
[----:B------:R-:W-:Y:S04]  /*4e8d0*/  STL.64 [R1+0xea0], R180 ;  /* 0x000ea0b401007387 */ /* 0x000fe80000100a00 */
[----:B------:R1:W-:Y:S02]  /*4e8e0*/  STL.64 [R1+0xea8], R182 ;  /* 0x000ea8b601007387 */ /* 0x0003e40000100a00 */
[C---:B-1----:R-:W-:Y:S06]  /*4e8f0*/  HMMA.1688.F32.TF32 R180, R136.reuse, R60, R176 ;  /* 0x0000003c88b4723c */ /* 0x042fec00000810b0 */
[----:B------:R-:W-:-:S15]  /*4e900*/  HMMA.1688.F32.TF32 R176, R136, R56, R172 ;  /* 0x0000003888b0723c */ /* 0x000fde00000810ac */
[----:B------:R-:W-:-:S02]  /*4e910*/  NOP ;  /* 0x0000000000007918 */ /* 0x000fc40000000000 */
[----:B------:R-:W-:Y:S04]  /*4e920*/  STL.64 [R1+0xe90], R180 ;  /* 0x000e90b401007387 */ /* 0x000fe80000100a00 */
[----:B------:R-:W-:Y:S04]  /*4e930*/  STL.64 [R1+0xe98], R182 ;  /* 0x000e98b601007387 */ /* 0x000fe80000100a00 */
[----:B------:R-:W-:Y:S04]  /*4e940*/  STL.64 [R1+0xe80], R176 ;  /* 0x000e80b001007387 */ /* 0x000fe80000100a00 */
[----:B------:R-:W-:Y:S01]  /*4e950*/  STL.64 [R1+0xe88], R178 ;  /* 0x000e88b201007387 */ /* 0x000fe20000100a00 */
[C---:B------:R-:W-:Y:S06]  /*4e960*/  HMMA.1688.F32.TF32 R172, R136.reuse, R52, R168 ;  /* 0x0000003488ac723c */ /* 0x040fec00000810a8 */
        /* <DEDUP_REMOVED lines=21> */
[----:B------:R-:W-:Y:S01]  /*4eac0*/  HMMA.1688.F32.TF32 R160, R136, R32, R156 ;  /* 0x0000002088a0723c */ /* 0x000fe2000008109c */
[----:B------:R-:W2:-:S15]  /*4ead0*/  LDL.LU.64 R156, [R1+0x1e10] ;  /* 0x001e1000019c7983 */ /* 0x000e9e0000300a00 */
[----:B------:R-:W-:-:S01]  /*4eae0*/  NOP ;  /* 0x0000000000007918 */ /* 0x000fc20000000000 */
[----:B------:R-:W-:Y:S04]  /*4eaf0*/  STL.64 [R1+0xe30], R168 ;  /* 0x000e30a801007387 */ /* 0x000fe80000100a00 */
[----:B------:R-:W-:Y:S04]  /*4eb00*/  STL.64 [R1+0xe38], R170 ;  /* 0x000e38aa01007387 */ /* 0x000fe80000100a00 */
[----:B------:R-:W2:Y:S01]  /*4eb10*/  LDL.LU.64 R158, [R1+0x1e18] ;  /* 0x001e1800019e7983 */ /* 0x000ea20000300a00 */
[----:B----4-:R-:W-:Y:S03]  /*4eb20*/  HMMA.1688.F32.TF32 R136, R136, R28, R152 ;  /* 0x0000001c8888723c */ /* 0x010fe60000081098 */
[----:B------:R-:W-:Y:S04]  /*4eb30*/  STL.64 [R1+0xe20], R160 ;  /* 0x000e20a001007387 */ /* 0x000fe80000100a00 */
[----:B------:R-:W-:Y:S04]  /*4eb40*/  STL.64 [R1+0xe28], R162 ;  /* 0x000e28a201007387 */ /* 0x000fe80000100a00 */
[----:B------:R-:W4:Y:S04]  /*4eb50*/  LDL.LU.64 R152, [R1+0x1e20] ;  /* 0x001e200001987983 */ /* 0x000f280000300a00 */
[----:B------:R-:W4:Y:S08]  /*4eb60*/  LDL.LU.64 R154, [R1+0x1e28] ;  /* 0x001e2800019a7983 */ /* 0x000f300000300a00 */
[----:B------:R-:W-:Y:S04]  /*4eb70*/  STL.64 [R1+0x3d0], R136 ;  /* 0x0003d08801007387 */ /* 0x000fe80000100a00 */
[----:B------:R-:W-:Y:S04]  /*4eb80*/  STL.64 [R1+0x3d8], R138 ;  /* 0x0003d88a01007387 */ /* 0x000fe80000100a00 */
[----:B------:R-:W4:Y:S04]  /*4eb90*/  LDL.LU.64 R176, [R1+0x1e30] ;  /* 0x001e300001b07983 */ /* 0x000f280000300a00 */
[----:B------:R-:W4:Y:S04]  /*4eba0*/  LDL.LU.64 R178, [R1+0x1e38] ;  /* 0x001e380001b27983 */ /* 0x000f280000300a00 */
[----:B------:R-:W-:Y:S04]  /*4ebb0*/  LDS R136, [R164+UR13+0x300] ;  /* 0x0003000da4887984 */ /* 0x000fe80008000800 */
[----:B------:R-:W-:Y:S04]  /*4ebc0*/  LDS R138, [R164+UR13+0x2300] ;  /* 0x0023000da48a7984 */ /* 0x000fe80008000800 */
[----:B------:R-:W-:Y:S04]  /*4ebd0*/  LDS R137, [R3+UR13+0x300] ;  /* 0x0003000d03897984 */ /* 0x000fe80008000800 */
[----:B------:R-:W1:Y:S01]  /*4ebe0*/  LDS R139, [R3+UR13+0x2300] ;  /* 0x0023000d038b7984 */ /* 0x000e620008000800 */
[----:B------:R-:W-:-:S15]  /*4ebf0*/  HMMA.1688.F32.TF32 R148, R132, R16, R148 ;  /* 0x000000108494723c */ /* 0x000fde0000081094 */
[----:B------:R-:W-:-:S08]  /*4ec00*/  NOP ;  /* 0x0000000000007918 */ /* 0x000fd00000000000 */
[----:B------:R-:W-:Y:S04]  /*4ec10*/  STL.64 [R1+0xe10], R148 ;  /* 0x000e109401007387 */ /* 0x000fe80000100a00 */
[----:B------:R-:W-:Y:S04]  /*4ec20*/  STL.64 [R1+0xe18], R150 ;  /* 0x000e189601007387 */ /* 0x000fe80000100a00 */
[----:B------:R-:W4:Y:S04]  /*4ec30*/  LDL.LU.64 R172, [R1+0x1e50] ;  /* 0x001e500001ac7983 */ /* 0x000f280000300a00 */
[----:B------:R-:W4:Y:S01]  /*4ec40*/  LDL.LU.64 R174, [R1+0x1e58] ;  /* 0x001e580001ae7983 */ /* 0x000f220000300a00 */
[----:B---3--:R-:W-:-:S15]  /*4ec50*/  HMMA.1688.F32.TF32 R144, R132, R12, R144 ;  /* 0x0000000c8490723c */ /* 0x008fde0000081090 */
[----:B------:R-:W-:-:S08]  /*4ec60*/  NOP ;  /* 0x0000000000007918 */ /* 0x000fd00000000000 */
[----:B------:R3:W-:Y:S04]  /*4ec70*/  STL.64 [R1+0xe00], R144 ;  /* 0x000e009001007387 */ /* 0x0007e80000100a00 */
[----:B------:R1:W-:Y:S04]  /*4ec80*/  STL.64 [R1+0xe08], R146 ;  /* 0x000e089201007387 */ /* 0x0003e80000100a00 */
[----:B---3--:R-:W3:Y:S04]  /*4ec90*/  LDL.LU.64 R144, [R1+0x1e70] ;  /* 0x001e700001907983 */ /* 0x008ee80000300a00 */
[----:B-1----:R-:W3:Y:S01]  /*4eca0*/  LDL.LU.64 R146, [R1+0x1e78] ;  /* 0x001e780001927983 */ /* 0x002ee20000300a00 */
        /* <DEDUP_REMOVED lines=12> */
[----:B------:R-:W-:Y:S03]  /*4ed70*/  HMMA.1688.F32.TF32 R180, R132, R4, R156 ;  /* 0x0000000484b4723c */ /* 0x000fe6000008109c */
[----:B------:R-:W2:Y:S04]  /*4ed80*/  LDL.LU.64 R156, [R1+0x20a0] ;  /* 0x0020a000019c7983 */ /* 0x000ea80000300a00 */
[----:B------:R-:W2:-:S15]  /*4ed90*/  LDL.LU.64 R158, [R1+0x20a8] ;  /* 0x0020a800019e7983 */ /* 0x000e9e0000300a00 */
        /* <DEDUP_REMOVED lines=35> */
[----:B------:R-:W-:Y:S01]  /*4efd0*/  STL.64 [R1+0xd78], R170 ;  /* 0x000d78aa01007387 */ /* 0x000fe20000100a00 */
[C---:B------:R-:W-:Y:S03]  /*4efe0*/  HMMA.1688.F32.TF32 R156, R132.reuse, R96, R156 ;  /* 0x00000060849c723c */ /* 0x040fe6000008109c */
[----:B------:R-:W2:Y:S04]  /*4eff0*/  LDL.LU.64 R150, [R1+0x20e8] ;  /* 0x0020e80001967983 */ /* 0x000ea80000300a00 */
[----:B------:R-:W-:Y:S01]  /*4f000*/  STL.64 [R1+0xd60], R160 ;  /* 0x000d60a001007387 */ /* 0x000fe20000100a00 */
[C---:B----4-:R-:W-:Y:S03]  /*4f010*/  HMMA.1688.F32.TF32 R152, R132.reuse, R92, R152 ;  /* 0x0000005c8498723c */ /* 0x050fe60000081098 */
[----:B------:R-:W-:Y:S04]  /*4f020*/  STL.64 [R1+0xd68], R162 ;  /* 0x000d68a201007387 */ /* 0x000fe80000100a00 */
[----:B------:R-:W4:Y:S04]  /*4f030*/  LDL.LU.64 R176, [R1+0x20f0] ;  /* 0x0020f00001b07983 */ /* 0x000f280000300a00 */
[----:B------:R-:W4:Y:S04]  /*4f040*/  LDL.LU.64 R178, [R1+0x20f8] ;  /* 0x0020f80001b27983 */ /* 0x000f280000300a00 */
[----:B------:R-:W-:Y:S04]  /*4f050*/  STL.64 [R1+0xd50], R156 ;  /* 0x000d509c01007387 */ /* 0x000fe80000100a00 */
[----:B------:R-:W-:Y:S04]  /*4f060*/  STL.64 [R1+0xd58], R158 ;  /* 0x000d589e01007387 */ /* 0x000fe80000100a00 */
[----:B-1----:R-:W4:Y:S04]  /*4f070*/  LDL.LU.64 R172, [R1+0x2100] ;  /* 0x0021000001ac7983 */ /* 0x002f280000300a00 */
[----:B------:R-:W4:Y:S04]  /*4f080*/  LDL.LU.64 R174, [R1+0x2108] ;  /* 0x0021080001ae7983 */ /* 0x000f280000300a00 */
        /* <DEDUP_REMOVED lines=28> */
[C---:B----4-:R-:W-:Y:S06]  /*4f250*/  HMMA.1688.F32.TF32 R180, R132.reuse, R84, R176 ;  /* 0x0000005484b4723c */ /* 0x050fec00000810b0 */
[C---:B------:R-:W-:Y:S06]  /*4f260*/  HMMA.1688.F32.TF32 R176, R132.reuse, R80, R172 ;  /* 0x0000005084b0723c */ /* 0x040fec00000810ac */
[C---:B------:R-:W-:Y:S11]  /*4f270*/  HMMA.1688.F32.TF32 R172, R132.reuse, R76, R152 ;  /* 0x0000004c84ac723c */ /* 0x040ff60000081098 */
        /* <DEDUP_REMOVED lines=14> */
[C---:B--2---:R-:W-:Y:S02]  /*4f360*/  HMMA.1688.F32.TF32 R172, R132.reuse, R68, R140 ;  /* 0x0000004484ac723c */ /* 0x044fe4000008108c */
[----:B------:R-:W2:Y:S04]  /*4f370*/  LDL.LU.64 R140, [R1+0x21a0] ;  /* 0x0021a000018c7983 */ /* 0x000ea80000300a00 */
[----:B------:R-:W2:Y:S01]  /*4f380*/  LDL.LU.64 R142, [R1+0x21a8] ;  /* 0x0021a800018e7983 */ /* 0x000ea20000300a00 */
[C---:B------:R-:W-:Y:S06]  /*4f390*/  HMMA.1688.F32.TF32 R168, R132.reuse, R64, R168 ;  /* 0x0000004084a8723c */ /* 0x040fec00000810a8 */
[C---:B------:R-:W-:Y:S06]  /*4f3a0*/  HMMA.1688.F32.TF32 R160, R132.reuse, R60, R160 ;  /* 0x0000003c84a0723c */ /* 0x040fec00000810a0 */
[C---:B------:R-:W-:Y:S04]  /*4f3b0*/  HMMA.1688.F32.TF32 R156, R132.reuse, R56, R156 ;  /* 0x00000038849c723c */ /* 0x040fe8000008109c */
[----:B------:R1:W-:Y:S04]  /*4f3c0*/  STL.64 [R1+0xcc0], R172 ;  /* 0x000cc0ac01007387 */ /* 0x0003e80000100a00 */
[----:B------:R1:W-:Y:S04]  /*4f3d0*/  STL.64 [R1+0xcc8], R174 ;  /* 0x000cc8ae01007387 */ /* 0x0003e80000100a00 */
[----:B------:R-:W-:Y:S04]  /*4f3e0*/  STL.64 [R1+0xcb0], R168 ;  /* 0x000cb0a801007387 */ /* 0x000fe80000100a00 */
[----:B------:R-:W-:Y:S04]  /*4f3f0*/  STL.64 [R1+0xcb8], R170 ;  /* 0x000cb8aa01007387 */ /* 0x000fe80000100a00 */
[----:B------:R-:W2:Y:S04]  /*4f400*/  LDL.LU.64 R176, [R1+0x21b0] ;  /* 0x0021b00001b07983 */ /* 0x000ea80000300a00 */
[----:B------:R-:W-:Y:S01]  /*4f410*/  STL.64 [R1+0xca0], R160 ;  /* 0x000ca0a001007387 */ /* 0x000fe20000100a00 */
[C---:B------:R-:W-:Y:S03]  /*4f420*/  HMMA.1688.F32.TF32 R148, R132.reuse, R52, R148 ;  /* 0x000000348494723c */ /* 0x040fe60000081094 */
[----:B------:R-:W-:Y:S04]  /*4f430*/  STL.64 [R1+0xca8], R162 ;  /* 0x000ca8a201007387 */ /* 0x000fe80000100a00 */
[----:B------:R-:W2:Y:S04]  /*4f440*/  LDL.LU.64 R178, [R1+0x21b8] ;  /* 0x0021b80001b27983 */ /* 0x000ea80000300a00 */
[----:B------:R-:W-:Y:S04]  /*4f450*/  STL.64 [R1+0xc90], R156 ;  /* 0x000c909c01007387 */ /* 0x000fe80000100a00 */
[----:B------:R-:W-:Y:S04]  /*4f460*/  STL.64 [R1+0xc98], R158 ;  /* 0x000c989e01007387 */ /* 0x000fe80000100a00 */
[----:B-1----:R-:W2:Y:S04]  /*4f470*/  LDL.LU.64 R172, [R1+0x21e0] ;  /* 0x0021e00001ac7983 */ /* 0x002ea80000300a00 */
[----:B------:R-:W2:Y:S04]  /*4f480*/  LDL.LU.64 R174, [R1+0x21e8] ;  /* 0x0021e80001ae7983 */ /* 0x000ea80000300a00 */
        /* <DEDUP_REMOVED lines=10> */
[C---:B---3--:R-:W-:Y:S02]  /*4f530*/  HMMA.1688.F32.TF32 R156, R132.reuse, R44, R144 ;  /* 0x0000002c849c723c */ /* 0x048fe40000081090 */
[----:B------:R-:W3:Y:S04]  /*4f540*/  LDL.LU.64 R144, [R1+0x1ff0] ;  /* 0x001ff00001907983 */ /* 0x000ee80000300a00 */
[----:B------:R-:W3:Y:S01]  /*4f550*/  LDL.LU.64 R146, [R1+0x1ff8] ;  /* 0x001ff80001927983 */ /* 0x000ee20000300a00 */
[----:B--2---:R-:W-:-:S15]  /*4f560*/  HMMA.1688.F32.TF32 R140, R132, R40, R140 ;  /* 0x00000028848c723c */ /* 0x004fde000008108c */
        /* <DEDUP_REMOVED lines=9> */
[----:B-1----:R-:W3:Y:S04]  /*4f600*/  LDL.LU.64 R156, [R1+0x2020] ;  /* 0x00202000019c7983 */ /* 0x002ee80000300a00 */
[----:B--2---:R-:W2:Y:S04]  /*4f610*/  LDL.LU.64 R158, [R1+0x2028] ;  /* 0x00202800019e7983 */ /* 0x004ea80000300a00 */
[----:B------:R-:W2:Y:S04]  /*4f620*/  LDL.LU.64 R140, [R1+0x2030] ;  /* 0x00203000018c7983 */ /* 0x000ea80000300a00 */
[----:B------:R-:W2:Y:S01]  /*4f630*/  LDL.LU.64 R142, [R1+0x2038] ;  /* 0x00203800018e7983 */ /* 0x000ea20000300a00 */
[C---:B------:R-:W-:Y:S06]  /*4f640*/  HMMA.1688.F32.TF32 R176, R132.reuse, R36, R176 ;  /* 0x0000002484b0723c */ /* 0x040fec00000810b0 */
[----:B------:R-:W-:-:S15]  /*4f650*/  HMMA.1688.F32.TF32 R172, R132, R32, R172 ;  /* 0x0000002084ac723c */ /* 0x000fde00000810ac */
[----:B------:R-:W-:-:S02]  /*4f660*/  NOP ;  /* 0x0000000000007918 */ /* 0x000fc40000000000 */
[----:B------:R-:W-:Y:S04]  /*4f670*/  STL.64 [R1+0xc40], R176 ;  /* 0x000c40b001007387 */ /* 0x000fe80000100a00 */
[----:B------:R-:W-:Y:S01]  /*4f680*/  STL.64 [R1+0xc48], R178 ;  /* 0x000c48b201007387 */ /* 0x000fe20000100a00 */
[----:B------:R-:W-:Y:S03]  /*4f690*/  HMMA.1688.F32.TF32 R132, R132, R28, R148 ;  /* 0x0000001c8484723c */ /* 0x000fe60000081094 */
[----:B------:R-:W2:Y:S04]  /*4f6a0*/  LDL.LU.64 R148, [R1+0x2040] ;  /* 0x0020400001947983 */ /* 0x000ea80000300a00 */
[----:B------:R-:W-:Y:S04]  /*4f6b0*/  STL.64 [R1+0xc30], R172 ;  /* 0x000c30ac01007387 */ /* 0x000fe80000100a00 */
[----:B------:R-:W-:Y:S04]  /*4f6c0*/  STL.64 [R1+0xc38], R174 ;  /* 0x000c38ae01007387 */ /* 0x000fe80000100a00 */
[----:B------:R-:W2:Y:S08]  /*4f6d0*/  LDL.LU.64 R150, [R1+0x2048] ;  /* 0x0020480001967983 */ /* 0x000eb00000300a00 */
        /* <DEDUP_REMOVED lines=14> */
[----:B-1----:R-:W3:Y:S04]  /*4f7c0*/  LDL.LU.64 R132, [R1+0x2300] ;  /* 0x0023000001847983 */ /* 0x002ee80000300a00 */
[----:B------:R-:W3:Y:S01]  /*4f7d0*/  LDL.LU.64 R134, [R1+0x2308] ;  /* 0x0023080001867983 */ /* 0x000ee20000300a00 */
[C---:B------:R-:W-:Y:S06]  /*4f7e0*/  HMMA.1688.F32.TF32 R168, R136.reuse, R8, R168 ;  /* 0x0000000888a8723c */ /* 0x040fec00000810a8 */
[C---:B------:R-:W-:Y:S06]  /*4f7f0*/  HMMA.1688.F32.TF32 R160, R136.reuse, R4, R160 ;  /* 0x0000000488a0723c */ /* 0x040fec00000810a0 */
[C---:B--2---:R-:W-:Y:S11]  /*4f800*/  HMMA.1688.F32.TF32 R156, R136.reuse, R128, R156 ;  /* 0x00000080889c723c */ /* 0x044ff6000008109c */
        /* <DEDUP_REMOVED lines=9> */
[----:B------:R1:W-:Y:S04]  /*4f8a0*/  STL.64 [R1+0x360], R140 ;  /* 0x0003608c01007387 */ /* 0x0003e80000100a00 */
[----:B------:R1:W-:Y:S04]  /*4f8b0*/  STL.64 [R1+0x368], R142 ;  /* 0x0003688e01007387 */ /* 0x0003e80000100a00 */
[----:B-1----:R-:W2:Y:S04]  /*4f8c0*/  LDL.LU.64 R140, [R1+0x23a0] ;  /* 0x0023a000018c7983 */ /* 0x002ea80000300a00 */
[----:B------:R-:W2:Y:S01]  /*4f8d0*/  LDL.LU.64 R142, [R1+0x23a8] ;  /* 0x0023a800018e7983 */ /* 0x000ea20000300a00 */
[----:B------:R-:W-:Y:S03]  /*4f8e0*/  HMMA.1688.F32.TF32 R156, R136, R120, R148 ;  /* 0x00000078889c723c */ /* 0x000fe60000081094 */
[----:B------:R-:W2:Y:S04]  /*4f8f0*/  LDL.LU.64 R148, [R1+0x23b0] ;  /* 0x0023b00001947983 */ /* 0x000ea80000300a00 */
[----:B------:R-:W2:-:S15]  /*4f900*/  LDL.LU.64 R150, [R1+0x23b8] ;  /* 0x0023b80001967983 */ /* 0x000e9e0000300a00 */
[----:B------:R-:W-:-:S01]  /*4f910*/  NOP ;  /* 0x0000000000007918 */ /* 0x000fc20000000000 */
[----:B------:R-:W-:Y:S04]  /*4f920*/  STL.64 [R1+0x350], R156 ;  /* 0x0003509c01007387 */ /* 0x000fe80000100a00 */
[----:B------:R-:W-:Y:S04]  /*4f930*/  STL.64 [R1+0x358], R158 ;  /* 0x0003589e01007387 */ /* 0x000fe80000100a00 */
[----:B------:R-:W2:Y:S01]  /*4f940*/  LDL.LU.64 R168, [R1+0x23d0] ;  /* 0x0023d00001a87983 */ /* 0x000ea20000300a00 */
[----:B----4-:R-:W-:Y:S03]  /*4f950*/  HMMA.1688.F32.TF32 R152, R136, R116, R152 ;  /* 0x000000748898723c */ /* 0x010fe60000081098 */
[----:B------:R-:W4:-:S15]  /*4f960*/  LDL.LU.64 R170, [R1+0x23d8] ;  /* 0x0023d80001aa7983 */ /* 0x000f1e0000300a00 */
[----:B------:R-:W-:-:S05]  /*4f970*/  NOP ;  /* 0x0000000000007918 */ /* 0x000fca0000000000 */
        /* <DEDUP_REMOVED lines=9> */
[----:B------:R-:W-:Y:S03]  /*4fa10*/  HMMA.1688.F32.TF32 R132, R136, R108, R132 ;  /* 0x0000006c8884723c */ /* 0x000fe60000081084 */
[----:B------:R-:W3:-:S15]  /*4fa20*/  LDL.LU.64 R162, [R1+0x2418] ;  /* 0x0024180001a27983 */ /* 0x000ede0000300a00 */
[----:B------:R-:W-:-:S05]  /*4fa30*/  NOP ;  /* 0x0000000000007918 */ /* 0x000fca0000000000 */
[----:B------:R-:W-:Y:S04]  /*4fa40*/  STL.64 [R1+0x320], R132 ;  /* 0x0003208401007387 */ /* 0x000fe80000100a00 */
[----:B------:R-:W-:Y:S04]  /*4fa50*/  STL.64 [R1+0x328], R134 ;  /* 0x0003288601007387 */ /* 0x000fe80000100a00 */
[----:B------:R-:W3:Y:S04]  /*4fa60*/  LDL.LU.64 R156, [R1+0x2450] ;  /* 0x00245000019c7983 */ /* 0x000ee80000300a00 */
[----:B------:R-:W3:Y:S04]  /*4fa70*/  LDL.LU.64 R158, [R1+0x2458] ;  /* 0x00245800019e7983 */ /* 0x000ee80000300a00 */
[----:B-1----:R-:W3:Y:S04]  /*4fa80*/  LDL.LU.64 R152, [R1+0x2480] ;  /* 0x0024800001987983 */ /* 0x002ee80000300a00 */
[----:B------:R-:W3:Y:S04]  /*4fa90*/  LDL.LU.64 R154, [R1+0x2488] ;  /* 0x00248800019a7983 */ /* 0x000ee80000300a00 */
[----:B------:R-:W-:Y:S04]  /*4faa0*/  LDS R132, [R0+UR13+0x380] ;  /* 0x0003800d00847984 */ /* 0x000fe80008000800 */
[----:B------:R-:W-:Y:S04]  /*4fab0*/  LDS R134, [R0+UR13+0x2380] ;  /* 0x0023800d00867984 */ /* 0x000fe80008000800 */
[----:B------:R-:W-:Y:S04]  /*4fac0*/  LDS R133, [R2+UR13+0x380] ;  /* 0x0003800d02857984 */ /* 0x000fe80008000800 */
[----:B------:R-:W1:Y:S01]  /*4fad0*/  LDS R135, [R2+UR13+0x2380] ;  /* 0x0023800d02877984 */ /* 0x000e620008000800 */
[----:B--2---:R-:W-:-:S15]  /*4fae0*/  HMMA.1688.F32.TF32 R172, R136, R104, R172 ;  /* 0x0000006888ac723c */ /* 0x004fde00000810ac */
[----:B------:R-:W-:-:S08]  /*4faf0*/  NOP ;  /* 0x0000000000007918 */ /* 0x000fd00000000000 */
[----:B------:R-:W-:Y:S01]  /*4fb00*/  STL.64 [R1+0xc20], R172 ;  /* 0x000c20ac01007387 */ /* 0x000fe20000100a00 */
[----:B------:R-:W-:-:S03]  /*4fb10*/  IMAD.MOV.U32 R252, RZ, RZ, R175 ;  /* 0x000000fffffc7224 */ /* 0x000fc600078e00af */
[----:B------:R2:W-:Y:S02]  /*4fb20*/  STL [R1+0xc28], R174 ;  /* 0x000c28ae01007387 */ /* 0x0005e40000100800 */
        /* <DEDUP_REMOVED lines=43> */
[----:B------:R1:W-:Y:S01]  /*4fde0*/  STL.64 [R1+0xba0], R168 ;  /* 0x000ba0a801007387 */ /* 0x0003e20000100a00 */
[----:B------:R-:W-:Y:S03]  /*4fdf0*/  HMMA.1688.F32.TF32 R148, R136, R76, R148 ;  /* 0x0000004c8894723c */ /* 0x000fe60000081094 */
[----:B------:R1:W-:Y:S04]  /*4fe00*/  STL.64 [R1+0xba8], R170 ;  /* 0x000ba8aa01007387 */ /* 0x0003e80000100a00 */
[----:B-1----:R-:W2:Y:S04]  /*4fe10*/  LDL.LU.64 R168, [R1+0x2540] ;  /* 0x0025400001a87983 */ /* 0x002ea80000300a00 */
[----:B------:R-:W2:-:S12]  /*4fe20*/  LDL.LU.64 R170, [R1+0x2548] ;  /* 0x0025480001aa7983 */ /* 0x000e980000300a00 */
[----:B------:R1:W-:Y:S04]  /*4fe30*/  STL.64 [R1+0xb90], R148 ;  /* 0x000b909401007387 */ /* 0x0003e80000100a00 */
[----:B------:R1:W-:Y:S04]  /*4fe40*/  STL.64 [R1+0xb98], R150 ;  /* 0x000b989601007387 */ /* 0x0003e80000100a00 */
        /* <DEDUP_REMOVED lines=106> */
[----:B--2---:R-:W-:Y:S03]  /*504f0*/  HMMA.1688.F32.TF32 R140, R132, R124, R140 ;  /* 0x0000007c848c723c */ /* 0x004fe6000008108c */
[----:B------:R-:W2:-:S15]  /*50500*/  LDL.LU.64 R170, [R1+0x2628] ;  /* 0x0026280001aa7983 */ /* 0x000e9e0000300a00 */
[----:B------:R-:W-:-:S05]  /*50510*/  NOP ;  /* 0x0000000000007918 */ /* 0x000fca0000000000 */
        /* <DEDUP_REMOVED lines=34> */
[C---:B--2---:R-:W-:Y:S06]  /*50740*/  HMMA.1688.F32.TF32 R172, R132.reuse, R100, R168 ;  /* 0x0000006484ac723c */ /* 0x044fec00000810a8 */
        /* <DEDUP_REMOVED lines=98> */
[----:B----4-:R-:W-:Y:S03]  /*50d70*/  HMMA.1688.F32.TF32 R160, R132, R40, R160 ;  /* 0x0000002884a0723c */ /* 0x010fe600000810a0 */
[----:B------:R-:W4:-:S15]  /*50d80*/  LDL.LU.64 R170, [R1+0x1c8] ;  /* 0x0001c80001aa7983 */ /* 0x000f1e0000300a00 */
[----:B------:R-:W-:-:S05]  /*50d90*/  NOP ;  /* 0x0000000000007918 */ /* 0x000fca0000000000 */
        /* <DEDUP_REMOVED lines=34> */
[----:B----4-:R-:W-:Y:S03]  /*50fc0*/  HMMA.1688.F32.TF32 R168, R136, R8, R168 ;  /* 0x0000000888a8723c */ /* 0x010fe600000810a8 */
[----:B-1----:R-:W4:Y:S04]  /*50fd0*/  LDL.LU.64 R132, [R1+0x230] ;  /* 0x0002300001847983 */ /* 0x002f280000300a00 */
[----:B------:R-:W4:-:S15]  /*50fe0*/  LDL.LU.64 R134, [R1+0x238] ;  /* 0x0002380001867983 */ /* 0x000f1e0000300a00 */
[----:B------:R-:W-:-:S01]  /*50ff0*/  NOP ;  /* 0x0000000000007918 */ /* 0x000fc20000000000 */
        /* <DEDUP_REMOVED lines=9> */
[----:B------:R1:W-:Y:S04]  /*51090*/  STL.64 [R1+0x2b0], R160 ;  /* 0x0002b0a001007387 */ /* 0x0003e80000100a00 */
[----:B------:R1:W-:Y:S04]  /*510a0*/  STL.64 [R1+0x2b8], R162 ;  /* 0x0002b8a201007387 */ /* 0x0003e80000100a00 */
[----:B-1----:R-:W4:Y:S04]  /*510b0*/  LDL.LU.64 R160, [R1+0x250] ;  /* 0x0002500001a07983 */ /* 0x002f280000300a00 */
        /* <DEDUP_REMOVED lines=15> */
[----:B------:R1:W-:Y:S04]  /*511b0*/  STL.64 [R1+0x280], R148 ;  /* 0x0002809401007387 */ /* 0x0003e80000100a00 */
[----:B------:R1:W-:Y:S04]  /*511c0*/  STL.64 [R1+0x288], R150 ;  /* 0x0002889601007387 */ /* 0x0003e80000100a00 */
[----:B-1----:R-:W2:Y:S04]  /*511d0*/  LDL.LU.64 R148, [R1+0x2210] ;  /* 0x0022100001947983 */ /* 0x002ea80000300a00 */
[----:B------:R-:W2:Y:S01]  /*511e0*/  LDL.LU.64 R150, [R1+0x2218] ;  /* 0x0022180001967983 */ /* 0x000ea20000300a00 */
[----:B---3--:R-:W-:-:S15]  /*511f0*/  HMMA.1688.F32.TF32 R144, R136, R112, R144 ;  /* 0x000000708890723c */ /* 0x008fde0000081090 */
[----:B------:R-:W-:-:S08]  /*51200*/  NOP ;  /* 0x0000000000007918 */ /* 0x000fd00000000000 */
[----:B------:R1:W-:Y:S04]  /*51210*/  STL.64 [R1+0x270], R144 ;  /* 0x0002709001007387 */ /* 0x0003e80000100a00 */
[----:B------:R3:W-:Y:S04]  /*51220*/  STL.64 [R1+0x278], R146 ;  /* 0x0002789201007387 */ /* 0x0007e80000100a00 */
[----:B------:R-:W2:Y:S04]  /*51230*/  LDL.LU.64 R152, [R1+0x2220] ;  /* 0x0022200001987983 */ /* 0x000ea80000300a00 */
[----:B------:R-:W2:Y:S01]  /*51240*/  LDL.LU.64 R154, [R1+0x2228] ;  /* 0x00222800019a7983 */ /* 0x000ea20000300a00 */
[----:B----4-:R-:W-:-:S15]  /*51250*/  HMMA.1688.F32.TF32 R132, R136, R108, R132 ;  /* 0x0000006c8884723c */ /* 0x010fde0000081084 */
[----:B------:R-:W-:-:S08]  /*51260*/  NOP ;  /* 0x0000000000007918 */ /* 0x000fd00000000000 */
[----:B------:R-:W-:Y:S04]  /*51270*/  STL.64 [R1+0x260], R132 ;  /* 0x0002608401007387 */ /* 0x000fe80000100a00 */
[----:B------:R-:W-:Y:S04]  /*51280*/  STL.64 [R1+0x268], R134 ;  /* 0x0002688601007387 */ /* 0x000fe80000100a00 */
[----:B-1----:R-:W4:Y:S04]  /*51290*/  LDL.LU.64 R144, [R1+0x2240] ;  /* 0x0022400001907983 */ /* 0x002f280000300a00 */
[----:B---3--:R-:W4:Y:S04]  /*512a0*/  LDL.LU.64 R146, [R1+0x2248] ;  /* 0x0022480001927983 */ /* 0x008f280000300a00 */
        /* <DEDUP_REMOVED lines=125> */
[----:B------:R-:W-:Y:S01]  /*51a80*/  STL.64 [R1+0x7a8], R170 ;  /* 0x0007a8aa01007387 */ /* 0x000fe20000100a00 */
[----:B------:R-:W-:Y:S03]  /*51a90*/  HMMA.1688.F32.TF32 R136, R136, R28, R160 ;  /* 0x0000001c8888723c */ /* 0x000fe600000810a0 */
        /* <DEDUP_REMOVED lines=106> */
[----:B-1----:R-:W4:Y:S04]  /*52140*/  LDL.LU.64 R160, [R1+0x3140] ;  /* 0x0031400001a07983 */ /* 0x002f280000300a00 */
[----:B------:R-:W4:Y:S01]  /*52150*/  LDL.LU.64 R162, [R1+0x3148] ;  /* 0x0031480001a27983 */ /* 0x000f220000300a00 */
[----:B---3--:R-:W-:-:S15]  /*52160*/  HMMA.1688.F32.TF32 R156, R132, R84, R156 ;  /* 0x00000054849c723c */ /* 0x008fde000008109c */
[----:B------:R-:W-:-:S08]  /*52170*/  NOP ;  /* 0x0000000000007918 */ /* 0x000fd00000000000 */
[----:B------:R1:W-:Y:S04]  /*52180*/  STL.64 [R1+0x680], R156 ;  /* 0x0006809c01007387 */ /* 0x0003e80000100a00 */
[----:B------:R3:W-:Y:S04]  /*52190*/  STL.64 [R1+0x688], R158 ;  /* 0x0006889e01007387 */ /* 0x0007e80000100a00 */
[----:B-1----:R-:W4:Y:S04]  /*521a0*/  LDL.LU.64 R156, [R1+0x3150] ;  /* 0x00315000019c7983 */ /* 0x002f280000300a00 */
[----:B---3--:R-:W3:Y:S01]  /*521b0*/  LDL.LU.64 R158, [R1+0x3158] ;  /* 0x00315800019e7983 */ /* 0x008ee20000300a00 */
        /* <DEDUP_REMOVED lines=95> */
[C---:B-1----:R-:W-:Y:S02]  /*527b0*/  HMMA.1688.F32.TF32 R132, R188.reuse, R8, R152 ;  /* 0x00000008bc84723c */ /* 0x042fe40000081098 */
[----:B------:R-:W2:Y:S04]  /*527c0*/  LDL.LU.64 R152, [R1+0x25c0] ;  /* 0x0025c00001987983 */ /* 0x000ea80000300a00 */
[----:B------:R-:W2:Y:S01]  /*527d0*/  LDL.LU.64 R154, [R1+0x25c8] ;  /* 0x0025c800019a7983 */ /* 0x000ea20000300a00 */
[----:B----4-:R-:W-:-:S15]  /*527e0*/  HMMA.1688.F32.TF32 R160, R188, R4, R160 ;  /* 0x00000004bca0723c */ /* 0x010fde00000810a0 */
[----:B------:R-:W-:-:S01]  /*527f0*/  NOP ;  /* 0x0000000000007918 */ /* 0x000fc20000000000 */
[----:B------:R-:W-:Y:S04]  /*52800*/  STL.64 [R1+0x210], R132 ;  /* 0x0002108401007387 */ /* 0x000fe80000100a00 */
[----:B------:R1:W-:Y:S02]  /*52810*/  STL.64 [R1+0x218], R134 ;  /* 0x0002188601007387 */ /* 0x0003e40000100a00 */
[C---:B-1----:R-:W-:Y:S02]  /*52820*/  HMMA.1688.F32.TF32 R132, R188.reuse, R128, R144 ;  /* 0x00000080bc84723c */ /* 0x042fe40000081090 */
[----:B------:R-:W4:Y:S04]  /*52830*/  LDL.LU.64 R144, [R1+0x25e0] ;  /* 0x0025e00001907983 */ /* 0x000f280000300a00 */
[----:B------:R-:W-:Y:S04]  /*52840*/  STL.64 [R1+0x200], R160 ;  /* 0x000200a001007387 */ /* 0x000fe80000100a00 */
[----:B------:R-:W-:Y:S04]  /*52850*/  STL.64 [R1+0x208], R162 ;  /* 0x000208a201007387 */ /* 0x000fe80000100a00 */
[----:B------:R-:W4:Y:S09]  /*52860*/  LDL.LU.64 R146, [R1+0x25e8] ;  /* 0x0025e80001927983 */ /* 0x000f320000300a00 */
[----:B------:R1:W-:Y:S04]  /*52870*/  STL.64 [R1+0x1f0], R132 ;  /* 0x0001f08401007387 */ /* 0x0003e80000100a00 */
[----:B------:R1:W-:Y:S04]  /*52880*/  STL.64 [R1+0x1f8], R134 ;  /* 0x0001f88601007387 */ /* 0x0003e80000100a00 */
[----:B-1----:R-:W4:Y:S04]  /*52890*/  LDL.LU.64 R132, [R1+0x25f0] ;  /* 0x0025f00001847983 */ /* 0x002f280000300a00 */
[----:B------:R-:W4:Y:S01]  /*528a0*/  LDL.LU.64 R134, [R1+0x25f8] ;  /* 0x0025f80001867983 */ /* 0x000f220000300a00 */
[----:B---3--:R-:W-:-:S15]  /*528b0*/  HMMA.1688.F32.TF32 R156, R188, R124, R156 ;  /* 0x0000007cbc9c723c */ /* 0x008fde000008109c */
[----:B------:R-:W-:-:S08]  /*528c0*/  NOP ;  /* 0x0000000000007918 */ /* 0x000fd00000000000 */
        /* <DEDUP_REMOVED lines=26> */
[----:B-1----:R-:W2:Y:S04]  /*52a70*/  LDL.LU.64 R156, [R1+0x26d0] ;  /* 0x0026d000019c7983 */ /* 0x002ea80000300a00 */
[----:B------:R-:W2:Y:S01]  /*52a80*/  LDL.LU.64 R158, [R1+0x26d8] ;  /* 0x0026d800019e7983 */ /* 0x000ea20000300a00 */
[----:B----4-:R-:W-:-:S15]  /*52a90*/  HMMA.1688.F32.TF32 R144, R188, R104, R144 ;  /* 0x00000068bc90723c */ /* 0x010fde0000081090 */
[----:B------:R-:W-:-:S08]  /*52aa0*/  NOP ;  /* 0x0000000000007918 */ /* 0x000fd00000000000 */
        /* <DEDUP_REMOVED lines=17> */
[----:B------:R-:W-:-:S15]  /*52bc0*/  HMMA.1688.F32.TF32 R160, R188, R88, R148 ;  /* 0x00000058bca0723c */ /* 0x000fde0000081094 */
[----:B------:R-:W-:-:S01]  /*52bd0*/  NOP ;  /* 0x0000000000007918 */ /* 0x000fc20000000000 */
[----:B------:R1:W-:Y:S04]  /*52be0*/  STL.64 [R1+0x570], R144 ;  /* 0x0005709001007387 */ /* 0x0003e80000100a00 */
[----:B------:R1:W-:Y:S04]  /*52bf0*/  STL.64 [R1+0x578], R146 ;  /* 0x0005789201007387 */ /* 0x0003e80000100a00 */
[----:B-1----:R-:W2:Y:S04]  /*52c00*/  LDL.LU.64 R144, [R1+0x2730] ;  /* 0x0027300001907983 */ /* 0x002ea80000300a00 */
[----:B------:R-:W2:Y:S04]  /*52c10*/  LDL.LU.64 R146, [R1+0x2738] ;  /* 0x0027380001927983 */ /* 0x000ea80000300a00 */
[----:B------:R-:W2:Y:S04]  /*52c20*/  LDL.LU.64 R148, [R1+0x2740] ;  /* 0x0027400001947983 */ /* 0x000ea80000300a00 */
        /* <DEDUP_REMOVED lines=20> */
[----:B------:R-:W-:Y:S04]  /*52d70*/  STL.64 [R1+0x7550], R132 ;  /* 0x0075508401007387 */ /* 0x000fe80000100a00 */
[----:B------:R-:W4:Y:S04]  /*52d80*/  LDL.LU.64 R164, [R1+0x27a0] ;  /* 0x0027a00001a47983 */ /* 0x000f280000300a00 */
[----:B------:R-:W4:Y:S01]  /*52d90*/  LDL.LU.64 R166, [R1+0x27a8] ;  /* 0x0027a80001a67983 */ /* 0x000f220000300a00 */
[----:B---3--:R-:W-:-:S15]  /*52da0*/  HMMA.1688.F32.TF32 R136, R188, R80, R136 ;  /* 0x00000050bc88723c */ /* 0x008fde0000081088 */
[----:B------:R-:W-:-:S08]  /*52db0*/  NOP ;  /* 0x0000000000007918 */ /* 0x000fd00000000000 */
[----:B------:R-:W-:Y:S04]  /*52dc0*/  STL.64 [R1+0x7568], R138 ;  /* 0x0075688a01007387 */ /* 0x000fe80000100a00 */
[----:B------:R1:W-:Y:S04]  /*52dd0*/  STL.64 [R1+0x7560], R136 ;  /* 0x0075608801007387 */ /* 0x0003e80000100a00 */
[----:B------:R-:W3:Y:S04]  /*52de0*/  LDL.LU.64 R168, [R1+0x27d0] ;  /* 0x0027d00001a87983 */ /* 0x000ee80000300a00 */
[----:B------:R-:W3:Y:S01]  /*52df0*/  LDL.LU.64 R170, [R1+0x27d8] ;  /* 0x0027d80001aa7983 */ /* 0x000ee20000300a00 */
[----:B--2---:R-:W-:Y:S03]  /*52e00*/  HMMA.1688.F32.TF32 R140, R188, R76, R140 ;  /* 0x0000004cbc8c723c */ /* 0x004fe6000008108c */
[----:B-1----:R-:W2:Y:S04]  /*52e10*/  LDL.LU.64 R136, [R1+0x27f0] ;  /* 0x0027f00001887983 */ /* 0x002ea80000300a00 */
[----:B------:R-:W2:-:S15]  /*52e20*/  LDL.LU.64 R138, [R1+0x27f8] ;  /* 0x0027f800018a7983 */ /* 0x000e9e0000300a00 */
[----:B------:R-:W-:-:S01]  /*52e30*/  NOP ;  /* 0x0000000000007918 */ /* 0x000fc20000000000 */
[----:B------:R-:W-:Y:S04]  /*52e40*/  STL.64 [R1+0x7578], R142 ;  /* 0x0075788e01007387 */ /* 0x000fe80000100a00 */
[----:B------:R-:W-:Y:S04]  /*52e50*/  STL.64 [R1+0x7570], R140 ;  /* 0x0075708c01007387 */ /* 0x000fe80000100a00 */
[----:B------:R-:W2:Y:S04]  /*52e60*/  LDL.LU.64 R176, [R1+0x2800] ;  /* 0x0028000001b07983 */ /* 0x000ea80000300a00 */
[----:B------:R-:W2:Y:S01]  /*52e70*/  LDL.LU.64 R178, [R1+0x2808] ;  /* 0x0028080001b27983 */ /* 0x000ea20000300a00 */
[C---:B------:R-:W-:Y:S06]  /*52e80*/  HMMA.1688.F32.TF32 R144, R188.reuse, R72, R144 ;  /* 0x00000048bc90723c */ /* 0x040fec0000081090 */
[----:B------:R-:W-:-:S15]  /*52e90*/  HMMA.1688.F32.TF32 R148, R188, R68, R148 ;  /* 0x00000044bc94723c */ /* 0x000fde0000081094 */
[----:B------:R-:W-:-:S02]  /*52ea0*/  NOP ;  /* 0x0000000000007918 */ /* 0x000fc40000000000 */
[----:B------:R-:W-:Y:S01]  /*52eb0*/  STL.64 [R1+0x7588], R146 ;  /* 0x0075889201007387 */ /* 0x000fe20000100a00 */
[C---:B------:R-:W-:Y:S03]  /*52ec0*/  HMMA.1688.F32.TF32 R152, R188.reuse, R64, R152 ;  /* 0x00000040bc98723c */ /* 0x040fe60000081098 */
[----:B------:R1:W-:Y:S04]  /*52ed0*/  STL.64 [R1+0x7580], R144 ;  /* 0x0075809001007387 */ /* 0x0003e80000100a00 */
[----:B-1----:R-:W2:Y:S04]  /*52ee0*/  LDL.LU.64 R144, [R1+0x2810] ;  /* 0x0028100001907983 */ /* 0x002ea80000300a00 */
[----:B------:R-:W2:Y:S04]  /*52ef0*/  LDL.LU.64 R146, [R1+0x2818] ;  /* 0x0028180001927983 */ /* 0x000ea80000300a00 */
[----:B------:R-:W-:Y:S04]  /*52f00*/  STL.64 [R1+0x7598], R150 ;  /* 0x0075989601007387 */ /* 0x000fe80000100a00 */
[----:B------:R-:W-:Y:S04]  /*52f10*/  STL.64 [R1+0x7590], R148 ;  /* 0x0075909401007387 */ /* 0x000fe80000100a00 */
        /* <DEDUP_REMOVED lines=10> */
[----:B------:R-:W-:-:S15]  /*52fc0*/  HMMA.1688.F32.TF32 R160, R188, R56, R160 ;  /* 0x00000038bca0723c */ /* 0x000fde00000810a0 */
[----:B------:R-:W-:-:S08]  /*52fd0*/  NOP ;  /* 0x0000000000007918 */ /* 0x000fd00000000000 */
[----:B------:R-:W-:Y:S04]  /*52fe0*/  STL.64 [R1+0x75c8], R162 ;  /* 0x0075c8a201007387 */ /* 0x000fe80000100a00 */
[----:B------:R1:W-:Y:S01]  /*52ff0*/  STL.64 [R1+0x75c0], R160 ;  /* 0x0075c0a001007387 */ /* 0x0003e20000100a00 */
[----:B----4-:R-:W-:-:S15]  /*53000*/  HMMA.1688.F32.TF32 R164, R188, R52, R164 ;  /* 0x00000034bca4723c */ /* 0x010fde00000810a4 */
[----:B------:R-:W-:-:S08]  /*53010*/  NOP ;  /* 0x0000000000007918 */ /* 0x000fd00000000000 */
[----:B------:R-:W-:Y:S04]  /*53020*/  STL.64 [R1+0x75d8], R166 ;  /* 0x0075d8a601007387 */ /* 0x000fe80000100a00 */
[----:B------:R-:W-:Y:S01]  /*53030*/  STL.64 [R1+0x75d0], R164 ;  /* 0x0075d0a401007387 */ /* 0x000fe20000100a00 */
[C---:B---3--:R-:W-:Y:S06]  /*53040*/  HMMA.1688.F32.TF32 R168, R188.reuse, R48, R168 ;  /* 0x00000030bca8723c */ /* 0x048fec00000810a8 */
[----:B--2---:R-:W-:-:S15]  /*53050*/  HMMA.1688.F32.TF32 R172, R188, R44, R136 ;  /* 0x0000002cbcac723c */ /* 0x004fde0000081088 */
[----:B------:R-:W-:-:S02]  /*53060*/  NOP ;  /* 0x0000000000007918 */ /* 0x000fc40000000000 */
[----:B------:R-:W-:Y:S04]  /*53070*/  STL.64 [R1+0x75e8], R170 ;  /* 0x0075e8aa01007387 */ /* 0x000fe80000100a00 */
[----:B------:R-:W-:Y:S04]  /*53080*/  STL.64 [R1+0x75e0], R168 ;  /* 0x0075e0a801007387 */ /* 0x000fe80000100a00 */
[----:B------:R-:W2:Y:S04]  /*53090*/  LDL.LU.64 R136, [R1+0x37f0] ;  /* 0x0037f00001887983 */ /* 0x000ea80000300a00 */
[----:B------:R-:W2:Y:S01]  /*530a0*/  LDL.LU.64 R138, [R1+0x37f8] ;  /* 0x0037f800018a7983 */ /* 0x000ea20000300a00 */
[C---:B------:R-:W-:Y:S03]  /*530b0*/  HMMA.1688.F32.TF32 R176, R188.reuse, R40, R176 ;  /* 0x00000028bcb0723c */ /* 0x040fe600000810b0 */
[----:B------:R-:W-:Y:S04]  /*530c0*/  STL.64 [R1+0x75f8], R174 ;  /* 0x0075f8ae01007387 */ /* 0x000fe80000100a00 */
[----:B------:R-:W-:Y:S04]  /*530d0*/  STL.64 [R1+0x75f0], R172 ;  /* 0x0075f0ac01007387 */ /* 0x000fe80000100a00 */
[----:B-1----:R-:W3:Y:S04]  /*530e0*/  LDL.LU.64 R160, [R1+0x3800] ;  /* 0x0038000001a07983 */ /* 0x002ee80000300a00 */
[----:B------:R-:W3:Y:S08]  /*530f0*/  LDL.LU.64 R162, [R1+0x3808] ;  /* 0x0038080001a27983 */ /* 0x000ef00000300a00 */
[----:B------:R-:W-:Y:S04]  /*53100*/  STL.64 [R1+0x7608], R178 ;  /* 0x007608b201007387 */ /* 0x000fe80000100a00 */
[----:B------:R1:W-:Y:S04]  /*53110*/  STL.64 [R1+0x7600], R176 ;  /* 0x007600b001007387 */ /* 0x0003e80000100a00 */
[----:B------:R-:W4:Y:S04]  /*53120*/  LDL.LU.64 R152, [R1+0x3820] ;  /* 0x0038200001987983 */ /* 0x000f280000300a00 */
[----:B------:R-:W4:Y:S04]  /*53130*/  LDL.LU.64 R154, [R1+0x3828] ;  /* 0x00382800019a7983 */ /* 0x000f280000300a00 */
[----:B------:R-:W4:Y:S04]  /*53140*/  LDL.LU.64 R148, [R1+0x3850] ;  /* 0x0038500001947983 */ /* 0x000f280000300a00 */
[----:B------:R-:W4:Y:S01]  /*53150*/  LDL.LU.64 R150, [R1+0x3858] ;  /* 0x0038580001967983 */ /* 0x000f220000300a00 */
[C---:B------:R-:W-:Y:S03]  /*53160*/  HMMA.1688.F32.TF32 R180, R188.reuse, R36, R144 ;  /* 0x00000024bcb4723c */ /* 0x040fe60000081090 */
[----:B------:R-:W4:Y:S04]  /*53170*/  LDL.LU.64 R144, [R1+0x3860] ;  /* 0x0038600001907983 */ /* 0x000f280000300a00 */
[----:B------:R-:W4:Y:S01]  /*53180*/  LDL.LU.64 R146, [R1+0x3868] ;  /* 0x0038680001927983 */ /* 0x000f220000300a00 */
[----:B------:R-:W-:-:S15]  /*53190*/  HMMA.1688.F32.TF32 R184, R188, R32, R140 ;  /* 0x00000020bcb8723c */ /* 0x000fde000008108c */
[----:B------:R-:W-:Y:S04]  /*531a0*/  STL.64 [R1+0x7618], R182 ;  /* 0x007618b601007387 */ /* 0x000fe80000100a00 */
[----:B------:R-:W-:Y:S04]  /*531b0*/  STL.64 [R1+0x7610], R180 ;  /* 0x007610b401007387 */ /* 0x000fe80000100a00 */
[----:B------:R-:W-:Y:S04]  /*531c0*/  STL.64 [R1+0x7628], R186 ;  /* 0x007628ba01007387 */ /* 0x000fe80000100a00 */
[----:B------:R-:W-:Y:S04]  /*531d0*/  STL.64 [R1+0x7620], R184 ;  /* 0x007620b801007387 */ /* 0x000fe80000100a00 */
[----:B------:R-:W4:Y:S04]  /*531e0*/  LDL.LU.64 R140, [R1+0x38a0] ;  /* 0x0038a000018c7983 */ /* 0x000f280000300a00 */
[----:B------:R-:W4:Y:S01]  /*531f0*/  LDL.LU.64 R142, [R1+0x38a8] ;  /* 0x0038a800018e7983 */ /* 0x000f220000300a00 */
[----:B------:R-:W-:Y:S03]  /*53200*/  HMMA.1688.F32.TF32 R188, R188, R28, R132 ;  /* 0x0000001cbcbc723c */ /* 0x000fe60000081084 */
[----:B------:R-:W4:Y:S04]  /*53210*/  LDL.LU.64 R132, [R1+0x38e0] ;  /* 0x0038e00001847983 */ /* 0x000f280000300a00 */
[----:B------:R-:W4:-:S15]  /*53220*/  LDL.LU.64 R134, [R1+0x38e8] ;  /* 0x0038e80001867983 */ /* 0x000f1e0000300a00 */
[----:B------:R-:W-:-:S01]  /*53230*/  NOP ;  /* 0x0000000000007918 */ /* 0x000fc20000000000 */
[----:B------:R-:W-:Y:S04]  /*53240*/  STL.64 [R1+0x7638], R190 ;  /* 0x007638be01007387 */ /* 0x000fe80000100a00 */
[----:B------:R-:W-:Y:S01]  /*53250*/  STL.64 [R1+0x7630], R188 ;  /* 0x007630bc01007387 */ /* 0x000fe20000100a00 */
[C---:B--2---:R-:W-:Y:S03]  /*53260*/  HMMA.1688.F32.TF32 R232, R240.reuse, R16, R136 ;  /* 0x00000010f0e8723c */ /* 0x044fe60000081088 */
[----:B------:R-:W2:Y:S04]  /*53270*/  LDL.LU.64 R136, [R1+0x3910] ;  /* 0x0039100001887983 */ /* 0x000ea80000300a00 */
[----:B------:R-:W2:Y:S01]  /*53280*/  LDL.LU.64 R138, [R1+0x3918] ;  /* 0x00391800018a7983 */ /* 0x000ea20000300a00 */
[C---:B---3--:R-:W-:Y:S06]  /*53290*/  HMMA.1688.F32.TF32 R236, R240.reuse, R12, R160 ;  /* 0x0000000cf0ec723c */ /* 0x048fec00000810a0 */
[C---:B----4-:R-:W-:Y:S06]  /*532a0*/  HMMA.1688.F32.TF32 R192, R240.reuse, R8, R152 ;  /* 0x00000008f0c0723c */ /* 0x050fec0000081098 */
[C---:B------:R-:W-:Y:S03]  /*532b0*/  HMMA.1688.F32.TF32 R196, R240.reuse, R4, R148 ;  /* 0x00000004f0c4723c */ /* 0x040fe60000081094 */
[----:B------:R-:W-:Y:S04]  /*532c0*/  STL.64 [R1+0x7648], R234 ;  /* 0x007648ea01007387 */ /* 0x000fe80000100a00 */
[----:B------:R-:W-:Y:S04]  /*532d0*/  STL.64 [R1+0x7640], R232 ;  /* 0x007640e801007387 */ /* 0x000fe80000100a00 */
[----:B------:R-:W-:Y:S04]  /*532e0*/  STL.64 [R1+0x7658], R238 ;  /* 0x007658ee01007387 */ /* 0x000fe80000100a00 */
[----:B------:R-:W-:Y:S04]  /*532f0*/  STL.64 [R1+0x7650], R236 ;  /* 0x007650ec01007387 */ /* 0x000fe80000100a00 */
[----:B------:R-:W-:Y:S04]  /*53300*/  STL.64 [R1+0x7668], R194 ;  /* 0x007668c201007387 */ /* 0x000fe80000100a00 */
[----:B------:R-:W-:Y:S01]  /*53310*/  STL.64 [R1+0x7660], R192 ;  /* 0x007660c001007387 */ /* 0x000fe20000100a00 */
[C---:B------:R-:W-:Y:S03]  /*53320*/  HMMA.1688.F32.TF32 R200, R240.reuse, R128, R144 ;  /* 0x00000080f0c8723c */ /* 0x040fe60000081090 */
[----:B------:R-:W-:Y:S04]  /*53330*/  STL.64 [R1+0x7678], R198 ;  /* 0x007678c601007387 */ /* 0x000fe80000100a00 */
[----:B------:R-:W-:Y:S04]  /*53340*/  STL.64 [R1+0x7670], R196 ;  /* 0x007670c401007387 */ /* 0x000fe80000100a00 */
[----:B-1----:R-:W3:Y:S04]  /*53350*/  LDL.LU.64 R176, [R1+0x3d80] ;  /* 0x003d800001b07983 */ /* 0x002ee80000300a00 */
[----:B------:R-:W3:Y:S04]  /*53360*/  LDL.LU.64 R178, [R1+0x3d88] ;  /* 0x003d880001b27983 */ /* 0x000ee80000300a00 */
[----:B------:R-:W4:Y:S04]  /*53370*/  LDL.LU.64 R172, [R1+0x3d70] ;  /* 0x003d700001ac7983 */ /* 0x000f280000300a00 */
[----:B------:R-:W4:Y:S04]  /*53380*/  LDL.LU.64 R174, [R1+0x3d78] ;  /* 0x003d780001ae7983 */ /* 0x000f280000300a00 */
[----:B------:R-:W-:Y:S04]  /*53390*/  STL.64 [R1+0x7688], R202 ;  /* 0x007688ca01007387 */ /* 0x000fe80000100a00 */
[----:B------:R-:W-:Y:S04]  /*533a0*/  STL.64 [R1+0x7680], R200 ;  /* 0x007680c801007387 */ /* 0x000fe80000100a00 */
[----:B------:R-:W4:Y:S04]  /*533b0*/  LDL.LU.64 R168, [R1+0x3d60] ;  /* 0x003d600001a87983 */ /* 0x000f280000300a00 */
[----:B------:R-:W4:Y:S04]  /*533c0*/  LDL.LU.64 R170, [R1+0x3d68] ;  /* 0x003d680001aa7983 */ /* 0x000f280000300a00 */
[----:B------:R-:W4:Y:S04]  /*533d0*/  LDL.LU.64 R164, [R1+0x3d50] ;  /* 0x003d500001a47983 */ /* 0x000f280000300a00 */
[----:B------:R-:W4:Y:S01]  /*533e0*/  LDL.LU.64 R166, [R1+0x3d58] ;  /* 0x003d580001a67983 */ /* 0x000f220000300a00 */
[C---:B------:R-:W-:Y:S06]  /*533f0*/  HMMA.1688.F32.TF32 R204, R240.reuse, R124, R140 ;  /* 0x0000007cf0cc723c */ /* 0x040fec000008108c */
[----:B------:R-:W-:-:S15]  /*53400*/  HMMA.1688.F32.TF32 R208, R240, R120, R132 ;  /* 0x00000078f0d0723c */ /* 0x000fde0000081084 */
[----:B------:R-:W-:-:S02]  /*53410*/  NOP ;  /* 0x0000000000007918 */ /* 0x000fc40000000000 */
[----:B------:R-:W-:Y:S04]  /*53420*/  STL.64 [R1+0x7698], R206 ;  /* 0x007698ce01007387 */ /* 0x000fe80000100a00 */
[----:B------:R-:W-:Y:S04]  /*53430*/  STL.64 [R1+0x7690], R204 ;  /* 0x007690cc01007387 */ /* 0x000fe80000100a00 */
[----:B------:R-:W4:Y:S04]  /*53440*/  LDL.LU.64 R132, [R1+0x3d40] ;  /* 0x003d400001847983 */ /* 0x000f280000300a00 */
[----:B------:R-:W4:Y:S04]  /*53450*/  LDL.LU.64 R134, [R1+0x3d48] ;  /* 0x003d480001867983 */ /* 0x000f280000300a00 */
[----:B------:R-:W4:Y:S04]  /*53460*/  LDL.LU.64 R144, [R1+0x3d30] ;  /* 0x003d300001907983 */ /* 0x000f280000300a00 */
[----:B------:R-:W4:Y:S04]  /*53470*/  LDL.LU.64 R146, [R1+0x3d38] ;  /* 0x003d380001927983 */ /* 0x000f280000300a00 */
[----:B------:R-:W-:Y:S04]  /*53480*/  STL.64 [R1+0x76a8], R210 ;  /* 0x0076a8d201007387 */ /* 0x000fe80000100a00 */
[----:B------:R-:W-:Y:S04]  /*53490*/  STL.64 [R1+0x76a0], R208 ;  /* 0x0076a0d001007387 */ /* 0x000fe80000100a00 */
[----:B------:R-:W4:Y:S04]  /*534a0*/  LDL.LU.64 R140, [R1+0x3d20] ;  /* 0x003d2000018c7983 */ /* 0x000f280000300a00 */
[----:B------:R-:W4:Y:S01]  /*534b0*/  LDL.LU.64 R142, [R1+0x3d28] ;  /* 0x003d2800018e7983 */ /* 0x000f220000300a00 */
[C---:B--2---:R-:W-:Y:S03]  /*534c0*/  HMMA.1688.F32.TF32 R212, R240.reuse, R116, R136 ;  /* 0x00000074f0d4723c */ /* 0x044fe60000081088 */
        /* <DEDUP_REMOVED lines=8> */
[----:B------:R-:W-:Y:S04]  /*53550*/  STL.64 [R1+0x76b8], R214 ;  /* 0x0076b8d601007387 */ /* 0x000fe80000100a00 */
[----:B------:R-:W-:Y:S01]  /*53560*/  STL.64 [R1+0x76b0], R212 ;  /* 0x0076b0d401007387 */ /* 0x000fe20000100a00 */
[C---:B---3--:R-:W-:Y:S06]  /*53570*/  HMMA.1688.F32.TF32 R216, R240.reuse, R112, R176 ;  /* 0x00000070f0d8723c */ /* 0x048fec00000810b0 */
[C---:B----4-:R-:W-:Y:S06]  /*53580*/  HMMA.1688.F32.TF32 R220, R240.reuse, R108, R172 ;  /* 0x0000006cf0dc723c */ /* 0x050fec00000810ac */
[C---:B------:R-:W-:Y:S06]  /*53590*/  HMMA.1688.F32.TF32 R224, R240.reuse, R104, R168 ;  /* 0x00000068f0e0723c */ /* 0x040fec00000810a8 */
[C---:B------:R-:W-:Y:S05]  /*535a0*/  HMMA.1688.F32.TF32 R228, R240.reuse, R100, R164 ;  /* 0x00000064f0e4723c */ /* 0x040fea00000810a4 */
        /* <DEDUP_REMOVED lines=8> */
[----:B------:R-:W-:Y:S04]  /*53630*/  STL [R1+0x752c], R230 ;  /* 0x00752ce601007387 */ /* 0x000fe80000100800 */
[----:B------:R-:W-:Y:S01]  /*53640*/  STL [R1+0x7528], R231 ;  /* 0x007528e701007387 */ /* 0x000fe20000100800 */
[----:B------:R-:W-:Y:S03]  /*53650*/  HMMA.1688.F32.TF32 R164, R240, R96, R132 ;  /* 0x00000060f0a4723c */ /* 0x000fe60000081084 */
[----:B------:R-:W3:Y:S04]  /*53660*/  LDL.LU.64 R132, [R1+0x3cd0] ;  /* 0x003cd00001847983 */ /* 0x000ee80000300a00 */
[----:B------:R-:W3:-:S15]  /*53670*/  LDL.LU.64 R134, [R1+0x3cd8] ;  /* 0x003cd80001867983 */ /* 0x000ede0000300a00 */
        /* <DEDUP_REMOVED lines=92> */
[----:B-1----:R-:W-:Y:S01]  /*53c40*/  HMMA.1688.F32.TF32 R164, R240, R40, R160 ;  /* 0x00000028f0a4723c */ /* 0x002fe200000810a0 */
[C---:B------:R-:W-:Y:S02]  /*53c50*/  LOP3.LUT R158, R0.reuse, 0x40, RZ, 0x3c, !PT ;  /* 0x00000040009e7812 */ /* 0x040fe400078e3cff */
[----:B------:R-:W-:-:S03]  /*53c60*/  LOP3.LUT R159, R0, 0x60, RZ, 0x3c, !PT ;  /* 0x00000060009f7812 */ /* 0x000fc600078e3cff */
[----:B------:R-:W-:Y:S04]  /*53c70*/  LDS R244, [R158+UR13+0x480] ;  /* 0x0004800d9ef47984 */ /* 0x000fe80008000800 */
[----:B------:R-:W-:Y:S04]  /*53c80*/  LDS R246, [R158+UR13+0x2480] ;  /* 0x0024800d9ef67984 */ /* 0x000fe80008000800 */
[----:B------:R-:W-:Y:S04]  /*53c90*/  LDS R245, [R159+UR13+0x480] ;  /* 0x0004800d9ff57984 */ /* 0x000fe80008000800 */
[----:B------:R-:W3:Y:S01]  /*53ca0*/  LDS R247, [R159+UR13+0x2480] ;  /* 0x0024800d9ff77984 */ /* 0x000ee20008000800 */
[C---:B--2---:R-:W-:Y:S03]  /*53cb0*/  HMMA.1688.F32.TF32 R160, R240.reuse, R36, R136 ;  /* 0x00000024f0a0723c */ /* 0x044fe60000081088 */
[----:B------:R-:W2:Y:S04]  /*53cc0*/  LDL.LU.64 R136, [R1+0x28a0] ;  /* 0x0028a00001887983 */ /* 0x000ea80000300a00 */
[----:B------:R-:W-:Y:S04]  /*53cd0*/  STL.64 [R1+0x16d0], R164 ;  /* 0x0016d0a401007387 */ /* 0x000fe80000100a00 */
[----:B------:R-:W-:Y:S04]  /*53ce0*/  STL.64 [R1+0x16d8], R166 ;  /* 0x0016d8a601007387 */ /* 0x000fe80000100a00 */
[----:B------:R-:W2:Y:S08]  /*53cf0*/  LDL.LU.64 R138, [R1+0x28a8] ;  /* 0x0028a800018a7983 */ /* 0x000eb00000300a00 */
        /* <DEDUP_REMOVED lines=10> */
[----:B------:R-:W2:Y:S01]  /*53da0*/  LDL.LU.64 R150, [R1+0x28e8] ;  /* 0x0028e80001967983 */ /* 0x000ea20000300a00 */
[----:B------:R-:W-:-:S03]  /*53db0*/  LOP3.LUT R215, R0, 0x20, RZ, 0x3c, !PT ;  /* 0x0000002000d77812 */ /* 0x000fc600078e3cff */
[----:B------:R-:W-:Y:S04]  /*53dc0*/  LDS R240, [R0+UR13+0x500] ;  /* 0x0005000d00f07984 */ /* 0x000fe80008000800 */
[----:B------:R-:W-:Y:S04]  /*53dd0*/  LDS R242, [R0+UR13+0x2500] ;  /* 0x0025000d00f27984 */ /* 0x000fe80008000800 */
[----:B------:R-:W-:Y:S04]  /*53de0*/  LDS R241, [R215+UR13+0x500] ;  /* 0x0005000dd7f17984 */ /* 0x000fe80008000800 */
[----:B------:R-:W1:Y:S04]  /*53df0*/  LDS R243, [R215+UR13+0x2500] ;  /* 0x0025000dd7f37984 */ /* 0x000e680008000800 */
[----:B------:R-:W-:Y:S04]  /*53e00*/  STL.64 [R1+0x16f0], R160 ;  /* 0x0016f0a001007387 */ /* 0x000fe80000100a00 */
[----:B------:R3:W-:Y:S02]  /*53e10*/  STL.64 [R1+0x16f8], R162 ;  /* 0x0016f8a201007387 */ /* 0x0007e40000100a00 */
[C---:B---3--:R-:W-:Y:S02]  /*53e20*/  HMMA.1688.F32.TF32 R160, R244.reuse, R16, R132 ;  /* 0x00000010f4a0723c */ /* 0x048fe40000081084 */
[----:B------:R-:W3:Y:S04]  /*53e30*/  LDL.LU.64 R132, [R1+0x2900] ;  /* 0x0029000001847983 */ /* 0x000ee80000300a00 */
[----:B------:R-:W3:Y:S01]  /*53e40*/  LDL.LU.64 R134, [R1+0x2908] ;  /* 0x0029080001867983 */ /* 0x000ee20000300a00 */
[----:B----4-:R-:W-:-:S15]  /*53e50*/  HMMA.1688.F32.TF32 R144, R244, R12, R144 ;  /* 0x0000000cf490723c */ /* 0x010fde0000081090 */
[----:B------:R-:W-:-:S01]  /*53e60*/  NOP ;  /* 0x0000000000007918 */ /* 0x000fc20000000000 */
[----:B------:R-:W-:Y:S04]  /*53e70*/  STL.64 [R1+0x1710], R160 ;  /* 0x001710a001007387 */ /* 0x000fe80000100a00 */
[----:B------:R-:W-:Y:S04]  /*53e80*/  STL.64 [R1+0x1718], R162 ;  /* 0x001718a201007387 */ /* 0x000fe80000100a00 */
[----:B------:R-:W-:Y:S01]  /*53e90*/  IMAD.MOV.U32 R228, RZ, RZ, R147 ;  /* 0x000000ffffe47224 */ /* 0x000fe200078e0093 */
[C---:B------:R-:W-:Y:S01]  /*53ea0*/  HMMA.1688.F32.TF32 R140, R244.reuse, R8, R140 ;  /* 0x00000008f48c723c */ /* 0x040fe2000008108c */
[----:B------:R4:W-:Y:S04]  /*53eb0*/  STL.64 [R1+0x1720], R144 ;  /* 0x0017209001007387 */ /* 0x0009e80000100a00 */
[----:B------:R1:W-:Y:S04]  /*53ec0*/  STL [R1+0x1728], R146 ;  /* 0x0017289201007387 */ /* 0x0003e80000100800 */
[----:B------:R-:W-:Y:S04]  /*53ed0*/  STL [R1+0x7538], R228 ;  /* 0x007538e401007387 */ /* 0x000fe80000100800 */
[----:B----4-:R-:W4:Y:S04]  /*53ee0*/  LDL.LU.64 R144, [R1+0x2910] ;  /* 0x0029100001907983 */ /* 0x010f280000300a00 */
[----:B-1----:R-:W4:Y:S06]  /*53ef0*/  LDL.LU.64 R146, [R1+0x2918] ;  /* 0x0029180001927983 */ /* 0x002f2c0000300a00 */
[----:B------:R1:W-:Y:S04]  /*53f00*/  STL.64 [R1+0x1730], R140 ;  /* 0x0017308c01007387 */ /* 0x0003e80000100a00 */
[----:B------:R1:W-:Y:S04]  /*53f10*/  STL.64 [R1+0x1738], R142 ;  /* 0x0017388e01007387 */ /* 0x0003e80000100a00 */
[----:B-1----:R-:W4:Y:S04]  /*53f20*/  LDL.LU.64 R140, [R1+0x29a0] ;  /* 0x0029a000018c7983 */ /* 0x002f280000300a00 */
[----:B------:R-:W4:Y:S01]  /*53f30*/  LDL.LU.64 R142, [R1+0x29a8] ;  /* 0x0029a800018e7983 */ /* 0x000f220000300a00 */
[----:B--2---:R-:W-:-:S15]  /*53f40*/  HMMA.1688.F32.TF32 R136, R244, R4, R136 ;  /* 0x00000004f488723c */ /* 0x004fde0000081088 */
[----:B------:R-:W-:-:S08]  /*53f50*/  NOP ;  /* 0x0000000000007918 */ /* 0x000fd00000000000 */
[----:B------:R1:W-:Y:S01]  /*53f60*/  STL.64 [R1+0x1740], R136 ;  /* 0x0017408801007387 */ /* 0x0003e20000100a00 */
[----:B------:R-:W-:-:S03]  /*53f70*/  IMAD.MOV.U32 R228, RZ, RZ, R139 ;  /* 0x000000ffffe47224 */ /* 0x000fc600078e008b */
[----:B------:R2:W-:Y:S04]  /*53f80*/  STL [R1+0x1748], R138 ;  /* 0x0017488a01007387 */ /* 0x0005e80000100800 */
[----:B-1----:R-:W4:Y:S04]  /*53f90*/  LDL.LU.64 R136, [R1+0x29b0] ;  /* 0x0029b00001887983 */ /* 0x002f280000300a00 */
[----:B--2---:R-:W2:Y:S01]  /*53fa0*/  LDL.LU.64 R138, [R1+0x29b8] ;  /* 0x0029b800018a7983 */ /* 0x004ea20000300a00 */
[C---:B------:R-:W-:Y:S03]  /*53fb0*/  HMMA.1688.F32.TF32 R152, R244.reuse, R128, R152 ;  /* 0x00000080f498723c */ /* 0x040fe60000081098 */
[----:B------:R1:W-:Y:S03]  /*53fc0*/  STL [R1+0x753c], R228 ;  /* 0x00753ce401007387 */ /* 0x0003e60000100800 */
[----:B------:R-:W-:-:S15]  /*53fd0*/  HMMA.1688.F32.TF32 R148, R244, R124, R148 ;  /* 0x0000007cf494723c */ /* 0x000fde0000081094 */
[----:B------:R-:W-:-:S02]  /*53fe0*/  NOP ;  /* 0x0000000000007918 */ /* 0x000fc40000000000 */
[----:B------:R-:W-:Y:S04]  /*53ff0*/  STL.64 [R1+0x1750], R152 ;  /* 0x0017509801007387 */ /* 0x000fe80000100a00 */
[----:B------:R-:W-:Y:S03]  /*54000*/  STL.64 [R1+0x1758], R154 ;  /* 0x0017589a01007387 */ /* 0x000fe60000100a00 */
[----:B------:R-:W-:Y:S02]  /*54010*/  IMAD.MOV.U32 R231, RZ, RZ, R150 ;  /* 0x000000ffffe77224 */ /* 0x000fe400078e0096 */
[----:B------:R-:W-:Y:S02]  /*54020*/  IMAD.MOV.U32 R230, RZ, RZ, R149 ;  /* 0x000000ffffe67224 */ /* 0x000fe400078e0095 */
[----:B------:R-:W-:Y:S01]  /*54030*/  IMAD.MOV.U32 R229, RZ, RZ, R148 ;  /* 0x000000ffffe57224 */ /* 0x000fe200078e0094 */
[----:B------:R-:W-:Y:S04]  /*54040*/  STL [R1+0x176c], R151 ;  /* 0x00176c9701007387 */ /* 0x000fe80000100800 */
[----:B------:R-:W-:Y:S04]  /*54050*/  STL [R1+0x7548], R231 ;  /* 0x007548e701007387 */ /* 0x000fe80000100800 */
[----:B------:R-:W-:Y:S01]  /*54060*/  STL [R1+0x7544], R230 ;  /* 0x007544e601007387 */ /* 0x000fe20000100800 */
[----:B---3--:R-:W-:Y:S03]  /*54070*/  HMMA.1688.F32.TF32 R132, R244, R120, R132 ;  /* 0x00000078f484723c */ /* 0x008fe60000081084 */
[----:B------:R-:W-:-:S15]  /*54080*/  STL [R1+0x7540], R229 ;  /* 0x007540e501007387 */ /* 0x000fde0000100800 */
[----:B------:R-:W-:-:S05]  /*54090*/  NOP ;  /* 0x0000000000007918 */ /* 0x000fca0000000000 */
[----:B------:R3:W-:Y:S01]  /*540a0*/  STL.64 [R1+0x1770], R132 ;  /* 0x0017708401007387 */ /* 0x0007e20000100a00 */
[----:B-1----:R-:W-:-:S03]  /*540b0*/  IMAD.MOV.U32 R228, RZ, RZ, R135 ;  /* 0x000000ffffe47224 */ /* 0x002fc600078e0087 */
[----:B------:R1:W-:Y:S04]  /*540c0*/  STL [R1+0x1778], R134 ;  /* 0x0017788601007387 */ /* 0x0003e80000100800 */
[----:B---3--:R-:W3:Y:S04]  /*540d0*/  LDL.LU.64 R132, [R1+0x29c0] ;  /* 0x0029c00001847983 */ /* 0x008ee80000300a00 */
[----:B-1----:R-:W3:Y:S04]  /*540e0*/  LDL.LU.64 R134, [R1+0x29c8] ;  /* 0x0029c80001867983 */ /* 0x002ee80000300a00 */
[----:B------:R-:W3:Y:S04]  /*540f0*/  LDL.LU.64 R168, [R1+0x29d0] ;  /* 0x0029d00001a87983 */ /* 0x000ee80000300a00 */
[----:B------:R-:W3:Y:S04]  /*54100*/  LDL.LU.64 R170, [R1+0x29d8] ;  /* 0x0029d80001aa7983 */ /* 0x000ee80000300a00 */
[----:B------:R-:W3:Y:S04]  /*54110*/  LDL.LU.64 R164, [R1+0x29e0] ;  /* 0x0029e00001a47983 */ /* 0x000ee80000300a00 */
[----:B------:R-:W3:Y:S04]  /*54120*/  LDL.LU.64 R166, [R1+0x29e8] ;  /* 0x0029e80001a67983 */ /* 0x000ee80000300a00 */
[----:B------:R-:W3:Y:S04]  /*54130*/  LDL.LU.64 R160, [R1+0x2a00] ;  /* 0x002a000001a07983 */ /* 0x000ee80000300a00 */
[----:B------:R-:W3:Y:S04]  /*54140*/  LDL.LU.64 R162, [R1+0x2a08] ;  /* 0x002a080001a27983 */ /* 0x000ee80000300a00 */
[----:B------:R-:W3:Y:S04]  /*54150*/  LDL.LU.64 R152, [R1+0x2a10] ;  /* 0x002a100001987983 */ /* 0x000ee80000300a00 */
[----:B------:R-:W3:Y:S01]  /*54160*/  LDL.LU.64 R154, [R1+0x2a18] ;  /* 0x002a1800019a7983 */ /* 0x000ee20000300a00 */
[C---:B----4-:R-:W-:Y:S06]  /*54170*/  HMMA.1688.F32.TF32 R144, R244.reuse, R116, R144 ;  /* 0x00000074f490723c */ /* 0x050fec0000081090 */
[----:B------:R-:W-:Y:S01]  /*54180*/  HMMA.1688.F32.TF32 R140, R244, R112, R140 ;  /* 0x00000070f48c723c */ /* 0x000fe2000008108c */
[----:B------:R1:W-:-:S15]  /*54190*/  STL [R1+0x754c], R228 ;  /* 0x00754ce401007387 */ /* 0x0003de0000100800 */
[----:B------:R-:W-:-:S02]  /*541a0*/  NOP ;  /* 0x0000000000007918 */ /* 0x000fc40000000000 */
[----:B------:R-:W-:Y:S02]  /*541b0*/  IMAD.MOV.U32 R231, RZ, RZ, R145 ;  /* 0x000000ffffe77224 */ /* 0x000fe400078e0091 */
[----:B------:R-:W-:Y:S01]  /*541c0*/  IMAD.MOV.U32 R230, RZ, RZ, R146 ;  /* 0x000000ffffe67224 */ /* 0x000fe200078e0092 */
[----:B------:R4:W-:Y:S01]  /*541d0*/  STL [R1+0x1780], R144 ;  /* 0x0017809001007387 */ /* 0x0009e20000100800 */
[----:B------:R-:W-:Y:S02]  /*541e0*/  IMAD.MOV.U32 R229, RZ, RZ, R147 ;  /* 0x000000ffffe57224 */ /* 0x000fe400078e0093 */
[----:B-1----:R-:W-:Y:S01]  /*541f0*/  IMAD.MOV.U32 R228, RZ, RZ, R143 ;  /* 0x000000ffffe47224 */ /* 0x002fe200078e008f */
[----:B------:R1:W-:Y:S04]  /*54200*/  STL.64 [R1+0x1790], R140 ;  /* 0x0017908c01007387 */ /* 0x0003e80000100a00 */
[----:B------:R1:W-:Y:S04]  /*54210*/  STL [R1+0x1798], R142 ;  /* 0x0017988e01007387 */ /* 0x0003e80000100800 */
[----:B------:R-:W-:Y:S04]  /*54220*/  STL.64 [R1+0x76f8], R230 ;  /* 0x0076f8e601007387 */ /* 0x000fe80000100a00 */
[----:B------:R-:W-:Y:S04]  /*54230*/  STL.64 [R1+0x76f0], R228 ;  /* 0x0076f0e401007387 */ /* 0x000fe80000100a00 */
[----:B----4-:R-:W4:Y:S04]  /*54240*/  LDL.LU.64 R144, [R1+0x2a30] ;  /* 0x002a300001907983 */ /* 0x010f280000300a00 */
[----:B------:R-:W4:Y:S01]  /*54250*/  LDL.LU.64 R146, [R1+0x2a38] ;  /* 0x002a380001927983 */ /* 0x000f220000300a00 */
[----:B--2---:R-:W-:-:S15]  /*54260*/  HMMA.1688.F32.TF32 R136, R244, R108, R136 ;  /* 0x0000006cf488723c */ /* 0x004fde0000081088 */
[----:B------:R-:W-:-:S08]  /*54270*/  NOP ;  /* 0x0000000000007918 */ /* 0x000fd00000000000 */
[----:B------:R2:W-:Y:S04]  /*54280*/  STL.64 [R1+0x17a0], R136 ;  /* 0x0017a08801007387 */ /* 0x0005e80000100a00 */
[----:B------:R2:W-:Y:S04]  /*54290*/  STL.64 [R1+0x17a8], R138 ;  /* 0x0017a88a01007387 */ /* 0x0005e80000100a00 */
[----:B-1----:R-:W4:Y:S04]  /*542a0*/  LDL.LU.64 R140, [R1+0x2a40] ;  /* 0x002a4000018c7983 */ /* 0x002f280000300a00 */
[----:B------:R-:W4:Y:S04]  /*542b0*/  LDL.LU.64 R142, [R1+0x2a48] ;  /* 0x002a4800018e7983 */ /* 0x000f280000300a00 */
[----:B--2---:R-:W2:Y:S04]  /*542c0*/  LDL.LU.64 R136, [R1+0x2a50] ;  /* 0x002a500001887983 */ /* 0x004ea80000300a00 */
        /* <DEDUP_REMOVED lines=9> */
[C---:B-1----:R-:W-:Y:S06]  /*54360*/  HMMA.1688.F32.TF32 R172, R244.reuse, R100, R168 ;  /* 0x00000064f4ac723c */ /* 0x042fec00000810a8 */
[C---:B------:R-:W-:Y:S06]  /*54370*/  HMMA.1688.F32.TF32 R168, R244.reuse, R96, R164 ;  /* 0x00000060f4a8723c */ /* 0x040fec00000810a4 */
[C---:B------:R-:W-:Y:S06]  /*54380*/  HMMA.1688.F32.TF32 R164, R244.reuse, R92, R160 ;  /* 0x0000005cf4a4723c */ /* 0x040fec00000810a0 */
[C---:B------:R-:W-:Y:S05]  /*54390*/  HMMA.1688.F32.TF32 R160, R244.reuse, R88, R152 ;  /* 0x00000058f4a0723c */ /* 0x040fea0000081098 */
[----:B------:R-:W-:Y:S04]  /*543a0*/  STL.64 [R1+0x17c0], R172 ;  /* 0x0017c0ac01007387 */ /* 0x000fe80000100a00 */
[----:B------:R-:W-:Y:S04]  /*543b0*/  STL.64 [R1+0x17c8], R174 ;  /* 0x0017c8ae01007387 */ /* 0x000fe80000100a00 */
[----:B------:R-:W-:Y:S04]  /*543c0*/  STL.64 [R1+0x17d0], R168 ;  /* 0x0017d0a801007387 */ /* 0x000fe80000100a00 */
[----:B------:R-:W-:Y:S04]  /*543d0*/  STL.64 [R1+0x17d8], R170 ;  /* 0x0017d8aa01007387 */ /* 0x000fe80000100a00 */
[----:B------:R-:W-:Y:S04]  /*543e0*/  STL.64 [R1+0x17e0], R164 ;  /* 0x0017e0a401007387 */ /* 0x000fe80000100a00 */
[----:B------:R-:W-:Y:S01]  /*543f0*/  STL.64 [R1+0x17e8], R166 ;  /* 0x0017e8a601007387 */ /* 0x000fe20000100a00 */
[C---:B----4-:R-:W-:Y:S03]  /*54400*/  HMMA.1688.F32.TF32 R152, R244.reuse, R20, R144 ;  /* 0x00000014f498723c */ /* 0x050fe60000081090 */
[----:B------:R-:W4:Y:S04]  /*54410*/  LDL.LU.64 R144, [R1+0x2a90] ;  /* 0x002a900001907983 */ /* 0x000f280000300a00 */
[----:B------:R-:W-:Y:S04]  /*54420*/  STL.64 [R1+0x17f0], R160 ;  /* 0x0017f0a001007387 */ /* 0x000fe80000100a00 */
[----:B------:R-:W-:Y:S04]  /*54430*/  STL.64 [R1+0x17f8], R162 ;  /* 0x0017f8a201007387 */ /* 0x000fe80000100a00 */
[----:B------:R-:W4:Y:S08]  /*54440*/  LDL.LU.64 R146, [R1+0x2a98] ;  /* 0x002a980001927983 */ /* 0x000f300000300a00 */
[----:B------:R-:W-:Y:S04]  /*54450*/  STL.64 [R1+0x1800], R152 ;  /* 0x0018009801007387 */ /* 0x000fe80000100a00 */
[----:B------:R1:W-:Y:S02]  /*54460*/  STL.64 [R1+0x1808], R154 ;  /* 0x0018089a01007387 */ /* 0x0003e40000100a00 */
[C---:B-1----:R-:W-:Y:S02]  /*54470*/  HMMA.1688.F32.TF32 R152, R244.reuse, R24, R140 ;  /* 0x00000018f498723c */ /* 0x042fe4000008108c */
[----:B------:R-:W4:Y:S04]  /*54480*/  LDL.LU.64 R140, [R1+0x2aa0] ;  /* 0x002aa000018c7983 */ /* 0x000f280000300a00 */
[----:B------:R-:W4:Y:S01]  /*54490*/  LDL.LU.64 R142, [R1+0x2aa8] ;  /* 0x002aa800018e7983 */ /* 0x000f220000300a00 */
[----:B--2---:R-:W-:-:S15]  /*544a0*/  HMMA.1688.F32.TF32 R148, R244, R80, R148 ;  /* 0x00000050f494723c */ /* 0x004fde0000081094 */
        /* <DEDUP_REMOVED lines=8> */
[----:B------:R-:W-:Y:S04]  /*54530*/  STL.64 [R1+0x1828], R154 ;  /* 0x0018289a01007387 */ /* 0x000fe80000100a00 */
[----:B------:R-:W2:Y:S04]  /*54540*/  LDL.LU.64 R168, [R1+0x2b70] ;  /* 0x002b700001a87983 */ /* 0x000ea80000300a00 */
[----:B------:R-:W2:Y:S04]  /*54550*/  LDL.LU.64 R170, [R1+0x2b78] ;  /* 0x002b780001aa7983 */ /* 0x000ea80000300a00 */
[----:B------:R-:W-:Y:S01]  /*54560*/  STL.64 [R1+0x1830], R148 ;  /* 0x0018309401007387 */ /* 0x000fe20000100a00 */
[----:B---3--:R-:W-:Y:S03]  /*54570*/  HMMA.1688.F32.TF32 R132, R244, R76, R132 ;  /* 0x0000004cf484723c */ /* 0x008fe60000081084 */
[----:B------:R-:W-:Y:S04]  /*54580*/  STL.64 [R1+0x1838], R150 ;  /* 0x0018389601007387 */ /* 0x000fe80000100a00 */
[----:B------:R-:W3:Y:S04]  /*54590*/  LDL.LU.64 R164, [R1+0x2b80] ;  /* 0x002b800001a47983 */ /* 0x000ee80000300a00 */
[----:B------:R-:W3:-:S12]  /*545a0*/  LDL.LU.64 R166, [R1+0x2b88] ;  /* 0x002b880001a67983 */ /* 0x000ed80000300a00 */
[----:B------:R1:W-:Y:S04]  /*545b0*/  STL.64 [R1+0x1840], R132 ;  /* 0x0018408401007387 */ /* 0x0003e80000100a00 */
[----:B------:R1:W-:Y:S04]  /*545c0*/  STL.64 [R1+0x1848], R134 ;  /* 0x0018488601007387 */ /* 0x0003e80000100a00 */
[----:B------:R-:W3:Y:S04]  /*545d0*/  LDL.LU.64 R160, [R1+0x2b90] ;  /* 0x002b900001a07983 */ /* 0x000ee80000300a00 */
[----:B------:R-:W3:Y:S04]  /*545e0*/  LDL.LU.64 R162, [R1+0x2b98] ;  /* 0x002b980001a27983 */ /* 0x000ee80000300a00 */
[----:B-1----:R-:W3:Y:S04]  /*545f0*/  LDL.LU.64 R132, [R1+0x2bb0] ;  /* 0x002bb00001847983 */ /* 0x002ee80000300a00 */
[----:B------:R-:W3:Y:S04]  /*54600*/  LDL.LU.64 R134, [R1+0x2bb8] ;  /* 0x002bb80001867983 */ /* 0x000ee80000300a00 */
[----:B------:R-:W3:Y:S04]  /*54610*/  LDL.LU.64 R148, [R1+0x2bd0] ;  /* 0x002bd00001947983 */ /* 0x000ee80000300a00 */
[----:B------:R-:W3:Y:S01]  /*54620*/  LDL.LU.64 R150, [R1+0x2bd8] ;  /* 0x002bd80001967983 */ /* 0x000ee20000300a00 */
[----:B----4-:R-:W-:-:S15]  /*54630*/  HMMA.1688.F32.TF32 R144, R244, R72, R144 ;  /* 0x00000048f490723c */ /* 0x010fde0000081090 */
[----:B------:R-:W-:-:S08]  /*54640*/  NOP ;  /* 0x0000000000007918 */ /* 0x000fd00000000000 */
[----:B------:R1:W-:Y:S04]  /*54650*/  STL.64 [R1+0x1850], R144 ;  /* 0x0018509001007387 */ /* 0x0003e80000100a00 */
[----:B------:R4:W-:Y:S04]  /*54660*/  STL.64 [R1+0x1858], R146 ;  /* 0x0018589201007387 */ /* 0x0009e80000100a00 */
[----:B-1----:R-:W3:Y:S04]  /*54670*/  LDL.LU.64 R144, [R1+0x2bf0] ;  /* 0x002bf00001907983 */ /* 0x002ee80000300a00 */
[----:B----4-:R-:W4:Y:S01]  /*54680*/  LDL.LU.64 R146, [R1+0x2bf8] ;  /* 0x002bf80001927983 */ /* 0x010f220000300a00 */
[----:B------:R-:W-:-:S15]  /*54690*/  HMMA.1688.F32.TF32 R140, R244, R68, R140 ;  /* 0x00000044f48c723c */ /* 0x000fde000008108c */
[----:B------:R-:W-:-:S08]  /*546a0*/  NOP ;  /* 0x0000000000007918 */ /* 0x000fd00000000000 */
[----:B------:R1:W-:Y:S04]  /*546b0*/  STL.64 [R1+0x1860], R140 ;  /* 0x0018608c01007387 */ /* 0x0003e80000100a00 */
[----:B------:R1:W-:Y:S04]  /*546c0*/  STL.64 [R1+0x1868], R142 ;  /* 0x0018688e01007387 */ /* 0x0003e80000100a00 */
[----:B------:R-:W4:Y:S04]  /*546d0*/  LDL.LU.64 R152, [R1+0x2d40] ;  /* 0x002d400001987983 */ /* 0x000f280000300a00 */
[----:B------:R-:W4:Y:S01]  /*546e0*/  LDL.LU.64 R154, [R1+0x2d48] ;  /* 0x002d4800019a7983 */ /* 0x000f220000300a00 */
[C---:B--2---:R-:W-:Y:S03]  /*546f0*/  HMMA.1688.F32.TF32 R172, R244.reuse, R64, R136 ;  /* 0x00000040f4ac723c */ /* 0x044fe60000081088 */
[----:B-1----:R-:W2:Y:S04]  /*54700*/  LDL.LU.64 R140, [R1+0x2d70] ;  /* 0x002d7000018c7983 */ /* 0x002ea80000300a00 */
[----:B------:R-:W2:Y:S04]  /*54710*/  LDL.LU.64 R142, [R1+0x2d78] ;  /* 0x002d7800018e7983 */ /* 0x000ea80000300a00 */
[----:B------:R-:W2:Y:S04]  /*54720*/  LDL.LU.64 R136, [R1+0x2d60] ;  /* 0x002d600001887983 */ /* 0x000ea80000300a00 */
[----:B------:R-:W2:Y:S08]  /*54730*/  LDL.LU.64 R138, [R1+0x2d68] ;  /* 0x002d6800018a7983 */ /* 0x000eb00000300a00 */
[----:B------:R-:W-:Y:S04]  /*54740*/  STL.64 [R1+0x1870], R172 ;  /* 0x001870ac01007387 */ /* 0x000fe80000100a00 */
[----:B------:R1:W-:Y:S02]  /*54750*/  STL.64 [R1+0x1878], R174 ;  /* 0x001878ae01007387 */ /* 0x0003e40000100a00 */
[C---:B-1----:R-:W-:Y:S06]  /*54760*/  HMMA.1688.F32.TF32 R172, R244.reuse, R60, R168 ;  /* 0x0000003cf4ac723c */ /* 0x042fec00000810a8 */
[----:B---3--:R-:W-:-:S15]  /*54770*/  HMMA.1688.F32.TF32 R168, R244, R56, R164 ;  /* 0x00000038f4a8723c */ /* 0x008fde00000810a4 */
[----:B------:R-:W-:-:S02]  /*54780*/  NOP ;  /* 0x0000000000007918 */ /* 0x000fc40000000000 */
[----:B------:R-:W-:Y:S04]  /*54790*/  STL.64 [R1+0x1880], R172 ;  /* 0x001880ac01007387 */ /* 0x000fe80000100a00 */
[----:B------:R-:W-:Y:S01]  /*547a0*/  STL.64 [R1+0x1888], R174 ;  /* 0x001888ae01007387 */ /* 0x000fe20000100a00 */
[C---:B------:R-:W-:Y:S03]  /*547b0*/  HMMA.1688.F32.TF32 R164, R244.reuse, R52, R160 ;  /* 0x00000034f4a4723c */ /* 0x040fe600000810a0 */
[----:B------:R-:W-:Y:S04]  /*547c0*/  STL.64 [R1+0x1890], R168 ;  /* 0x001890a801007387 */ /* 0x000fe80000100a00 */
[----:B------:R-:W-:Y:S01]  /*547d0*/  STL.64 [R1+0x1898], R170 ;  /* 0x001898aa01007387 */ /* 0x000fe20000100a00 */
[----:B------:R-:W-:Y:S03]  /*547e0*/  HMMA.1688.F32.TF32 R160, R244, R48, R132 ;  /* 0x00000030f4a0723c */ /* 0x000fe60000081084 */
[----:B------:R-:W3:-:S12]  /*547f0*/  LDL.LU.64 R132, [R1+0x3e60] ;  /* 0x003e600001847983 */ /* 0x000ed80000300a00 */
        /* <DEDUP_REMOVED lines=28> */
[----:B------:R-:W2:Y:S04]  /*549c0*/  LDL.LU.64 R138, [R1+0x3e18] ;  /* 0x003e1800018a7983 */ /* 0x000ea80000300a00 */
[----:B------:R-:W-:Y:S04]  /*549d0*/  LDS R244, [R158+UR13+0x500] ;  /* 0x0005000d9ef47984 */ /* 0x000fe80008000800 */
[----:B------:R-:W-:Y:S04]  /*549e0*/  LDS R246, [R158+UR13+0x2500] ;  /* 0x0025000d9ef67984 */ /* 0x000fe80008000800 */
[----:B------:R-:W-:Y:S04]  /*549f0*/  LDS R245, [R159+UR13+0x500] ;  /* 0x0005000d9ff57984 */ /* 0x000fe80008000800 */
[----:B------:R-:W1:Y:S04]  /*54a00*/  LDS R247, [R159+UR13+0x2500] ;  /* 0x0025000d9ff77984 */ /* 0x000e680008000800 */
        /* <DEDUP_REMOVED lines=15> */
[----:B------:R-:W3:Y:S01]  /*54b00*/  LDL.LU.64 R170, [R1+0x3de8] ;  /* 0x003de80001aa7983 */ /* 0x000ee20000300a00 */
[----:B----4-:R-:W-:-:S15]  /*54b10*/  HMMA.1688.F32.TF32 R144, R240, R8, R144 ;  /* 0x00000008f090723c */ /* 0x010fde0000081090 */
[----:B------:R-:W-:-:S08]  /*54b20*/  NOP ;  /* 0x0000000000007918 */ /* 0x000fd00000000000 */
[----:B------:R4:W-:Y:S04]  /*54b30*/  STL.64 [R1+0x1930], R144 ;  /* 0x0019309001007387 */ /* 0x0009e80000100a00 */
[----:B------:R4:W-:Y:S04]  /*54b40*/  STL.64 [R1+0x1938], R146 ;  /* 0x0019389201007387 */ /* 0x0009e80000100a00 */
[----:B------:R-:W3:Y:S04]  /*54b50*/  LDL.LU.64 R164, [R1+0x41d0] ;  /* 0x0041d00001a47983 */ /* 0x000ee80000300a00 */
[----:B------:R-:W3:Y:S04]  /*54b60*/  LDL.LU.64 R166, [R1+0x41d8] ;  /* 0x0041d80001a67983 */ /* 0x000ee80000300a00 */
[----:B------:R-:W3:Y:S04]  /*54b70*/  LDL.LU.64 R160, [R1+0x41c0] ;  /* 0x0041c00001a07983 */ /* 0x000ee80000300a00 */
[----:B------:R-:W3:Y:S04]  /*54b80*/  LDL.LU.64 R162, [R1+0x41c8] ;  /* 0x0041c80001a27983 */ /* 0x000ee80000300a00 */
[----:B-1----:R-:W3:Y:S04]  /*54b90*/  LDL.LU.64 R152, [R1+0x41b0] ;  /* 0x0041b00001987983 */ /* 0x002ee80000300a00 */
[----:B------:R-:W3:Y:S04]  /*54ba0*/  LDL.LU.64 R154, [R1+0x41b8] ;  /* 0x0041b800019a7983 */ /* 0x000ee80000300a00 */
[----:B----4-:R-:W4:Y:S04]  /*54bb0*/  LDL.LU.64 R144, [R1+0x41a0] ;  /* 0x0041a00001907983 */ /* 0x010f280000300a00 */
        /* <DEDUP_REMOVED lines=30> */
[C---:B------:R-:W-:Y:S06]  /*54da0*/  HMMA.1688.F32.TF32 R164, R240.reuse, R108, R160 ;  /* 0x0000006cf0a4723c */ /* 0x040fec00000810a0 */
[C---:B------:R-:W-:Y:S11]  /*54db0*/  HMMA.1688.F32.TF32 R160, R240.reuse, R104, R152 ;  /* 0x00000068f0a0723c */ /* 0x040ff60000081098 */
[----:B------:R-:W-:Y:S01]  /*54dc0*/  STL.64 [R1+0x1990], R168 ;  /* 0x001990a801007387 */ /* 0x000fe20000100a00 */
[C---:B----4-:R-:W-:Y:S03]  /*54dd0*/  HMMA.1688.F32.TF32 R152, R240.reuse, R100, R144 ;  /* 0x00000064f098723c */ /* 0x050fe60000081090 */
        /* <DEDUP_REMOVED lines=70> */
[----:B------:R-:W-:Y:S01]  /*55240*/  STL.64 [R1+0x1a60], R168 ;  /* 0x001a60a801007387 */ /* 0x000fe20000100a00 */
[C---:B------:R-:W-:Y:S03]  /*55250*/  HMMA.1688.F32.TF32 R152, R240.reuse, R56, R148 ;  /* 0x00000038f098723c */ /* 0x040fe60000081094 */
[----:B------:R-:W-:Y:S04]  /*55260*/  STL.64 [R1+0x1a68], R170 ;  /* 0x001a68aa01007387 */ /* 0x000fe80000100a00 */
        /* <DEDUP_REMOVED lines=19> */
[----:B------:R-:W-:Y:S04]  /*553a0*/  STL.64 [R1+0x1ab0], R152 ;  /* 0x001ab09801007387 */ /* 0x000fe80000100a00 */
[----:B------:R-:W-:Y:S04]  /*553b0*/  STL.64 [R1+0x1ab8], R154 ;  /* 0x001ab89a01007387 */ /* 0x000fe80000100a00 */
[----:B------:R-:W2:Y:S04]  /*553c0*/  LDL.LU.64 R168, [R1+0x2d90] ;  /* 0x002d900001a87983 */ /* 0x000ea80000300a00 */
[----:B------:R-:W2:Y:S04]  /*553d0*/  LDL.LU.64 R170, [R1+0x2d98] ;  /* 0x002d980001aa7983 */ /* 0x000ea80000300a00 */
[----:B------:R1:W-:Y:S04]  /*553e0*/  STL.64 [R1+0x1ac0], R136 ;  /* 0x001ac08801007387 */ /* 0x0003e80000100a00 */
[----:B------:R1:W-:Y:S04]  /*553f0*/  STL.64 [R1+0x1ac8], R138 ;  /* 0x001ac88a01007387 */ /* 0x0003e80000100a00 */
[----:B------:R-:W2:Y:S04]  /*55400*/  LDL.LU.64 R164, [R1+0x2db0] ;  /* 0x002db00001a47983 */ /* 0x000ea80000300a00 */
[----:B------:R-:W2:Y:S01]  /*55410*/  LDL.LU.64 R166, [R1+0x2db8] ;  /* 0x002db80001a67983 */ /* 0x000ea20000300a00 */
[----:B---3--:R-:W-:-:S15]  /*55420*/  HMMA.1688.F32.TF32 R132, R240, R40, R132 ;  /* 0x00000028f084723c */ /* 0x008fde0000081084 */
[----:B------:R-:W-:-:S08]  /*55430*/  NOP ;  /* 0x0000000000007918 */ /* 0x000fd00000000000 */
[----:B------:R3:W-:Y:S04]  /*55440*/  STL.64 [R1+0x1ad0], R132 ;  /* 0x001ad08401007387 */ /* 0x0007e80000100a00 */
[----:B------:R3:W-:Y:S04]  /*55450*/  STL.64 [R1+0x1ad8], R134 ;  /* 0x001ad88601007387 */ /* 0x0007e80000100a00 */
[----:B-1----:R-:W2:Y:S04]  /*55460*/  LDL.LU.64 R136, [R1+0x2dc0] ;  /* 0x002dc00001887983 */ /* 0x002ea80000300a00 */
[----:B------:R-:W2:Y:S04]  /*55470*/  LDL.LU.64 R138, [R1+0x2dc8] ;  /* 0x002dc800018a7983 */ /* 0x000ea80000300a00 */
[----:B------:R-:W2:Y:S04]  /*55480*/  LDL.LU.64 R160, [R1+0x2e00] ;  /* 0x002e000001a07983 */ /* 0x000ea80000300a00 */
[----:B------:R-:W2:Y:S04]  /*55490*/  LDL.LU.64 R162, [R1+0x2e08] ;  /* 0x002e080001a27983 */ /* 0x000ea80000300a00 */
[----:B------:R-:W2:Y:S04]  /*554a0*/  LDL.LU.64 R152, [R1+0x2e10] ;  /* 0x002e100001987983 */ /* 0x000ea80000300a00 */
[----:B------:R-:W2:Y:S04]  /*554b0*/  LDL.LU.64 R154, [R1+0x2e18] ;  /* 0x002e1800019a7983 */ /* 0x000ea80000300a00 */
[----:B---3--:R-:W3:Y:S04]  /*554c0*/  LDL.LU.64 R132, [R1+0x2ea0] ;  /* 0x002ea00001847983 */ /* 0x008ee80000300a00 */
        /* <DEDUP_REMOVED lines=13> */
[----:B--2---:R-:W-:Y:S02]  /*555a0*/  HMMA.1688.F32.TF32 R172, R240, R28, R140 ;  /* 0x0000001cf0ac723c */ /* 0x004fe4000008108c */
        /* <DEDUP_REMOVED lines=8> */
[C---:B-1----:R-:W-:Y:S06]  /*55630*/  HMMA.1688.F32.TF32 R172, R244.reuse, R16, R168 ;  /* 0x00000010f4ac723c */ /* 0x042fec00000810a8 */
[----:B------:R-:W-:-:S15]  /*55640*/  HMMA.1688.F32.TF32 R168, R244, R12, R164 ;  /* 0x0000000cf4a8723c */ /* 0x000fde00000810a4 */
[----:B------:R-:W-:-:S02]  /*55650*/  NOP ;  /* 0x0000000000007918 */ /* 0x000fc40000000000 */
[----:B------:R-:W-:Y:S04]  /*55660*/  STL.64 [R1+0x1b10], R172 ;  /* 0x001b10ac01007387 */ /* 0x000fe80000100a00 */
[----:B------:R-:W-:Y:S01]  /*55670*/  STL.64 [R1+0x1b18], R174 ;  /* 0x001b18ae01007387 */ /* 0x000fe20000100a00 */
[C---:B------:R-:W-:Y:S03]  /*55680*/  HMMA.1688.F32.TF32 R164, R244.reuse, R8, R136 ;  /* 0x00000008f4a4723c */ /* 0x040fe60000081088 */
[----:B------:R-:W2:Y:S04]  /*55690*/  LDL.LU.64 R136, [R1+0x31a0] ;  /* 0x0031a00001887983 */ /* 0x000ea80000300a00 */
[----:B------:R-:W-:Y:S04]  /*556a0*/  STL.64 [R1+0x1b20], R168 ;  /* 0x001b20a801007387 */ /* 0x000fe80000100a00 */
[----:B------:R-:W-:Y:S04]  /*556b0*/  STL.64 [R1+0x1b28], R170 ;  /* 0x001b28aa01007387 */ /* 0x000fe80000100a00 */
[----:B------:R-:W2:Y:S08]  /*556c0*/  LDL.LU.64 R138, [R1+0x31a8] ;  /* 0x0031a800018a7983 */ /* 0x000eb00000300a00 */
        /* <DEDUP_REMOVED lines=8> */
[----:B------:R2:W-:Y:S04]  /*55750*/  STL.64 [R1+0x1b50], R160 ;  /* 0x001b50a001007387 */ /* 0x0005e80000100a00 */
[----:B------:R2:W-:Y:S04]  /*55760*/  STL.64 [R1+0x1b58], R162 ;  /* 0x001b58a201007387 */ /* 0x0005e80000100a00 */
[----:B------:R-:W2:Y:S01]  /*55770*/  LDL.LU.64 R134, [R1+0x31c8] ;  /* 0x0031c80001867983 */ /* 0x000ea20000300a00 */
[C---:B------:R-:W-:Y:S03]  /*55780*/  HMMA.1688.F32.TF32 R148, R244.reuse, R120, R148 ;  /* 0x00000078f494723c */ /* 0x040fe60000081094 */
[----:B------:R2:W-:Y:S04]  /*55790*/  STL.64 [R1+0x1b60], R152 ;  /* 0x001b609801007387 */ /* 0x0005e80000100a00 */
[----:B------:R2:W-:Y:S04]  /*557a0*/  STL.64 [R1+0x1b68], R154 ;  /* 0x001b689a01007387 */ /* 0x0005e80000100a00 */
[----:B------:R-:W2:Y:S04]  /*557b0*/  LDL.LU.64 R168, [R1+0x31e0] ;  /* 0x0031e00001a87983 */ /* 0x000ea80000300a00 */
[----:B------:R-:W2:Y:S08]  /*557c0*/  LDL.LU.64 R170, [R1+0x31e8] ;  /* 0x0031e80001aa7983 */ /* 0x000eb00000300a00 */
[----:B------:R-:W-:Y:S04]  /*557d0*/  STL.64 [R1+0x1b70], R148 ;  /* 0x001b709401007387 */ /* 0x000fe80000100a00 */
[----:B------:R-:W-:Y:S04]  /*557e0*/  STL.64 [R1+0x1b78], R150 ;  /* 0x001b789601007387 */ /* 0x000fe80000100a00 */
[----:B-1----:R-:W2:Y:S04]  /*557f0*/  LDL.LU.64 R164, [R1+0x3200] ;  /* 0x0032000001a47983 */ /* 0x002ea80000300a00 */
[----:B---3--:R-:W3:Y:S01]  /*55800*/  LDL.LU.64 R166, [R1+0x3208] ;  /* 0x0032080001a67983 */ /* 0x008ee20000300a00 */
[C---:B----4-:R-:W-:Y:S06]  /*55810*/  HMMA.1688.F32.TF32 R144, R244.reuse, R116, R144 ;  /* 0x00000074f490723c */ /* 0x050fec0000081090 */
[----:B--2---:R-:W-:-:S15]  /*55820*/  HMMA.1688.F32.TF32 R140, R244, R112, R140 ;  /* 0x00000070f48c723c */ /* 0x004fde000008108c */
[----:B------:R-:W-:-:S02]  /*55830*/  NOP ;  /* 0x0000000000007918 */ /* 0x000fc40000000000 */
[----:B------:R1:W-:Y:S04]  /*55840*/  STL.64 [R1+0x1b80], R144 ;  /* 0x001b809001007387 */ /* 0x0003e80000100a00 */
[----:B------:R2:W-:Y:S04]  /*55850*/  STL.64 [R1+0x1b88], R146 ;  /* 0x001b889201007387 */ /* 0x0005e80000100a00 */
[----:B------:R-:W4:Y:S04]  /*55860*/  LDL.LU.64 R160, [R1+0x3230] ;  /* 0x0032300001a07983 */ /* 0x000f280000300a00 */
[----:B------:R-:W4:Y:S04]  /*55870*/  LDL.LU.64 R162, [R1+0x3238] ;  /* 0x0032380001a27983 */ /* 0x000f280000300a00 */
[----:B------:R2:W-:Y:S04]  /*55880*/  STL.64 [R1+0x1b90], R140 ;  /* 0x001b908c01007387 */ /* 0x0005e80000100a00 */
[----:B------:R2:W-:Y:S04]  /*55890*/  STL.64 [R1+0x1b98], R142 ;  /* 0x001b988e01007387 */ /* 0x0005e80000100a00 */
[----:B------:R-:W4:Y:S04]  /*558a0*/  LDL.LU.64 R152, [R1+0x3250] ;  /* 0x0032500001987983 */ /* 0x000f280000300a00 */
[----:B------:R-:W4:Y:S04]  /*558b0*/  LDL.LU.64 R154, [R1+0x3258] ;  /* 0x00325800019a7983 */ /* 0x000f280000300a00 */
[----:B-1----:R-:W4:Y:S04]  /*558c0*/  LDL.LU.64 R144, [R1+0x3270] ;  /* 0x0032700001907983 */ /* 0x002f280000300a00 */
[----:B--2---:R-:W2:Y:S01]  /*558d0*/  LDL.LU.64 R146, [R1+0x3278] ;  /* 0x0032780001927983 */ /* 0x004ea20000300a00 */
[----:B------:R-:W-:-:S15]  /*558e0*/  HMMA.1688.F32.TF32 R136, R244, R108, R136 ;  /* 0x0000006cf488723c */ /* 0x000fde0000081088 */
[----:B------:R-:W-:-:S08]  /*558f0*/  NOP ;  /* 0x0000000000007918 */ /* 0x000fd00000000000 */
[----:B------:R1:W-:Y:S04]  /*55900*/  STL.64 [R1+0x1ba0], R136 ;  /* 0x001ba08801007387 */ /* 0x0003e80000100a00 */
[----:B------:R1:W-:Y:S04]  /*55910*/  STL.64 [R1+0x1ba8], R138 ;  /* 0x001ba88a01007387 */ /* 0x0003e80000100a00 */
[----:B------:R-:W2:Y:S04]  /*55920*/  LDL.LU.64 R140, [R1+0x3280] ;  /* 0x00328000018c7983 */ /* 0x000ea80000300a00 */
[----:B------:R-:W2:Y:S04]  /*55930*/  LDL.LU.64 R142, [R1+0x3288] ;  /* 0x00328800018e7983 */ /* 0x000ea80000300a00 */
[----:B-1----:R-:W2:Y:S04]  /*55940*/  LDL.LU.64 R136, [R1+0x32a0] ;  /* 0x0032a00001887983 */ /* 0x002ea80000300a00 */
[----:B------:R-:W2:Y:S04]  /*55950*/  LDL.LU.64 R138, [R1+0x32a8] ;  /* 0x0032a800018a7983 */ /* 0x000ea80000300a00 */
[----:B------:R-:W2:Y:S04]  /*55960*/  LDL.LU.64 R148, [R1+0x32b0] ;  /* 0x0032b00001947983 */ /* 0x000ea80000300a00 */
[----:B------:R-:W2:Y:S01]  /*55970*/  LDL.LU.64 R150, [R1+0x32b8] ;  /* 0x0032b80001967983 */ /* 0x000ea20000300a00 */
[----:B------:R-:W-:Y:S03]  /*55980*/  HMMA.1688.F32.TF32 R172, R244, R104, R132 ;  /* 0x00000068f4ac723c */ /* 0x000fe60000081084 */
[----:B------:R-:W2:Y:S04]  /*55990*/  LDL.LU.64 R132, [R1+0x32e0] ;  /* 0x0032e00001847983 */ /* 0x000ea80000300a00 */
[----:B------:R-:W2:-:S15]  /*559a0*/  LDL.LU.64 R134, [R1+0x32e8] ;  /* 0x0032e80001867983 */ /* 0x000e9e0000300a00 */
[----:B------:R-:W-:-:S01]  /*559b0*/  NOP ;  /* 0x0000000000007918 */ /* 0x000fc20000000000 */
[----:B------:R-:W-:Y:S04]  /*559c0*/  STL.64 [R1+0x1bb0], R172 ;  /* 0x001bb0ac01007387 */ /* 0x000fe80000100a00 */
[----:B------:R1:W-:Y:S02]  /*559d0*/  STL.64 [R1+0x1bb8], R174 ;  /* 0x001bb8ae01007387 */ /* 0x0003e40000100a00 */
[C---:B-1----:R-:W-:Y:S06]  /*559e0*/  HMMA.1688.F32.TF32 R172, R244.reuse, R100, R168 ;  /* 0x00000064f4ac723c */ /* 0x042fec00000810a8 */
[----:B---3--:R-:W-:-:S15]  /*559f0*/  HMMA.1688.F32.TF32 R168, R244, R96, R164 ;  /* 0x00000060f4a8723c */ /* 0x008fde00000810a4 */
[----:B------:R-:W-:-:S02]  /*55a00*/  NOP ;  /* 0x0000000000007918 */ /* 0x000fc40000000000 */
[----:B------:R-:W-:Y:S04]  /*55a10*/  STL.64 [R1+0x1bc0], R172 ;  /* 0x001bc0ac01007387 */ /* 0x000fe80000100a00 */
[----:B------:R-:W-:Y:S04]  /*55a20*/  STL.64 [R1+0x1bc8], R174 ;  /* 0x001bc8ae01007387 */ /* 0x000fe80000100a00 */
[----:B------:R-:W-:Y:S04]  /*55a30*/  STL.64 [R1+0x1bd0], R168 ;  /* 0x001bd0a801007387 */ /* 0x000fe80000100a00 */
[----:B------:R-:W-:Y:S01]  /*55a40*/  STL.64 [R1+0x1bd8], R170 ;  /* 0x001bd8aa01007387 */ /* 0x000fe20000100a00 */
[C---:B----4-:R-:W-:Y:S06]  /*55a50*/  HMMA.1688.F32.TF32 R164, R244.reuse, R92, R160 ;  /* 0x0000005cf4a4723c */ /* 0x050fec00000810a0 */
[----:B------:R-:W-:-:S15]  /*55a60*/  HMMA.1688.F32.TF32 R160, R244, R88, R152 ;  /* 0x00000058f4a0723c */ /* 0x000fde0000081098 */
[----:B------:R-:W-:-:S02]  /*55a70*/  NOP ;  /* 0x0000000000007918 */ /* 0x000fc40000000000 */
[----:B------:R-:W-:Y:S04]  /*55a80*/  STL.64 [R1+0x1be0], R164 ;  /* 0x001be0a401007387 */ /* 0x000fe80000100a00 */
[----:B------:R-:W-:Y:S01]  /*55a90*/  STL.64 [R1+0x1be8], R166 ;  /* 0x001be8a601007387 */ /* 0x000fe20000100a00 */
[C---:B--2---:R-:W-:Y:S03]  /*55aa0*/  HMMA.1688.F32.TF32 R152, R244.reuse, R20, R144 ;  /* 0x00000014f498723c */ /* 0x044fe60000081090 */
[----:B------:R-:W2:Y:S04]  /*55ab0*/  LDL.LU.64 R144, [R1+0x32f0] ;  /* 0x0032f00001907983 */ /* 0x000ea80000300a00 */
[----:B------:R-:W-:Y:S04]  /*55ac0*/  STL.64 [R1+0x1bf0], R160 ;  /* 0x001bf0a001007387 */ /* 0x000fe80000100a00 */
[----:B------:R-:W-:Y:S04]  /*55ad0*/  STL.64 [R1+0x1bf8], R162 ;  /* 0x001bf8a201007387 */ /* 0x000fe80000100a00 */
[----:B------:R-:W2:Y:S08]  /*55ae0*/  LDL.LU.64 R146, [R1+0x32f8] ;  /* 0x0032f80001927983 */ /* 0x000eb00000300a00 */
[----:B------:R-:W-:Y:S04]  /*55af0*/  STL.64 [R1+0x1c00], R152 ;  /* 0x001c009801007387 */ /* 0x000fe80000100a00 */
[----:B------:R1:W-:Y:S02]  /*55b00*/  STL.64 [R1+0x1c08], R154 ;  /* 0x001c089a01007387 */ /* 0x0003e40000100a00 */
[C---:B-1----:R-:W-:Y:S02]  /*55b10*/  HMMA.1688.F32.TF32 R152, R244.reuse, R24, R140 ;  /* 0x00000018f498723c */ /* 0x042fe4000008108c */
[----:B------:R-:W3:Y:S04]  /*55b20*/  LDL.LU.64 R140, [R1+0x3300] ;  /* 0x00330000018c7983 */ /* 0x000ee80000300a00 */
[----:B------:R-:W3:Y:S01]  /*55b30*/  LDL.LU.64 R142, [R1+0x3308] ;  /* 0x00330800018e7983 */ /* 0x000ee20000300a00 */
[----:B------:R-:W-:-:S15]  /*55b40*/  HMMA.1688.F32.TF32 R148, R244, R80, R148 ;  /* 0x00000050f494723c */ /* 0x000fde0000081094 */
[----:B------:R-:W-:-:S01]  /*55b50*/  NOP ;  /* 0x0000000000007918 */ /* 0x000fc20000000000 */
[----:B------:R-:W-:Y:S04]  /*55b60*/  STL.64 [R1+0x1c10], R152 ;  /* 0x001c109801007387 */ /* 0x000fe80000100a00 */
[----:B------:R1:W-:Y:S02]  /*55b70*/  STL.64 [R1+0x1c18], R154 ;  /* 0x001c189a01007387 */ /* 0x0003e40000100a00 */
[C---:B-1----:R-:W-:Y:S02]  /*55b80*/  HMMA.1688.F32.TF32 R152, R244.reuse, R84, R136 ;  /* 0x00000054f498723c */ /* 0x042fe40000081088 */
        /* <DEDUP_REMOVED lines=11> */
[----:B------:R-:W4:Y:S04]  /*55c40*/  LDL.LU.64 R166, [R1+0x3338] ;  /* 0x0033380001a67983 */ /* 0x000f280000300a00 */
[----:B------:R1:W-:Y:S04]  /*55c50*/  STL.64 [R1+0x1c40], R132 ;  /* 0x001c408401007387 */ /* 0x0003e80000100a00 */
[----:B------:R1:W-:Y:S04]  /*55c60*/  STL.64 [R1+0x1c48], R134 ;  /* 0x001c488601007387 */ /* 0x0003e80000100a00 */
[----:B------:R-:W4:Y:S04]  /*55c70*/  LDL.LU.64 R160, [R1+0x3350] ;  /* 0x0033500001a07983 */ /* 0x000f280000300a00 */
[----:B------:R-:W4:Y:S04]  /*55c80*/  LDL.LU.64 R162, [R1+0x3358] ;  /* 0x0033580001a27983 */ /* 0x000f280000300a00 */
[----:B-1----:R-:W4:Y:S04]  /*55c90*/  LDL.LU.64 R132, [R1+0x3370] ;  /* 0x0033700001847983 */ /* 0x002f280000300a00 */
[----:B------:R-:W4:Y:S04]  /*55ca0*/  LDL.LU.64 R134, [R1+0x3378] ;  /* 0x0033780001867983 */ /* 0x000f280000300a00 */
[----:B------:R-:W4:Y:S04]  /*55cb0*/  LDL.LU.64 R148, [R1+0x3380] ;  /* 0x0033800001947983 */ /* 0x000f280000300a00 */
[----:B------:R-:W4:Y:S01]  /*55cc0*/  LDL.LU.64 R150, [R1+0x3388] ;  /* 0x0033880001967983 */ /* 0x000f220000300a00 */
[----:B--2---:R-:W-:-:S15]  /*55cd0*/  HMMA.1688.F32.TF32 R144, R244, R72, R144 ;  /* 0x00000048f490723c */ /* 0x004fde0000081090 */
[----:B------:R-:W-:-:S08]  /*55ce0*/  NOP ;  /* 0x0000000000007918 */ /* 0x000fd00000000000 */
[----:B------:R1:W-:Y:S04]  /*55cf0*/  STL.64 [R1+0x1c50], R144 ;  /* 0x001c509001007387 */ /* 0x0003e80000100a00 */
[----:B------:R2:W-:Y:S04]  /*55d00*/  STL.64 [R1+0x1c58], R146 ;  /* 0x001c589201007387 */ /* 0x0005e80000100a00 */
[----:B-1----:R-:W4:Y:S04]  /*55d10*/  LDL.LU.64 R144, [R1+0x3390] ;  /* 0x0033900001907983 */ /* 0x002f280000300a00 */
[----:B--2---:R-:W2:Y:S01]  /*55d20*/  LDL.LU.64 R146, [R1+0x3398] ;  /* 0x0033980001927983 */ /* 0x004ea20000300a00 */
[----:B---3--:R-:W-:-:S15]  /*55d30*/  HMMA.1688.F32.TF32 R140, R244, R68, R140 ;  /* 0x00000044f48c723c */ /* 0x008fde000008108c */
[----:B------:R-:W-:-:S08]  /*55d40*/  NOP ;  /* 0x0000000000007918 */ /* 0x000fd00000000000 */
[----:B------:R1:W-:Y:S04]  /*55d50*/  STL.64 [R1+0x1c60], R140 ;  /* 0x001c608c01007387 */ /* 0x0003e80000100a00 */
[----:B------:R3:W-:Y:S04]  /*55d60*/  STL.64 [R1+0x1c68], R142 ;  /* 0x001c688e01007387 */ /* 0x0007e80000100a00 */
[----:B------:R-:W2:Y:S04]  /*55d70*/  LDL.LU.64 R152, [R1+0x33a0] ;  /* 0x0033a00001987983 */ /* 0x000ea80000300a00 */
[----:B------:R-:W2:Y:S01]  /*55d80*/  LDL.LU.64 R154, [R1+0x33a8] ;  /* 0x0033a800019a7983 */ /* 0x000ea20000300a00 */
[C---:B----4-:R-:W-:Y:S03]  /*55d90*/  HMMA.1688.F32.TF32 R172, R244.reuse, R64, R136 ;  /* 0x00000040f4ac723c */ /* 0x050fe60000081088 */
[----:B-1----:R-:W4:Y:S04]  /*55da0*/  LDL.LU.64 R140, [R1+0x33c0] ;  /* 0x0033c000018c7983 */ /* 0x002f280000300a00 */
[----:B---3--:R-:W4:Y:S04]  /*55db0*/  LDL.LU.64 R142, [R1+0x33c8] ;  /* 0x0033c800018e7983 */ /* 0x008f280000300a00 */
[----:B------:R-:W3:Y:S04]  /*55dc0*/  LDL.LU.64 R136, [R1+0x33b0] ;  /* 0x0033b00001887983 */ /* 0x000ee80000300a00 */
[----:B------:R-:W3:Y:S08]  /*55dd0*/  LDL.LU.64 R138, [R1+0x33b8] ;  /* 0x0033b800018a7983 */ /* 0x000ef00000300a00 */
        /* <DEDUP_REMOVED lines=29> */
[----:B----4-:R-:W-:Y:S01]  /*55fb0*/  HMMA.1688.F32.TF32 R152, R244, R32, R140 ;  /* 0x00000020f498723c */ /* 0x010fe2000008108c */
        /* <DEDUP_REMOVED lines=9> */
[----:B------:R-:W3:Y:S04]  /*56050*/  LDL.LU.64 R138, [R1+0x4288] ;  /* 0x00428800018a7983 */ /* 0x000ee80000300a00 */
[----:B------:R-:W-:Y:S04]  /*56060*/  LDS R244, [R158+UR13+0x580] ;  /* 0x0005800d9ef47984 */ /* 0x000fe80008000800 */
[----:B------:R-:W-:Y:S04]  /*56070*/  LDS R246, [R158+UR13+0x2580] ;  /* 0x0025800d9ef67984 */ /* 0x000fe80008000800 */
[----:B------:R-:W-:Y:S04]  /*56080*/  LDS R245, [R159+UR13+0x580] ;  /* 0x0005800d9ff57984 */ /* 0x000fe80008000800 */
[----:B------:R-:W1:Y:S04]  /*56090*/  LDS R247, [R159+UR13+0x2580] ;  /* 0x0025800d9ff77984 */ /* 0x000e680008000800 */
        /* <DEDUP_REMOVED lines=16> */
[----:B--2---:R-:W-:-:S15]  /*561a0*/  HMMA.1688.F32.TF32 R144, R240, R8, R144 ;  /* 0x00000008f090723c */ /* 0x004fde0000081090 */
        /* <DEDUP_REMOVED lines=9> */
[----:B--2---:R-:W2:Y:S04]  /*56240*/  LDL.LU.64 R144, [R1+0x4730] ;  /* 0x0047300001907983 */ /* 0x004ea80000300a00 */
[----:B------:R-:W2:Y:S01]  /*56250*/  LDL.LU.64 R146, [R1+0x4738] ;  /* 0x0047380001927983 */ /* 0x000ea20000300a00 */
[----:B----4-:R-:W-:Y:S03]  /*56260*/  HMMA.1688.F32.TF32 R172, R240, R4, R140 ;  /* 0x00000004f0ac723c */ /* 0x010fe6000008108c */
        /* <DEDUP_REMOVED lines=31> */
[C---:B--2---:R-:W-:Y:S03]  /*56460*/  HMMA.1688.F32.TF32 R152, R240.reuse, R100, R144 ;  /* 0x00000064f098723c */ /* 0x044fe60000081090 */
[----:B------:R-:W-:Y:S04]  /*56470*/  STL.64 [R1+0x1d98], R170 ;  /* 0x001d98aa01007387 */ /* 0x000fe80000100a00 */
        /* <DEDUP_REMOVED lines=20> */
[C---:B-1----:R-:W-:Y:S02]  /*565c0*/  HMMA.1688.F32.TF32 R152, R240.reuse, R88, R132 ;  /* 0x00000058f098723c */ /* 0x042fe40000081084 */
        /* <DEDUP_REMOVED lines=18> */
[----:B--2---:R-:W-:Y:S03]  /*566f0*/  HMMA.1688.F32.TF32 R172, R240, R24, R144 ;  /* 0x00000018f0ac723c */ /* 0x004fe60000081090 */
        /* <DEDUP_REMOVED lines=46> */
[C---:B----4-:R-:W-:Y:S02]  /*569e0*/  HMMA.1688.F32.TF32 R152, R240.reuse, R48, R140 ;  /* 0x00000030f098723c */ /* 0x050fe4000008108c */
[----:B------:R-:W4:Y:S04]  /*569f0*/  LDL.LU.64 R140, [R1+0x4640] ;  /* 0x00464000018c7983 */ /* 0x000f280000300a00 */
[----:B------:R-:W4:Y:S01]  /*56a00*/  LDL.LU.64 R142, [R1+0x4648] ;  /* 0x00464800018e7983 */ /* 0x000f220000300a00 */
[----:B---3--:R-:W-:-:S15]  /*56a10*/  HMMA.1688.F32.TF32 R136, R240, R44, R136 ;  /* 0x0000002cf088723c */ /* 0x008fde0000081088 */
[----:B------:R-:W-:-:S01]  /*56a20*/  NOP ;  /* 0x0000000000007918 */ /* 0x000fc20000000000 */
[----:B------:R-:W-:Y:S04]  /*56a30*/  STL.64 [R1+0x1eb0], R152 ;  /* 0x001eb09801007387 */ /* 0x000fe80000100a00 */
[----:B------:R-:W-:Y:S04]  /*56a40*/  STL.64 [R1+0x1eb8], R154 ;  /* 0x001eb89a01007387 */ /* 0x000fe80000100a00 */
[----:B------:R-:W3:Y:S04]  /*56a50*/  LDL.LU.64 R168, [R1+0x33e0] ;  /* 0x0033e00001a87983 */ /* 0x000ee80000300a00 */
[----:B------:R-:W3:Y:S04]  /*56a60*/  LDL.LU.64 R170, [R1+0x33e8] ;  /* 0x0033e80001aa7983 */ /* 0x000ee80000300a00 */
[----:B------:R1:W-:Y:S04]  /*56a70*/  STL.64 [R1+0x1ec0], R136 ;  /* 0x001ec08801007387 */ /* 0x0003e80000100a00 */
[----:B------:R1:W-:Y:S04]  /*56a80*/  STL.64 [R1+0x1ec8], R138 ;  /* 0x001ec88a01007387 */ /* 0x0003e80000100a00 */
[----:B------:R-:W3:Y:S04]  /*56a90*/  LDL.LU.64 R164, [R1+0x3400] ;  /* 0x0034000001a47983 */ /* 0x000ee80000300a00 */
[----:B------:R-:W3:Y:S01]  /*56aa0*/  LDL.LU.64 R166, [R1+0x3408] ;  /* 0x0034080001a67983 */ /* 0x000ee20000300a00 */
[----:B------:R-:W-:-:S15]  /*56ab0*/  HMMA.1688.F32.TF32 R132, R240, R40, R132 ;  /* 0x00000028f084723c */ /* 0x000fde0000081084 */
[----:B------:R-:W-:-:S08]  /*56ac0*/  NOP ;  /* 0x0000000000007918 */ /* 0x000fd00000000000 */
[----:B------:R1:W-:Y:S04]  /*56ad0*/  STL.64 [R1+0x1ed0], R132 ;  /* 0x001ed08401007387 */ /* 0x0003e80000100a00 */
[----:B------:R1:W-:Y:S04]  /*56ae0*/  STL.64 [R1+0x1ed8], R134 ;  /* 0x001ed88601007387 */ /* 0x0003e80000100a00 */
[----:B-1----:R-:W3:Y:S04]  /*56af0*/  LDL.LU.64 R136, [R1+0x3420] ;  /* 0x0034200001887983 */ /* 0x002ee80000300a00 */
[----:B------:R-:W3:Y:S04]  /*56b00*/  LDL.LU.64 R138, [R1+0x3428] ;  /* 0x00342800018a7983 */ /* 0x000ee80000300a00 */
[----:B------:R-:W3:Y:S04]  /*56b10*/  LDL.LU.64 R160, [R1+0x3440] ;  /* 0x0034400001a07983 */ /* 0x000ee80000300a00 */
[----:B------:R-:W3:Y:S04]  /*56b20*/  LDL.LU.64 R162, [R1+0x3448] ;  /* 0x0034480001a27983 */ /* 0x000ee80000300a00 */
[----:B------:R-:W3:Y:S04]  /*56b30*/  LDL.LU.64 R152, [R1+0x3470] ;  /* 0x0034700001987983 */ /* 0x000ee80000300a00 */
[----:B------:R-:W3:Y:S04]  /*56b40*/  LDL.LU.64 R154, [R1+0x3478] ;  /* 0x00347800019a7983 */ /* 0x000ee80000300a00 */
        /* <DEDUP_REMOVED lines=16> */
[----:B------:R-:W4:Y:S04]  /*56c50*/  LDL.LU.64 R142, [R1+0x3878] ;  /* 0x00387800018e7983 */ /* 0x000f280000300a00 */
[----:B------:R-:W-:Y:S04]  /*56c60*/  LDS R240, [R0+UR13+0x600] ;  /* 0x0006000d00f07984 */ /* 0x000fe80008000800 */
[----:B------:R-:W-:Y:S04]  /*56c70*/  LDS R242, [R0+UR13+0x2600] ;  /* 0x0026000d00f27984 */ /* 0x000fe80008000800 */
[----:B------:R-:W-:Y:S04]  /*56c80*/  LDS R241, [R215+UR13+0x600] ;  /* 0x0006000dd7f17984 */ /* 0x000fe80008000800 */
[----:B------:R-:W1:Y:S04]  /*56c90*/  LDS R243, [R215+UR13+0x2600] ;  /* 0x0026000dd7f37984 */ /* 0x000e680008000800 */
[----:B------:R-:W-:Y:S04]  /*56ca0*/  STL.64 [R1+0x1ef0], R172 ;  /* 0x001ef0ac01007387 */ /* 0x000fe80000100a00 */
[----:B------:R3:W-:Y:S02]  /*56cb0*/  STL.64 [R1+0x1ef8], R174 ;  /* 0x001ef8ae01007387 */ /* 0x0007e40000100a00 */
[C---:B---3--:R-:W-:Y:S06]  /*56cc0*/  HMMA.1688.F32.TF32 R172, R244.reuse, R16, R168 ;  /* 0x00000010f4ac723c */ /* 0x048fec00000810a8 */
[----:B------:R-:W-:-:S15]  /*56cd0*/  HMMA.1688.F32.TF32 R168, R244, R12, R164 ;  /* 0x0000000cf4a8723c */ /* 0x000fde00000810a4 */
[----:B------:R-:W-:-:S02]  /*56ce0*/  NOP ;  /* 0x0000000000007918 */ /* 0x000fc40000000000 */
[----:B------:R-:W-:Y:S04]  /*56cf0*/  STL.64 [R1+0x1f10], R172 ;  /* 0x001f10ac01007387 */ /* 0x000fe80000100a00 */
[----:B------:R-:W-:Y:S01]  /*56d00*/  STL.64 [R1+0x1f18], R174 ;  /* 0x001f18ae01007387 */ /* 0x000fe20000100a00 */
[C---:B------:R-:W-:Y:S03]  /*56d10*/  HMMA.1688.F32.TF32 R164, R244.reuse, R8, R136 ;  /* 0x00000008f4a4723c */ /* 0x040fe60000081088 */
[----:B------:R-:W3:Y:S04]  /*56d20*/  LDL.LU.64 R136, [R1+0x3880] ;  /* 0x0038800001887983 */ /* 0x000ee80000300a00 */
[----:B------:R-:W-:Y:S04]  /*56d30*/  STL.64 [R1+0x1f20], R168 ;  /* 0x001f20a801007387 */ /* 0x000fe80000100a00 */
[----:B------:R-:W-:Y:S04]  /*56d40*/  STL.64 [R1+0x1f28], R170 ;  /* 0x001f28aa01007387 */ /* 0x000fe80000100a00 */
[----:B------:R-:W3:Y:S08]  /*56d50*/  LDL.LU.64 R138, [R1+0x3888] ;  /* 0x00388800018a7983 */ /* 0x000ef00000300a00 */
[----:B------:R-:W-:Y:S04]  /*56d60*/  STL.64 [R1+0x1f30], R164 ;  /* 0x001f30a401007387 */ /* 0x000fe80000100a00 */
[----:B------:R1:W-:Y:S02]  /*56d70*/  STL.64 [R1+0x1f38], R166 ;  /* 0x001f38a601007387 */ /* 0x0003e40000100a00 */
[C---:B-1----:R-:W-:Y:S06]  /*56d80*/  HMMA.1688.F32.TF32 R164, R244.reuse, R4, R160 ;  /* 0x00000004f4a4723c */ /* 0x042fec00000810a0 */
[C---:B------:R-:W-:Y:S06]  /*56d90*/  HMMA.1688.F32.TF32 R160, R244.reuse, R128, R152 ;  /* 0x00000080f4a0723c */ /* 0x040fec0000081098 */
[C---:B------:R-:W-:Y:S11]  /*56da0*/  HMMA.1688.F32.TF32 R152, R244.reuse, R124, R132 ;  /* 0x0000007cf498723c */ /* 0x040ff60000081084 */
[----:B------:R1:W-:Y:S04]  /*56db0*/  STL.64 [R1+0x1f40], R164 ;  /* 0x001f40a401007387 */ /* 0x0003e80000100a00 */
[----:B------:R1:W-:Y:S04]  /*56dc0*/  STL.64 [R1+0x1f48], R166 ;  /* 0x001f48a601007387 */ /* 0x0003e80000100a00 */
[----:B------:R-:W3:Y:S04]  /*56dd0*/  LDL.LU.64 R132, [R1+0x3890] ;  /* 0x0038900001847983 */ /* 0x000ee80000300a00 */
[----:B------:R4:W-:Y:S04]  /*56de0*/  STL.64 [R1+0x1f50], R160 ;  /* 0x001f50a001007387 */ /* 0x0009e80000100a00 */
[----:B------:R4:W-:Y:S04]  /*56df0*/  STL.64 [R1+0x1f58], R162 ;  /* 0x001f58a201007387 */ /* 0x0009e80000100a00 */
[----:B------:R-:W3:Y:S01]  /*56e00*/  LDL.LU.64 R134, [R1+0x3898] ;  /* 0x0038980001867983 */ /* 0x000ee20000300a00 */
[C---:B------:R-:W-:Y:S03]  /*56e10*/  HMMA.1688.F32.TF32 R148, R244.reuse, R120, R148 ;  /* 0x00000078f494723c */ /* 0x040fe60000081094 */
[----:B------:R4:W-:Y:S04]  /*56e20*/  STL.64 [R1+0x1f60], R152 ;  /* 0x001f609801007387 */ /* 0x0009e80000100a00 */
[----:B------:R4:W-:Y:S04]  /*56e30*/  STL.64 [R1+0x1f68], R154 ;  /* 0x001f689a01007387 */ /* 0x0009e80000100a00 */
[----:B------:R-:W3:Y:S04]  /*56e40*/  LDL.LU.64 R168, [R1+0x38b0] ;  /* 0x0038b00001a87983 */ /* 0x000ee80000300a00 */
[----:B------:R-:W3:Y:S08]  /*56e50*/  LDL.LU.64 R170, [R1+0x38b8] ;  /* 0x0038b80001aa7983 */ /* 0x000ef00000300a00 */
[----:B------:R-:W-:Y:S04]  /*56e60*/  STL.64 [R1+0x1f70], R148 ;  /* 0x001f709401007387 */ /* 0x000fe80000100a00 */
[----:B------:R-:W-:Y:S04]  /*56e70*/  STL.64 [R1+0x1f78], R150 ;  /* 0x001f789601007387 */ /* 0x000fe80000100a00 */
[----:B-1----:R-:W3:Y:S04]  /*56e80*/  LDL.LU.64 R164, [R1+0x38c0] ;  /* 0x0038c00001a47983 */ /* 0x002ee80000300a00 */
[----:B------:R-:W3:Y:S01]  /*56e90*/  LDL.LU.64 R166, [R1+0x38c8] ;  /* 0x0038c80001a67983 */ /* 0x000ee20000300a00 */
[----:B--2---:R-:W-:-:S15]  /*56ea0*/  HMMA.1688.F32.TF32 R144, R244, R116, R144 ;  /* 0x00000074f490723c */ /* 0x004fde0000081090 */
[----:B------:R-:W-:-:S08]  /*56eb0*/  NOP ;  /* 0x0000000000007918 */ /* 0x000fd00000000000 */
[----:B------:R1:W-:Y:S01]  /*56ec0*/  STL.64 [R1+0x1f80], R144 ;  /* 0x001f809001007387 */ /* 0x0003e20000100a00 */
[----:B----4-:R-:W-:Y:S03]  /*56ed0*/  HMMA.1688.F32.TF32 R140, R244, R112, R140 ;  /* 0x00000070f48c723c */ /* 0x010fe6000008108c */
[----:B------:R2:W-:Y:S04]  /*56ee0*/  STL.64 [R1+0x1f88], R146 ;  /* 0x001f889201007387 */ /* 0x0005e80000100a00 */
[----:B------:R-:W4:Y:S04]  /*56ef0*/  LDL.LU.64 R160, [R1+0x38d0] ;  /* 0x0038d00001a07983 */ /* 0x000f280000300a00 */
[----:B------:R-:W4:-:S12]  /*56f00*/  LDL.LU.64 R162, [R1+0x38d8] ;  /* 0x0038d80001a27983 */ /* 0x000f180000300a00 */
[----:B------:R3:W-:Y:S04]  /*56f10*/  STL.64 [R1+0x1f90], R140 ;  /* 0x001f908c01007387 */ /* 0x0007e80000100a00 */
[----:B------:R3:W-:Y:S04]  /*56f20*/  STL.64 [R1+0x1f98], R142 ;  /* 0x001f988e01007387 */ /* 0x0007e80000100a00 */
[----:B------:R-:W4:Y:S04]  /*56f30*/  LDL.LU.64 R152, [R1+0x38f0] ;  /* 0x0038f00001987983 */ /* 0x000f280000300a00 */
[----:B------:R-:W4:Y:S04]  /*56f40*/  LDL.LU.64 R154, [R1+0x38f8] ;  /* 0x0038f800019a7983 */ /* 0x000f280000300a00 */
[----:B-1----:R-:W4:Y:S04]  /*56f50*/  LDL.LU.64 R144, [R1+0x3900] ;  /* 0x0039000001907983 */ /* 0x002f280000300a00 */
[----:B--2---:R-:W2:Y:S01]  /*56f60*/  LDL.LU.64 R146, [R1+0x3908] ;  /* 0x0039080001927983 */ /* 0x004ea20000300a00 */
[----:B---3--:R-:W-:-:S15]  /*56f70*/  HMMA.1688.F32.TF32 R136, R244, R108, R136 ;  /* 0x0000006cf488723c */ /* 0x008fde0000081088 */
[----:B------:R-:W-:-:S08]  /*56f80*/  NOP ;  /* 0x0000000000007918 */ /* 0x000fd00000000000 */
[----:B------:R1:W-:Y:S04]  /*56f90*/  STL.64 [R1+0x1fa0], R136 ;  /* 0x001fa08801007387 */ /* 0x0003e80000100a00 */
[----:B------:R3:W-:Y:S04]  /*56fa0*/  STL.64 [R1+0x1fa8], R138 ;  /* 0x001fa88a01007387 */ /* 0x0007e80000100a00 */
[----:B------:R-:W2:Y:S04]  /*56fb0*/  LDL.LU.64 R140, [R1+0x3920] ;  /* 0x00392000018c7983 */ /* 0x000ea80000300a00 */
[----:B------:R-:W2:Y:S04]  /*56fc0*/  LDL.LU.64 R142, [R1+0x3928] ;  /* 0x00392800018e7983 */ /* 0x000ea80000300a00 */
[----:B-1----:R-:W2:Y:S04]  /*56fd0*/  LDL.LU.64 R136, [R1+0x3930] ;  /* 0x0039300001887983 */ /* 0x002ea80000300a00 */
        /* <DEDUP_REMOVED lines=29> */
[----:B------:R-:W4:Y:S04]  /*571b0*/  LDL.LU.64 R140, [R1+0x3970] ;  /* 0x00397000018c7983 */ /* 0x000f280000300a00 */
[----:B------:R-:W4:Y:S01]  /*571c0*/  LDL.LU.64 R142, [R1+0x3978] ;  /* 0x00397800018e7983 */ /* 0x000f220000300a00 */
[----:B---3--:R-:W-:-:S15]  /*571d0*/  HMMA.1688.F32.TF32 R148, R244, R80, R148 ;  /* 0x00000050f494723c */ /* 0x008fde0000081094 */
[----:B------:R-:W-:-:S01]  /*571e0*/  NOP ;  /* 0x0000000000007918 */ /* 0x000fc20000000000 */
        /* <DEDUP_REMOVED lines=8> */
[----:B------:R-:W-:Y:S04]  /*57270*/  STL.64 [R1+0x2028], R154 ;  /* 0x0020289a01007387 */ /* 0x000fe80000100a00 */
[----:B------:R-:W3:Y:S04]  /*57280*/  LDL.LU.64 R168, [R1+0x3990] ;  /* 0x0039900001a87983 */ /* 0x000ee80000300a00 */
[----:B------:R-:W3:Y:S04]  /*57290*/  LDL.LU.64 R170, [R1+0x3998] ;  /* 0x0039980001aa7983 */ /* 0x000ee80000300a00 */
[----:B------:R-:W-:Y:S04]  /*572a0*/  STL.64 [R1+0x2030], R148 ;  /* 0x0020309401007387 */ /* 0x000fe80000100a00 */
[----:B------:R-:W-:Y:S04]  /*572b0*/  STL.64 [R1+0x2038], R150 ;  /* 0x0020389601007387 */ /* 0x000fe80000100a00 */
[----:B------:R-:W3:Y:S04]  /*572c0*/  LDL.LU.64 R164, [R1+0x39a0] ;  /* 0x0039a00001a47983 */ /* 0x000ee80000300a00 */
[----:B------:R-:W3:Y:S04]  /*572d0*/  LDL.LU.64 R166, [R1+0x39a8] ;  /* 0x0039a80001a67983 */ /* 0x000ee80000300a00 */
        /* <DEDUP_REMOVED lines=8> */
[----:B--2---:R-:W-:-:S15]  /*57360*/  HMMA.1688.F32.TF32 R144, R244, R72, R144 ;  /* 0x00000048f490723c */ /* 0x004fde0000081090 */
[----:B------:R-:W-:-:S08]  /*57370*/  NOP ;  /* 0x0000000000007918 */ /* 0x000fd00000000000 */
[----:B------:R1:W-:Y:S04]  /*57380*/  STL.64 [R1+0x2050], R144 ;  /* 0x0020509001007387 */ /* 0x0003e80000100a00 */
[----:B------:R2:W-:Y:S04]  /*57390*/  STL.64 [R1+0x2058], R146 ;  /* 0x0020589201007387 */ /* 0x0005e80000100a00 */
[----:B-1----:R-:W3:Y:S04]  /*573a0*/  LDL.LU.64 R144, [R1+0x39e0] ;  /* 0x0039e00001907983 */ /* 0x002ee80000300a00 */
[----:B--2---:R-:W2:Y:S01]  /*573b0*/  LDL.LU.64 R146, [R1+0x39e8] ;  /* 0x0039e80001927983 */ /* 0x004ea20000300a00 */
[----:B----4-:R-:W-:-:S15]  /*573c0*/  HMMA.1688.F32.TF32 R140, R244, R68, R140 ;  /* 0x00000044f48c723c */ /* 0x010fde000008108c */
[----:B------:R-:W-:-:S08]  /*573d0*/  NOP ;  /* 0x0000000000007918 */ /* 0x000fd00000000000 */
[----:B------:R1:W-:Y:S04]  /*573e0*/  STL.64 [R1+0x2060], R140 ;  /* 0x0020608c01007387 */ /* 0x0003e80000100a00 */
[----:B------:R4:W-:Y:S04]  /*573f0*/  STL.64 [R1+0x2068], R142 ;  /* 0x0020688e01007387 */ /* 0x0009e80000100a00 */
[----:B------:R-:W2:Y:S04]  /*57400*/  LDL.LU.64 R152, [R1+0x39f0] ;  /* 0x0039f00001987983 */ /* 0x000ea80000300a00 */
[----:B------:R-:W2:Y:S01]  /*57410*/  LDL.LU.64 R154, [R1+0x39f8] ;  /* 0x0039f800019a7983 */ /* 0x000ea20000300a00 */
[C---:B---3--:R-:W-:Y:S03]  /*57420*/  HMMA.1688.F32.TF32 R172, R244.reuse, R64, R136 ;  /* 0x00000040f4ac723c */ /* 0x048fe60000081088 */
[----:B-1----:R-:W3:Y:S04]  /*57430*/  LDL.LU.64 R140, [R1+0x3a10] ;  /* 0x003a1000018c7983 */ /* 0x002ee80000300a00 */
[----:B----4-:R-:W3:Y:S04]  /*57440*/  LDL.LU.64 R142, [R1+0x3a18] ;  /* 0x003a1800018e7983 */ /* 0x010ee80000300a00 */
[----:B------:R-:W4:Y:S04]  /*57450*/  LDL.LU.64 R136, [R1+0x3a00] ;  /* 0x003a000001887983 */ /* 0x000f280000300a00 */
[----:B------:R-:W4:Y:S08]  /*57460*/  LDL.LU.64 R138, [R1+0x3a08] ;  /* 0x003a0800018a7983 */ /* 0x000f300000300a00 */
        /* <DEDUP_REMOVED lines=58> */
[----:B------:R-:W4:Y:S04]  /*57810*/  LDL.LU.64 R168, [R1+0x4810] ;  /* 0x0048100001a87983 */ /* 0x000f280000300a00 */
[----:B------:R-:W4:Y:S01]  /*57820*/  LDL.LU.64 R170, [R1+0x4818] ;  /* 0x0048180001aa7983 */ /* 0x000f220000300a00 */
[----:B--2---:R-:W-:-:S15]  /*57830*/  HMMA.1688.F32.TF32 R144, R240, R8, R144 ;  /* 0x00000008f090723c */ /* 0x004fde0000081090 */
[----:B------:R-:W-:-:S08]  /*57840*/  NOP ;  /* 0x0000000000007918 */ /* 0x000fd00000000000 */
[----:B------:R2:W-:Y:S04]  /*57850*/  STL.64 [R1+0x2130], R144 ;  /* 0x0021309001007387 */ /* 0x0005e80000100a00 */
[----:B------:R2:W-:Y:S04]  /*57860*/  STL.64 [R1+0x2138], R146 ;  /* 0x0021389201007387 */ /* 0x0005e80000100a00 */
[----:B------:R-:W4:Y:S04]  /*57870*/  LDL.LU.64 R164, [R1+0x4da0] ;  /* 0x004da00001a47983 */ /* 0x000f280000300a00 */
[----:B------:R-:W4:Y:S04]  /*57880*/  LDL.LU.64 R166, [R1+0x4da8] ;  /* 0x004da80001a67983 */ /* 0x000f280000300a00 */
[----:B------:R-:W4:Y:S04]  /*57890*/  LDL.LU.64 R160, [R1+0x4d90] ;  /* 0x004d900001a07983 */ /* 0x000f280000300a00 */
[----:B------:R-:W4:Y:S04]  /*578a0*/  LDL.LU.64 R162, [R1+0x4d98] ;  /* 0x004d980001a27983 */ /* 0x000f280000300a00 */
[----:B-1----:R-:W4:Y:S04]  /*578b0*/  LDL.LU.64 R152, [R1+0x4d80] ;  /* 0x004d800001987983 */ /* 0x002f280000300a00 */
[----:B------:R-:W4:Y:S04]  /*578c0*/  LDL.LU.64 R154, [R1+0x4d88] ;  /* 0x004d8800019a7983 */ /* 0x000f280000300a00 */
[----:B--2---:R-:W2:Y:S04]  /*578d0*/  LDL.LU.64 R144, [R1+0x4d70] ;  /* 0x004d700001907983 */ /* 0x004ea80000300a00 */
        /* <DEDUP_REMOVED lines=72> */
[----:B------:R-:W4:Y:S04]  /*57d60*/  LDL.LU.64 R148, [R1+0x4ca0] ;  /* 0x004ca00001947983 */ /* 0x000f280000300a00 */
[----:B------:R-:W4:Y:S01]  /*57d70*/  LDL.LU.64 R150, [R1+0x4ca8] ;  /* 0x004ca80001967983 */ /* 0x000f220000300a00 */
[----:B--2---:R-:W-:Y:S03]  /*57d80*/  HMMA.1688.F32.TF32 R172, R240, R24, R144 ;  /* 0x00000018f0ac723c */ /* 0x004fe60000081090 */
        /* <DEDUP_REMOVED lines=53> */
[----:B------:R-:W4:Y:S04]  /*580e0*/  LDL.LU.64 R168, [R1+0x3a90] ;  /* 0x003a900001a87983 */ /* 0x000f280000300a00 */
[----:B------:R-:W4:Y:S04]  /*580f0*/  LDL.LU.64 R170, [R1+0x3a98] ;  /* 0x003a980001aa7983 */ /* 0x000f280000300a00 */
[----:B------:R1:W-:Y:S04]  /*58100*/  STL.64 [R1+0x22c0], R136 ;  /* 0x0022c08801007387 */ /* 0x0003e80000100a00 */
[----:B------:R1:W-:Y:S04]  /*58110*/  STL.64 [R1+0x22c8], R138 ;  /* 0x0022c88a01007387 */ /* 0x0003e80000100a00 */
        /* <DEDUP_REMOVED lines=9> */
[----:B------:R-:W4:Y:S04]  /*581b0*/  LDL.LU.64 R162, [R1+0x3a68] ;  /* 0x003a680001a27983 */ /* 0x000f280000300a00 */
[----:B------:R-:W4:Y:S04]  /*581c0*/  LDL.LU.64 R152, [R1+0x3a50] ;  /* 0x003a500001987983 */ /* 0x000f280000300a00 */
[----:B------:R-:W4:Y:S04]  /*581d0*/  LDL.LU.64 R154, [R1+0x3a58] ;  /* 0x003a5800019a7983 */ /* 0x000f280000300a00 */
        /* <DEDUP_REMOVED lines=23> */
[C---:B----4-:R-:W-:Y:S06]  /*58350*/  HMMA.1688.F32.TF32 R172, R244.reuse, R16, R168 ;  /* 0x00000010f4ac723c */ /* 0x050fec00000810a8 */
[----:B------:R-:W-:-:S15]  /*58360*/  HMMA.1688.F32.TF32 R168, R244, R12, R164 ;  /* 0x0000000cf4a8723c */ /* 0x000fde00000810a4 */
[----:B------:R-:W-:-:S02]  /*58370*/  NOP ;  /* 0x0000000000007918 */ /* 0x000fc40000000000 */
[----:B------:R-:W-:Y:S04]  /*58380*/  STL.64 [R1+0x2310], R172 ;  /* 0x002310ac01007387 */ /* 0x000fe80000100a00 */
[----:B------:R-:W-:Y:S01]  /*58390*/  STL.64 [R1+0x2318], R174 ;  /* 0x002318ae01007387 */ /* 0x000fe20000100a00 */
[C---:B------:R-:W-:Y:S03]  /*583a0*/  HMMA.1688.F32.TF32 R164, R244.reuse, R8, R136 ;  /* 0x00000008f4a4723c */ /* 0x040fe60000081088 */
[----:B------:R-:W4:Y:S04]  /*583b0*/  LDL.LU.64 R136, [R1+0x3aa0] ;  /* 0x003aa00001887983 */ /* 0x000f280000300a00 */
[----:B------:R-:W-:Y:S04]  /*583c0*/  STL.64 [R1+0x2320], R168 ;  /* 0x002320a801007387 */ /* 0x000fe80000100a00 */
[----:B------:R-:W-:Y:S04]  /*583d0*/  STL.64 [R1+0x2328], R170 ;  /* 0x002328aa01007387 */ /* 0x000fe80000100a00 */
[----:B------:R-:W4:Y:S08]  /*583e0*/  LDL.LU.64 R138, [R1+0x3aa8] ;  /* 0x003aa800018a7983 */ /* 0x000f300000300a00 */
[----:B------:R-:W-:Y:S04]  /*583f0*/  STL.64 [R1+0x2330], R164 ;  /* 0x002330a401007387 */ /* 0x000fe80000100a00 */
[----:B------:R1:W-:Y:S02]  /*58400*/  STL.64 [R1+0x2338], R166 ;  /* 0x002338a601007387 */ /* 0x0003e40000100a00 */
[C---:B-1----:R-:W-:Y:S06]  /*58410*/  HMMA.1688.F32.TF32 R164, R244.reuse, R4, R160 ;  /* 0x00000004f4a4723c */ /* 0x042fec00000810a0 */
[C---:B------:R-:W-:Y:S06]  /*58420*/  HMMA.1688.F32.TF32 R160, R244.reuse, R128, R152 ;  /* 0x00000080f4a0723c */ /* 0x040fec0000081098 */
[C---:B------:R-:W-:Y:S11]  /*58430*/  HMMA.1688.F32.TF32 R152, R244.reuse, R124, R132 ;  /* 0x0000007cf498723c */ /* 0x040ff60000081084 */
[----:B------:R1:W-:Y:S04]  /*58440*/  STL.64 [R1+0x2340], R164 ;  /* 0x002340a401007387 */ /* 0x0003e80000100a00 */
[----:B------:R1:W-:Y:S04]  /*58450*/  STL.64 [R1+0x2348], R166 ;  /* 0x002348a601007387 */ /* 0x0003e80000100a00 */
[----:B------:R-:W4:Y:S04]  /*58460*/  LDL.LU.64 R132, [R1+0x3b80] ;  /* 0x003b800001847983 */ /* 0x000f280000300a00 */
[----:B------:R3:W-:Y:S04]  /*58470*/  STL.64 [R1+0x2350], R160 ;  /* 0x002350a001007387 */ /* 0x0007e80000100a00 */
[----:B------:R3:W-:Y:S04]  /*58480*/  STL.64 [R1+0x2358], R162 ;  /* 0x002358a201007387 */ /* 0x0007e80000100a00 */
[----:B------:R-:W4:Y:S01]  /*58490*/  LDL.LU.64 R134, [R1+0x3b88] ;  /* 0x003b880001867983 */ /* 0x000f220000300a00 */
[C---:B------:R-:W-:Y:S03]  /*584a0*/  HMMA.1688.F32.TF32 R148, R244.reuse, R120, R148 ;  /* 0x00000078f494723c */ /* 0x040fe60000081094 */
[----:B------:R3:W-:Y:S04]  /*584b0*/  STL.64 [R1+0x2360], R152 ;  /* 0x0023609801007387 */ /* 0x0007e80000100a00 */
[----:B------:R3:W-:Y:S04]  /*584c0*/  STL.64 [R1+0x2368], R154 ;  /* 0x0023689a01007387 */ /* 0x0007e80000100a00 */
[----:B------:R-:W4:Y:S04]  /*584d0*/  LDL.LU.64 R168, [R1+0x3b70] ;  /* 0x003b700001a87983 */ /* 0x000f280000300a00 */
[----:B------:R-:W4:Y:S08]  /*584e0*/  LDL.LU.64 R170, [R1+0x3b78] ;  /* 0x003b780001aa7983 */ /* 0x000f300000300a00 */
[----:B------:R-:W-:Y:S04]  /*584f0*/  STL.64 [R1+0x2370], R148 ;  /* 0x0023709401007387 */ /* 0x000fe80000100a00 */
[----:B------:R-:W-:Y:S04]  /*58500*/  STL.64 [R1+0x2378], R150 ;  /* 0x0023789601007387 */ /* 0x000fe80000100a00 */
[----:B-1----:R-:W4:Y:S04]  /*58510*/  LDL.LU.64 R164, [R1+0x3b60] ;  /* 0x003b600001a47983 */ /* 0x002f280000300a00 */
[----:B------:R-:W4:Y:S01]  /*58520*/  LDL.LU.64 R166, [R1+0x3b68] ;  /* 0x003b680001a67983 */ /* 0x000f220000300a00 */
[C---:B--2---:R-:W-:Y:S06]  /*58530*/  HMMA.1688.F32.TF32 R144, R244.reuse, R116, R144 ;  /* 0x00000074f490723c */ /* 0x044fec0000081090 */
[----:B---3--:R-:W-:-:S15]  /*58540*/  HMMA.1688.F32.TF32 R140, R244, R112, R140 ;  /* 0x00000070f48c723c */ /* 0x008fde000008108c */
[----:B------:R-:W-:-:S02]  /*58550*/  NOP ;  /* 0x0000000000007918 */ /* 0x000fc40000000000 */
[----:B------:R-:W-:Y:S04]  /*58560*/  STL.64 [R1+0x2380], R144 ;  /* 0x0023809001007387 */ /* 0x000fe80000100a00 */
[----:B------:R-:W-:Y:S04]  /*58570*/  STL.64 [R1+0x2388], R146 ;  /* 0x0023889201007387 */ /* 0x000fe80000100a00 */
[----:B------:R-:W2:Y:S04]  /*58580*/  LDL.LU.64 R160, [R1+0x3b50] ;  /* 0x003b500001a07983 */ /* 0x000ea80000300a00 */
[----:B------:R-:W2:Y:S04]  /*58590*/  LDL.LU.64 R162, [R1+0x3b58] ;  /* 0x003b580001a27983 */ /* 0x000ea80000300a00 */
[----:B------:R1:W-:Y:S04]  /*585a0*/  STL.64 [R1+0x2390], R140 ;  /* 0x0023908c01007387 */ /* 0x0003e80000100a00 */
[----:B------:R3:W-:Y:S04]  /*585b0*/  STL.64 [R1+0x2398], R142 ;  /* 0x0023988e01007387 */ /* 0x0007e80000100a00 */
[----:B------:R-:W2:Y:S04]  /*585c0*/  LDL.LU.64 R152, [R1+0x3b40] ;  /* 0x003b400001987983 */ /* 0x000ea80000300a00 */
[----:B------:R-:W2:Y:S04]  /*585d0*/  LDL.LU.64 R154, [R1+0x3b48] ;  /* 0x003b4800019a7983 */ /* 0x000ea80000300a00 */
[----:B-1----:R-:W2:Y:S04]  /*585e0*/  LDL.LU.64 R140, [R1+0x3b30] ;  /* 0x003b3000018c7983 */ /* 0x002ea80000300a00 */
[----:B---3--:R-:W3:Y:S01]  /*585f0*/  LDL.LU.64 R142, [R1+0x3b38] ;  /* 0x003b3800018e7983 */ /* 0x008ee20000300a00 */
[----:B----4-:R-:W-:-:S15]  /*58600*/  HMMA.1688.F32.TF32 R136, R244, R108, R136 ;  /* 0x0000006cf488723c */ /* 0x010fde0000081088 */
[----:B------:R-:W-:-:S08]  /*58610*/  NOP ;  /* 0x0000000000007918 */ /* 0x000fd00000000000 */
[----:B------:R1:W-:Y:S04]  /*58620*/  STL.64 [R1+0x23b0], R136 ;  /* 0x0023b08801007387 */ /* 0x0003e80000100a00 */
[----:B------:R4:W-:Y:S04]  /*58630*/  STL.64 [R1+0x23b8], R138 ;  /* 0x0023b88a01007387 */ /* 0x0009e80000100a00 */
[----:B-1----:R-:W3:Y:S04]  /*58640*/  LDL.LU.64 R136, [R1+0x3b20] ;  /* 0x003b200001887983 */ /* 0x002ee80000300a00 */
[----:B----4-:R-:W4:Y:S04]  /*58650*/  LDL.LU.64 R138, [R1+0x3b28] ;  /* 0x003b2800018a7983 */ /* 0x010f280000300a00 */
        /* <DEDUP_REMOVED lines=17> */
[C---:B--2---:R-:W-:Y:S06]  /*58770*/  HMMA.1688.F32.TF32 R164, R244.reuse, R92, R160 ;  /* 0x0000005cf4a4723c */ /* 0x044fec00000810a0 */
[----:B------:R-:W-:-:S15]  /*58780*/  HMMA.1688.F32.TF32 R160, R244, R88, R152 ;  /* 0x00000058f4a0723c */ /* 0x000fde0000081098 */
[----:B------:R-:W-:-:S02]  /*58790*/  NOP ;  /* 0x0000000000007918 */ /* 0x000fc40000000000 */
[----:B------:R-:W-:Y:S04]  /*587a0*/  STL.64 [R1+0x2400], R164 ;  /* 0x002400a401007387 */ /* 0x000fe80000100a00 */
[----:B------:R-:W-:Y:S01]  /*587b0*/  STL.64 [R1+0x2408], R166 ;  /* 0x002408a601007387 */ /* 0x000fe20000100a00 */
[C---:B---3--:R-:W-:Y:S03]  /*587c0*/  HMMA.1688.F32.TF32 R152, R244.reuse, R20, R140 ;  /* 0x00000014f498723c */ /* 0x048fe6000008108c */
[----:B------:R-:W2:Y:S04]  /*587d0*/  LDL.LU.64 R140, [R1+0x3ae0] ;  /* 0x003ae000018c7983 */ /* 0x000ea80000300a00 */
[----:B------:R-:W-:Y:S04]  /*587e0*/  STL.64 [R1+0x2410], R160 ;  /* 0x002410a001007387 */ /* 0x000fe80000100a00 */
[----:B------:R-:W-:Y:S04]  /*587f0*/  STL.64 [R1+0x2418], R162 ;  /* 0x002418a201007387 */ /* 0x000fe80000100a00 */
[----:B------:R-:W2:Y:S08]  /*58800*/  LDL.LU.64 R142, [R1+0x3ae8] ;  /* 0x003ae800018e7983 */ /* 0x000eb00000300a00 */
[----:B------:R-:W-:Y:S04]  /*58810*/  STL.64 [R1+0x2420], R152 ;  /* 0x0024209801007387 */ /* 0x000fe80000100a00 */
[----:B------:R4:W-:Y:S02]  /*58820*/  STL.64 [R1+0x2428], R154 ;  /* 0x0024289a01007387 */ /* 0x0009e40000100a00 */
[C---:B----4-:R-:W-:Y:S02]  /*58830*/  HMMA.1688.F32.TF32 R152, R244.reuse, R24, R136 ;  /* 0x00000018f498723c */ /* 0x050fe40000081088 */
        /* <DEDUP_REMOVED lines=312> */
[C---:B--2---:R-:W-:Y:S06]  /*59bc0*/  HMMA.1688.F32.TF32 R140, R244.reuse, R116, R140 ;  /* 0x00000074f48c723c */ /* 0x044fec000008108c */
[----:B----4-:R-:W-:-:S15]  /*59bd0*/  HMMA.1688.F32.TF32 R136, R244, R112, R136 ;  /* 0x00000070f488723c */ /* 0x010fde0000081088 */
        /* <DEDUP_REMOVED lines=52> */
[C---:B---3--:R-:W-:Y:S02]  /*59f20*/  HMMA.1688.F32.TF32 R152, R244.reuse, R84, R132 ;  /* 0x00000054f498723c */ /* 0x048fe40000081084 */
[----:B------:R-:W3:Y:S04]  /*59f30*/  LDL.LU.64 R132, [R1+0x2b10] ;  /* 0x002b100001847983 */ /* 0x000ee80000300a00 */
[----:B------:R-:W3:Y:S01]  /*59f40*/  LDL.LU.64 R134, [R1+0x2b18] ;  /* 0x002b180001867983 */ /* 0x000ee20000300a00 */
[C---:B------:R-:W-:Y:S06]  /*59f50*/  HMMA.1688.F32.TF32 R148, R244.reuse, R80, R148 ;  /* 0x00000050f494723c */ /* 0x040fec0000081094 */
[C---:B------:R-:W-:Y:S10]  /*59f60*/  HMMA.1688.F32.TF32 R144, R244.reuse, R76, R144 ;  /* 0x0000004cf490723c */ /* 0x040ff40000081090 */
        /* <DEDUP_REMOVED lines=27> */
[----:B------:R-:W2:Y:S04]  /*5a120*/  LDL.LU.64 R154, [R1+0x2ad8] ;  /* 0x002ad800019a7983 */ /* 0x000ea80000300a00 */
[----:B-1----:R-:W2:Y:S04]  /*5a130*/  LDL.LU.64 R136, [R1+0x2ac0] ;  /* 0x002ac00001887983 */ /* 0x002ea80000300a00 */
[----:B----4-:R-:W4:Y:S01]  /*5a140*/  LDL.LU.64 R138, [R1+0x2ac8] ;  /* 0x002ac800018a7983 */ /* 0x010f220000300a00 */
        /* <DEDUP_REMOVED lines=251> */
[C---:B------:R-:W-:Y:S06]  /*5b100*/  HMMA.1688.F32.TF32 R160, R244.reuse, R128, R152 ;  /* 0x00000080f4a0723c */ /* 0x040fec0000081098 */
[C---:B------:R-:W-:Y:S01]  /*5b110*/  HMMA.1688.F32.TF32 R152, R244.reuse, R124, R144 ;  /* 0x0000007cf498723c */ /* 0x040fe20000081090 */
[----:B------:R-:W-:Y:S04]  /*5b120*/  STL.64 [R1+0x2dc0], R172 ;  /* 0x002dc0ac01007387 */ /* 0x000fe80000100a00 */
[----:B------:R-:W-:Y:S04]  /*5b130*/  STL.64 [R1+0x2dc8], R174 ;  /* 0x002dc8ae01007387 */ /* 0x000fe80000100a00 */
[----:B------:R-:W-:Y:S04]  /*5b140*/  STL.64 [R1+0x2e00], R168 ;  /* 0x002e00a801007387 */ /* 0x000fe80000100a00 */
[----:B------:R-:W-:Y:S04]  /*5b150*/  STL.64 [R1+0x2e08], R170 ;  /* 0x002e08aa01007387 */ /* 0x000fe80000100a00 */
[----:B------:R-:W-:Y:S04]  /*5b160*/  STL.64 [R1+0x2e10], R164 ;  /* 0x002e10a401007387 */ /* 0x000fe80000100a00 */
[----:B------:R-:W-:Y:S04]  /*5b170*/  STL.64 [R1+0x2e18], R166 ;  /* 0x002e18a601007387 */ /* 0x000fe80000100a00 */
[----:B------:R-:W3:Y:S04]  /*5b180*/  LDL.LU.64 R144, [R1+0x45a0] ;  /* 0x0045a00001907983 */ /* 0x000ee80000300a00 */
[----:B------:R1:W-:Y:S04]  /*5b190*/  STL.64 [R1+0x2e30], R160 ;  /* 0x002e30a001007387 */ /* 0x0003e80000100a00 */
[----:B------:R1:W-:Y:S04]  /*5b1a0*/  STL.64 [R1+0x2e38], R162 ;  /* 0x002e38a201007387 */ /* 0x0003e80000100a00 */
[----:B------:R-:W3:Y:S04]  /*5b1b0*/  LDL.LU.64 R146, [R1+0x45a8] ;  /* 0x0045a80001927983 */ /* 0x000ee80000300a00 */
[----:B------:R-:W-:Y:S01]  /*5b1c0*/  STL.64 [R1+0x2e40], R152 ;  /* 0x002e409801007387 */ /* 0x000fe20000100a00 */
[----:B------:R-:W-:Y:S03]  /*5b1d0*/  HMMA.1688.F32.TF32 R148, R244, R120, R148 ;  /* 0x00000078f494723c */ /* 0x000fe60000081094 */
[----:B------:R-:W-:Y:S04]  /*5b1e0*/  STL.64 [R1+0x2e48], R154 ;  /* 0x002e489a01007387 */ /* 0x000fe80000100a00 */
[----:B-1----:R-:W3:Y:S04]  /*5b1f0*/  LDL.LU.64 R160, [R1+0x4590] ;  /* 0x0045900001a07983 */ /* 0x002ee80000300a00 */
[----:B------:R-:W3:-:S12]  /*5b200*/  LDL.LU.64 R162, [R1+0x4598] ;  /* 0x0045980001a27983 */ /* 0x000ed80000300a00 */
        /* <DEDUP_REMOVED lines=24> */
[----:B---3--:R-:W3:Y:S04]  /*5b390*/  LDL.LU.64 R150, [R1+0x4538] ;  /* 0x0045380001967983 */ /* 0x008ee80000300a00 */
[----:B------:R-:W3:Y:S04]  /*5b3a0*/  LDL.LU.64 R132, [R1+0x4520] ;  /* 0x0045200001847983 */ /* 0x000ee80000300a00 */
[----:B------:R-:W3:Y:S01]  /*5b3b0*/  LDL.LU.64 R134, [R1+0x4528] ;  /* 0x0045280001867983 */ /* 0x000ee20000300a00 */
[C---:B------:R-:W-:Y:S03]  /*5b3c0*/  HMMA.1688.F32.TF32 R172, R244.reuse, R104, R144 ;  /* 0x00000068f4ac723c */ /* 0x040fe60000081090 */
[----:B------:R-:W3:Y:S04]  /*5b3d0*/  LDL.LU.64 R144, [R1+0x4510] ;  /* 0x0045100001907983 */ /* 0x000ee80000300a00 */
[----:B------:R-:W3:Y:S01]  /*5b3e0*/  LDL.LU.64 R146, [R1+0x4518] ;  /* 0x0045180001927983 */ /* 0x000ee20000300a00 */
[----:B------:R-:W-:-:S15]  /*5b3f0*/  HMMA.1688.F32.TF32 R160, R244, R100, R160 ;  /* 0x00000064f4a0723c */ /* 0x000fde00000810a0 */
[----:B------:R-:W-:Y:S04]  /*5b400*/  STL.64 [R1+0x2f20], R172 ;  /* 0x002f20ac01007387 */ /* 0x000fe80000100a00 */
[----:B------:R-:W-:Y:S04]  /*5b410*/  STL.64 [R1+0x2f28], R174 ;  /* 0x002f28ae01007387 */ /* 0x000fe80000100a00 */
[----:B------:R1:W-:Y:S04]  /*5b420*/  STL.64 [R1+0x2f90], R160 ;  /* 0x002f90a001007387 */ /* 0x0003e80000100a00 */
[----:B------:R4:W-:Y:S04]  /*5b430*/  STL.64 [R1+0x2f98], R162 ;  /* 0x002f98a201007387 */ /* 0x0009e80000100a00 */
[----:B-1----:R-:W3:Y:S01]  /*5b440*/  LDL.LU.64 R160, [R1+0x4500] ;  /* 0x0045000001a07983 */ /* 0x002ee20000300a00 */
[C---:B--2---:R-:W-:Y:S06]  /*5b450*/  HMMA.1688.F32.TF32 R140, R244.reuse, R96, R140 ;  /* 0x00000060f48c723c */ /* 0x044fec000008108c */
[----:B----4-:R-:W-:-:S15]  /*5b460*/  HMMA.1688.F32.TF32 R136, R244, R92, R136 ;  /* 0x0000005cf488723c */ /* 0x010fde0000081088 */
[----:B------:R-:W-:-:S02]  /*5b470*/  NOP ;  /* 0x0000000000007918 */ /* 0x000fc40000000000 */
[----:B------:R1:W-:Y:S04]  /*5b480*/  STL.64 [R1+0x2fb0], R140 ;  /* 0x002fb08c01007387 */ /* 0x0003e80000100a00 */
[----:B------:R2:W-:Y:S04]  /*5b490*/  STL.64 [R1+0x2fb8], R142 ;  /* 0x002fb88e01007387 */ /* 0x0005e80000100a00 */
[----:B------:R-:W4:Y:S04]  /*5b4a0*/  LDL.LU.64 R162, [R1+0x4508] ;  /* 0x0045080001a27983 */ /* 0x000f280000300a00 */
[----:B------:R2:W-:Y:S04]  /*5b4b0*/  STL.64 [R1+0x3040], R136 ;  /* 0x0030408801007387 */ /* 0x0005e80000100a00 */
[----:B------:R2:W-:Y:S04]  /*5b4c0*/  STL.64 [R1+0x3048], R138 ;  /* 0x0030488a01007387 */ /* 0x0005e80000100a00 */
[----:B-1----:R-:W4:Y:S04]  /*5b4d0*/  LDL.LU.64 R140, [R1+0x44f0] ;  /* 0x0044f000018c7983 */ /* 0x002f280000300a00 */
[----:B--2---:R-:W2:Y:S04]  /*5b4e0*/  LDL.LU.64 R142, [R1+0x44f8] ;  /* 0x0044f800018e7983 */ /* 0x004ea80000300a00 */
[----:B------:R-:W2:Y:S04]  /*5b4f0*/  LDL.LU.64 R136, [R1+0x44e0] ;  /* 0x0044e00001887983 */ /* 0x000ea80000300a00 */
[----:B------:R-:W2:Y:S01]  /*5b500*/  LDL.LU.64 R138, [R1+0x44e8] ;  /* 0x0044e800018a7983 */ /* 0x000ea20000300a00 */
[C---:B------:R-:W-:Y:S06]  /*5b510*/  HMMA.1688.F32.TF32 R172, R244.reuse, R88, R168 ;  /* 0x00000058f4ac723c */ /* 0x040fec00000810a8 */
[C---:B------:R-:W-:Y:S06]  /*5b520*/  HMMA.1688.F32.TF32 R168, R244.reuse, R20, R164 ;  /* 0x00000014f4a8723c */ /* 0x040fec00000810a4 */
[C---:B------:R-:W-:Y:S06]  /*5b530*/  HMMA.1688.F32.TF32 R164, R244.reuse, R24, R152 ;  /* 0x00000018f4a4723c */ /* 0x040fec0000081098 */
[C---:B---3--:R-:W-:Y:S05]  /*5b540*/  HMMA.1688.F32.TF32 R152, R244.reuse, R84, R148 ;  /* 0x00000054f498723c */ /* 0x048fea0000081094 */
        /* <DEDUP_REMOVED lines=8> */
[----:B------:R1:W-:Y:S04]  /*5b5d0*/  STL.64 [R1+0x3110], R152 ;  /* 0x0031109801007387 */ /* 0x0003e80000100a00 */
[----:B------:R1:W-:Y:S04]  /*5b5e0*/  STL.64 [R1+0x3118], R154 ;  /* 0x0031189a01007387 */ /* 0x0003e80000100a00 */
[----:B------:R-:W3:Y:S04]  /*5b5f0*/  LDL.LU.64 R134, [R1+0x44d8] ;  /* 0x0044d80001867983 */ /* 0x000ee80000300a00 */
[----:B------:R1:W-:Y:S04]  /*5b600*/  STL.64 [R1+0x3120], R148 ;  /* 0x0031209401007387 */ /* 0x0003e80000100a00 */
[----:B------:R1:W-:Y:S04]  /*5b610*/  STL.64 [R1+0x3128], R150 ;  /* 0x0031289601007387 */ /* 0x0003e80000100a00 */
[----:B-1----:R-:W3:Y:S04]  /*5b620*/  LDL.LU.64 R152, [R1+0x44c0] ;  /* 0x0044c00001987983 */ /* 0x002ee80000300a00 */
[----:B------:R-:W3:Y:S01]  /*5b630*/  LDL.LU.64 R154, [R1+0x44c8] ;  /* 0x0044c800019a7983 */ /* 0x000ee20000300a00 */
[----:B------:R-:W-:-:S15]  /*5b640*/  HMMA.1688.F32.TF32 R144, R244, R76, R144 ;  /* 0x0000004cf490723c */ /* 0x000fde0000081090 */
[----:B------:R-:W-:-:S08]  /*5b650*/  NOP ;  /* 0x0000000000007918 */ /* 0x000fd00000000000 */
[----:B------:R1:W-:Y:S04]  /*5b660*/  STL.64 [R1+0x3140], R144 ;  /* 0x0031409001007387 */ /* 0x0003e80000100a00 */
[----:B------:R1:W-:Y:S04]  /*5b670*/  STL.64 [R1+0x3148], R146 ;  /* 0x0031489201007387 */ /* 0x0003e80000100a00 */
[----:B------:R-:W3:Y:S04]  /*5b680*/  LDL.LU.64 R148, [R1+0x44b0] ;  /* 0x0044b00001947983 */ /* 0x000ee80000300a00 */
[----:B------:R-:W3:Y:S04]  /*5b690*/  LDL.LU.64 R150, [R1+0x44b8] ;  /* 0x0044b80001967983 */ /* 0x000ee80000300a00 */
[----:B-1----:R-:W3:Y:S04]  /*5b6a0*/  LDL.LU.64 R144, [R1+0x4610] ;  /* 0x0046100001907983 */ /* 0x002ee80000300a00 */
[----:B------:R-:W3:Y:S01]  /*5b6b0*/  LDL.LU.64 R146, [R1+0x4618] ;  /* 0x0046180001927983 */ /* 0x000ee20000300a00 */
[C---:B----4-:R-:W-:Y:S06]  /*5b6c0*/  HMMA.1688.F32.TF32 R164, R244.reuse, R72, R160 ;  /* 0x00000048f4a4723c */ /* 0x050fec00000810a0 */
[----:B--2---:R-:W-:-:S15]  /*5b6d0*/  HMMA.1688.F32.TF32 R160, R244, R68, R140 ;  /* 0x00000044f4a0723c */ /* 0x004fde000008108c */
[----:B------:R-:W-:-:S02]  /*5b6e0*/  NOP ;  /* 0x0000000000007918 */ /* 0x000fc40000000000 */
[----:B------:R-:W-:Y:S04]  /*5b6f0*/  STL.64 [R1+0x3180], R164 ;  /* 0x003180a401007387 */ /* 0x000fe80000100a00 */
[----:B------:R-:W-:Y:S04]  /*5b700*/  STL.64 [R1+0x3188], R166 ;  /* 0x003188a601007387 */ /* 0x000fe80000100a00 */
[----:B------:R-:W2:Y:S01]  /*5b710*/  LDL.LU.64 R140, [R1+0x4600] ;  /* 0x00460000018c7983 */ /* 0x000ea20000300a00 */
[----:B------:R-:W-:Y:S03]  /*5b720*/  HMMA.1688.F32.TF32 R136, R244, R64, R136 ;  /* 0x00000040f488723c */ /* 0x000fe60000081088 */
[----:B------:R1:W-:Y:S04]  /*5b730*/  STL.64 [R1+0x31a0], R160 ;  /* 0x0031a0a001007387 */ /* 0x0003e80000100a00 */
[----:B------:R4:W-:Y:S04]  /*5b740*/  STL.64 [R1+0x31a8], R162 ;  /* 0x0031a8a201007387 */ /* 0x0009e80000100a00 */
[----:B------:R-:W2:-:S12]  /*5b750*/  LDL.LU.64 R142, [R1+0x4608] ;  /* 0x00460800018e7983 */ /* 0x000e980000300a00 */
[----:B------:R4:W-:Y:S04]  /*5b760*/  STL.64 [R1+0x31c0], R136 ;  /* 0x0031c08801007387 */ /* 0x0009e80000100a00 */
[----:B------:R4:W-:Y:S04]  /*5b770*/  STL.64 [R1+0x31c8], R138 ;  /* 0x0031c88a01007387 */ /* 0x0009e80000100a00 */
[----:B-1----:R-:W2:Y:S04]  /*5b780*/  LDL.LU.64 R160, [R1+0x45f0] ;  /* 0x0045f00001a07983 */ /* 0x002ea80000300a00 */
[----:B----4-:R-:W4:Y:S04]  /*5b790*/  LDL.LU.64 R162, [R1+0x45f8] ;  /* 0x0045f80001a27983 */ /* 0x010f280000300a00 */
        /* <DEDUP_REMOVED lines=14> */
[C---:B-1----:R-:W-:Y:S02]  /*5b880*/  HMMA.1688.F32.TF32 R164, R244.reuse, R52, R148 ;  /* 0x00000034f4a4723c */ /* 0x042fe40000081094 */
[----:B------:R-:W3:Y:S04]  /*5b890*/  LDL.LU.64 R148, [R1+0x5280] ;  /* 0x0052800001947983 */ /* 0x000ee80000300a00 */
[----:B------:R-:W-:-:S15]  /*5b8a0*/  HMMA.1688.F32.TF32 R144, R244, R48, R144 ;  /* 0x00000030f490723c */ /* 0x000fde0000081090 */
[----:B------:R-:W-:-:S02]  /*5b8b0*/  NOP ;  /* 0x0000000000007918 */ /* 0x000fc40000000000 */
[----:B------:R-:W-:Y:S04]  /*5b8c0*/  STL.64 [R1+0x3230], R164 ;  /* 0x003230a401007387 */ /* 0x000fe80000100a00 */
[----:B------:R-:W-:Y:S04]  /*5b8d0*/  STL.64 [R1+0x3238], R166 ;  /* 0x003238a601007387 */ /* 0x000fe80000100a00 */
[----:B------:R-:W3:Y:S04]  /*5b8e0*/  LDL.LU.64 R150, [R1+0x5288] ;  /* 0x0052880001967983 */ /* 0x000ee80000300a00 */
        /* <DEDUP_REMOVED lines=19> */
[C---:B---3--:R-:W-:Y:S02]  /*5ba20*/  HMMA.1688.F32.TF32 R160, R244.reuse, R32, R132 ;  /* 0x00000020f4a0723c */ /* 0x048fe40000081084 */
[----:B------:R-:W3:Y:S04]  /*5ba30*/  LDL.LU.64 R132, [R1+0x5240] ;  /* 0x0052400001847983 */ /* 0x000ee80000300a00 */
[----:B------:R-:W3:Y:S01]  /*5ba40*/  LDL.LU.64 R134, [R1+0x5248] ;  /* 0x0052480001867983 */ /* 0x000ee20000300a00 */
[----:B------:R-:W-:Y:S03]  /*5ba50*/  HMMA.1688.F32.TF32 R152, R244, R28, R152 ;  /* 0x0000001cf498723c */ /* 0x000fe60000081098 */
[----:B------:R-:W-:Y:S04]  /*5ba60*/  LDS R244, [R158+UR13+0x780] ;  /* 0x0007800d9ef47984 */ /* 0x000fe80008000800 */
[----:B------:R-:W-:Y:S04]  /*5ba70*/  LDS R246, [R158+UR13+0x2780] ;  /* 0x0027800d9ef67984 */ /* 0x000fe80008000800 */
[----:B------:R-:W-:Y:S05]  /*5ba80*/  LDS R245, [R159+UR13+0x780] ;  /* 0x0007800d9ff57984 */ /* 0x000fea0008000800 */
[----:B------:R-:W-:Y:S04]  /*5ba90*/  STL.64 [R1+0x3380], R160 ;  /* 0x003380a001007387 */ /* 0x000fe80000100a00 */
[----:B------:R-:W-:Y:S04]  /*5baa0*/  STL.64 [R1+0x3388], R162 ;  /* 0x003388a201007387 */ /* 0x000fe80000100a00 */
[----:B------:R-:W1:Y:S04]  /*5bab0*/  LDS R247, [R159+UR13+0x2780] ;  /* 0x0027800d9ff77984 */ /* 0x000e680008000800 */
        /* <DEDUP_REMOVED lines=10> */
[----:B------:R-:W-:Y:S04]  /*5bb60*/  STL.64 [R1+0x3408], R150 ;  /* 0x0034089601007387 */ /* 0x000fe80000100a00 */
        /* <DEDUP_REMOVED lines=8> */
[----:B-1----:R-:W3:Y:S04]  /*5bbf0*/  LDL.LU.64 R140, [R1+0x55a0] ;  /* 0x0055a000018c7983 */ /* 0x002ee80000300a00 */
[----:B--2---:R-:W2:Y:S01]  /*5bc00*/  LDL.LU.64 R142, [R1+0x55a8] ;  /* 0x0055a800018e7983 */ /* 0x004ea20000300a00 */
[----:B----4-:R-:W-:-:S15]  /*5bc10*/  HMMA.1688.F32.TF32 R136, R240, R4, R136 ;  /* 0x00000004f088723c */ /* 0x010fde0000081088 */
        /* <DEDUP_REMOVED lines=9> */
[----:B------:R-:W3:Y:S04]  /*5bcb0*/  LDL.LU.64 R168, [R1+0x5580] ;  /* 0x0055800001a87983 */ /* 0x000ee80000300a00 */
        /* <DEDUP_REMOVED lines=9> */
[----:B-1----:R-:W3:Y:S04]  /*5bd50*/  LDL.LU.64 R136, [R1+0x5530] ;  /* 0x0055300001887983 */ /* 0x002ee80000300a00 */
[----:B----4-:R-:W4:Y:S01]  /*5bd60*/  LDL.LU.64 R138, [R1+0x5538] ;  /* 0x00553800018a7983 */ /* 0x010f220000300a00 */
[----:B------:R-:W-:Y:S03]  /*5bd70*/  HMMA.1688.F32.TF32 R180, R240, R124, R144 ;  /* 0x0000007cf0b4723c */ /* 0x000fe60000081090 */
[----:B------:R-:W4:Y:S04]  /*5bd80*/  LDL.LU.64 R144, [R1+0x5520] ;  /* 0x0055200001907983 */ /* 0x000f280000300a00 */
[----:B------:R-:W4:-:S15]  /*5bd90*/  LDL.LU.64 R146, [R1+0x5528] ;  /* 0x0055280001927983 */ /* 0x000f1e0000300a00 */
[----:B------:R-:W-:-:S01]  /*5bda0*/  NOP ;  /* 0x0000000000007918 */ /* 0x000fc20000000000 */
[----:B------:R-:W-:Y:S04]  /*5bdb0*/  STL.64 [R1+0x3490], R180 ;  /* 0x003490b401007387 */ /* 0x000fe80000100a00 */
[----:B------:R1:W-:Y:S02]  /*5bdc0*/  STL.64 [R1+0x3498], R182 ;  /* 0x003498b601007387 */ /* 0x0003e40000100a00 */
[----:B-1----:R-:W-:-:S15]  /*5bdd0*/  HMMA.1688.F32.TF32 R180, R240, R120, R176 ;  /* 0x00000078f0b4723c */ /* 0x002fde00000810b0 */
[----:B------:R-:W-:-:S08]  /*5bde0*/  NOP ;  /* 0x0000000000007918 */ /* 0x000fd00000000000 */
[----:B------:R-:W-:Y:S04]  /*5bdf0*/  STL.64 [R1+0x34b0], R180 ;  /* 0x0034b0b401007387 */ /* 0x000fe80000100a00 */
[----:B------:R-:W-:Y:S01]  /*5be00*/  STL.64 [R1+0x34b8], R182 ;  /* 0x0034b8b601007387 */ /* 0x000fe20000100a00 */
        /* <DEDUP_REMOVED lines=20> */
[----:B------:R1:W-:Y:S04]  /*5bf50*/  STL.64 [R1+0x3530], R172 ;  /* 0x003530ac01007387 */ /* 0x0003e80000100a00 */
[----:B------:R1:W-:Y:S04]  /*5bf60*/  STL.64 [R1+0x3538], R174 ;  /* 0x003538ae01007387 */ /* 0x0003e80000100a00 */
[----:B------:R-:W-:Y:S04]  /*5bf70*/  STL.64 [R1+0x3550], R168 ;  /* 0x003550a801007387 */ /* 0x000fe80000100a00 */
[----:B------:R-:W-:Y:S01]  /*5bf80*/  STL.64 [R1+0x3558], R170 ;  /* 0x003558aa01007387 */ /* 0x000fe20000100a00 */
[C---:B----4-:R-:W-:Y:S03]  /*5bf90*/  HMMA.1688.F32.TF32 R148, R240.reuse, R20, R136 ;  /* 0x00000014f094723c */ /* 0x050fe60000081088 */
[----:B------:R-:W-:Y:S04]  /*5bfa0*/  STL.64 [R1+0x3570], R164 ;  /* 0x003570a401007387 */ /* 0x000fe80000100a00 */
[----:B------:R-:W-:Y:S04]  /*5bfb0*/  STL.64 [R1+0x3578], R166 ;  /* 0x003578a601007387 */ /* 0x000fe80000100a00 */
[----:B------:R-:W-:Y:S04]  /*5bfc0*/  STL.64 [R1+0x3880], R160 ;  /* 0x003880a001007387 */ /* 0x000fe80000100a00 */
[----:B------:R-:W-:Y:S04]  /*5bfd0*/  STL.64 [R1+0x3888], R162 ;  /* 0x003888a201007387 */ /* 0x000fe80000100a00 */
[----:B------:R-:W4:Y:S04]  /*5bfe0*/  LDL.LU.64 R136, [R1+0x54f0] ;  /* 0x0054f00001887983 */ /* 0x000f280000300a00 */
[----:B------:R-:W-:Y:S01]  /*5bff0*/  STL.64 [R1+0x38b0], R152 ;  /* 0x0038b09801007387 */ /* 0x000fe20000100a00 */
[C---:B------:R-:W-:Y:S03]  /*5c000*/  HMMA.1688.F32.TF32 R144, R240.reuse, R24, R144 ;  /* 0x00000018f090723c */ /* 0x040fe60000081090 */
[----:B------:R-:W-:Y:S04]  /*5c010*/  STL.64 [R1+0x38b8], R154 ;  /* 0x0038b89a01007387 */ /* 0x000fe80000100a00 */
[----:B------:R-:W4:Y:S04]  /*5c020*/  LDL.LU.64 R138, [R1+0x54f8] ;  /* 0x0054f800018a7983 */ /* 0x000f280000300a00 */
[----:B------:R-:W-:Y:S04]  /*5c030*/  STL.64 [R1+0x38f0], R148 ;  /* 0x0038f09401007387 */ /* 0x000fe80000100a00 */
[----:B------:R-:W-:Y:S04]  /*5c040*/  STL.64 [R1+0x38f8], R150 ;  /* 0x0038f89601007387 */ /* 0x000fe80000100a00 */
[----:B------:R-:W4:Y:S04]  /*5c050*/  LDL.LU.64 R176, [R1+0x54e0] ;  /* 0x0054e00001b07983 */ /* 0x000f280000300a00 */
[----:B------:R-:W4:Y:S04]  /*5c060*/  LDL.LU.64 R178, [R1+0x54e8] ;  /* 0x0054e80001b27983 */ /* 0x000f280000300a00 */
[----:B------:R-:W-:Y:S04]  /*5c070*/  STL.64 [R1+0x3900], R144 ;  /* 0x0039009001007387 */ /* 0x000fe80000100a00 */
        /* <DEDUP_REMOVED lines=59> */
[----:B------:R-:W-:Y:S01]  /*5c430*/  STL.64 [R1+0x39e8], R170 ;  /* 0x0039e8aa01007387 */ /* 0x000fe20000100a00 */
[C---:B------:R-:W-:Y:S03]  /*5c440*/  HMMA.1688.F32.TF32 R148, R240.reuse, R36, R144 ;  /* 0x00000024f094723c */ /* 0x040fe60000081090 */
[----:B------:R-:W-:Y:S04]  /*5c450*/  STL.64 [R1+0x39f0], R164 ;  /* 0x0039f0a401007387 */ /* 0x000fe80000100a00 */
[----:B------:R-:W-:Y:S04]  /*5c460*/  STL.64 [R1+0x39f8], R166 ;  /* 0x0039f8a601007387 */ /* 0x000fe80000100a00 */
[----:B------:R-:W-:Y:S04]  /*5c470*/  STL.64 [R1+0x3a00], R160 ;  /* 0x003a00a001007387 */ /* 0x000fe80000100a00 */
[----:B------:R-:W-:Y:S04]  /*5c480*/  STL.64 [R1+0x3a08], R162 ;  /* 0x003a08a201007387 */ /* 0x000fe80000100a00 */
[----:B------:R-:W3:Y:S04]  /*5c490*/  LDL.LU.64 R144, [R1+0x4490] ;  /* 0x0044900001907983 */ /* 0x000ee80000300a00 */
[----:B------:R-:W-:Y:S04]  /*5c4a0*/  STL.64 [R1+0x3a10], R152 ;  /* 0x003a109801007387 */ /* 0x000fe80000100a00 */
[----:B------:R-:W-:Y:S01]  /*5c4b0*/  STL.64 [R1+0x3a18], R154 ;  /* 0x003a189a01007387 */ /* 0x000fe20000100a00 */
[C---:B----4-:R-:W-:Y:S03]  /*5c4c0*/  HMMA.1688.F32.TF32 R136, R240.reuse, R32, R136 ;  /* 0x00000020f088723c */ /* 0x050fe60000081088 */
[----:B------:R-:W4:Y:S04]  /*5c4d0*/  LDL.LU.64 R146, [R1+0x4498] ;  /* 0x0044980001927983 */ /* 0x000f280000300a00 */
[----:B------:R-:W-:Y:S04]  /*5c4e0*/  STL.64 [R1+0x3a20], R148 ;  /* 0x003a209401007387 */ /* 0x000fe80000100a00 */
[----:B------:R-:W-:Y:S04]  /*5c4f0*/  STL.64 [R1+0x3a28], R150 ;  /* 0x003a289601007387 */ /* 0x000fe80000100a00 */
[----:B------:R-:W4:Y:S04]  /*5c500*/  LDL.LU.64 R176, [R1+0x4460] ;  /* 0x0044600001b07983 */ /* 0x000f280000300a00 */
[----:B------:R-:W4:Y:S04]  /*5c510*/  LDL.LU.64 R178, [R1+0x4468] ;  /* 0x0044680001b27983 */ /* 0x000f280000300a00 */
[----:B------:R1:W-:Y:S04]  /*5c520*/  STL.64 [R1+0x3a40], R136 ;  /* 0x003a408801007387 */ /* 0x0003e80000100a00 */
[----:B------:R1:W-:Y:S04]  /*5c530*/  STL.64 [R1+0x3a48], R138 ;  /* 0x003a488a01007387 */ /* 0x0003e80000100a00 */
[----:B-1----:R-:W4:Y:S04]  /*5c540*/  LDL.LU.64 R136, [R1+0x4450] ;  /* 0x0044500001887983 */ /* 0x002f280000300a00 */
[----:B------:R-:W4:Y:S04]  /*5c550*/  LDL.LU.64 R138, [R1+0x4458] ;  /* 0x00445800018a7983 */ /* 0x000f280000300a00 */
[----:B------:R-:W4:Y:S04]  /*5c560*/  LDL.LU.64 R172, [R1+0x4430] ;  /* 0x0044300001ac7983 */ /* 0x000f280000300a00 */
[----:B------:R-:W4:Y:S01]  /*5c570*/  LDL.LU.64 R174, [R1+0x4438] ;  /* 0x0044380001ae7983 */ /* 0x000f220000300a00 */
[----:B--2---:R-:W-:Y:S03]  /*5c580*/  HMMA.1688.F32.TF32 R140, R240, R28, R140 ;  /* 0x0000001cf08c723c */ /* 0x004fe6000008108c */
[----:B------:R-:W-:Y:S04]  /*5c590*/  LDS R240, [R0+UR13+0x4000] ;  /* 0x0040000d00f07984 */ /* 0x000fe80008000800 */
[----:B------:R-:W-:Y:S04]  /*5c5a0*/  LDS R242, [R0+UR13+0x6000] ;  /* 0x0060000d00f27984 */ /* 0x000fe80008000800 */
[----:B------:R-:W-:Y:S04]  /*5c5b0*/  LDS R241, [R215+UR13+0x4000] ;  /* 0x0040000dd7f17984 */ /* 0x000fe80008000800 */
[----:B------:R-:W1:Y:S01]  /*5c5c0*/  LDS R243, [R215+UR13+0x6000] ;  /* 0x0060000dd7f37984 */ /* 0x000e620008000800 */
[C---:B---3--:R-:W-:Y:S07]  /*5c5d0*/  HMMA.1688.F32.TF32 R132, R244.reuse, R16, R132 ;  /* 0x00000010f484723c */ /* 0x048fee0000081084 */
        /* <DEDUP_REMOVED lines=33> */
[----:B-1----:R-:W-:-:S15]  /*5c7f0*/  HMMA.1688.F32.TF32 R176, R244, R128, R172 ;  /* 0x00000080f4b0723c */ /* 0x002fde00000810ac */
[----:B------:R-:W-:-:S08]  /*5c800*/  NOP ;  /* 0x0000000000007918 */ /* 0x000fd00000000000 */
        /* <DEDUP_REMOVED lines=16> */
[C---:B------:R-:W-:Y:S06]  /*5c910*/  HMMA.1688.F32.TF32 R152, R244.reuse, R104, R148 ;  /* 0x00000068f498723c */ /* 0x040fec0000081094 */
[C---:B------:R-:W-:Y:S06]  /*5c920*/  HMMA.1688.F32.TF32 R148, R244.reuse, R100, R140 ;  /* 0x00000064f494723c */ /* 0x040fec000008108c */
[C---:B----4-:R-:W-:Y:S01]  /*5c930*/  HMMA.1688.F32.TF32 R144, R244.reuse, R96, R144 ;  /* 0x00000060f490723c */ /* 0x050fe20000081090 */
[----:B------:R-:W-:Y:S04]  /*5c940*/  STL.64 [R1+0x3b60], R164 ;  /* 0x003b60a401007387 */ /* 0x000fe80000100a00 */
        /* <DEDUP_REMOVED lines=8> */
[----:B------:R-:W-:Y:S01]  /*5c9d0*/  STL.64 [R1+0x3bc8], R150 ;  /* 0x003bc89601007387 */ /* 0x000fe20000100a00 */
[----:B------:R-:W-:Y:S03]  /*5c9e0*/  HMMA.1688.F32.TF32 R136, R244, R92, R136 ;  /* 0x0000005cf488723c */ /* 0x000fe60000081088 */
[----:B------:R-:W-:-:S15]  /*5c9f0*/  STL [R1+0x3be0], R144 ;  /* 0x003be09001007387 */ /* 0x000fde0000100800 */
[----:B------:R-:W-:-:S06]  /*5ca00*/  NOP ;  /* 0x0000000000007918 */ /* 0x000fcc0000000000 */
[----:B------:R-:W-:Y:S02]  /*5ca10*/  IMAD.MOV.U32 R101, RZ, RZ, R136 ;  /* 0x000000ffff657224 */ /* 0x000fe400078e0088 */
[----:B------:R-:W-:Y:S02]  /*5ca20*/  IMAD.MOV.U32 R100, RZ, RZ, R137 ;  /* 0x000000ffff647224 */ /* 0x000fe400078e0089 */
[----:B------:R-:W-:Y:S01]  /*5ca30*/  IMAD.MOV.U32 R96, RZ, RZ, R139 ;  /* 0x000000ffff607224 */ /* 0x000fe200078e008b */
[----:B------:R-:W4:Y:S01]  /*5ca40*/  LDL.LU.64 R136, [R1+0x4980] ;  /* 0x0049800001887983 */ /* 0x000f220000300a00 */
[----:B------:R-:W-:-:S03]  /*5ca50*/  IMAD.MOV.U32 R97, RZ, RZ, R138 ;  /* 0x000000ffff617224 */ /* 0x000fc600078e008a */
[----:B------:R-:W4:Y:S04]  /*5ca60*/  LDL.LU.64 R138, [R1+0x4988] ;  /* 0x00498800018a7983 */ /* 0x000f280000300a00 */
[----:B------:R-:W-:Y:S04]  /*5ca70*/  STL [R1+0x740c], R96 ;  /* 0x00740c6001007387 */ /* 0x000fe80000100800 */
[----:B------:R-:W-:Y:S04]  /*5ca80*/  STL [R1+0x7408], R97 ;  /* 0x0074086101007387 */ /* 0x000fe80000100800 */
[----:B------:R-:W-:Y:S04]  /*5ca90*/  STL [R1+0x7404], R100 ;  /* 0x0074046401007387 */ /* 0x000fe80000100800 */
[----:B------:R1:W-:Y:S01]  /*5caa0*/  STL [R1+0x7400], R101 ;  /* 0x0074006501007387 */ /* 0x0003e20000100800 */
[----:B--2---:R-:W-:-:S15]  /*5cab0*/  HMMA.1688.F32.TF32 R132, R244, R88, R132 ;  /* 0x00000058f484723c */ /* 0x004fde0000081084 */
[----:B------:R-:W-:-:S09]  /*5cac0*/  NOP ;  /* 0x0000000000007918 */ /* 0x000fd20000000000 */
[----:B------:R-:W-:Y:S02]  /*5cad0*/  IMAD.MOV.U32 R109, RZ, RZ, R132 ;  /* 0x000000ffff6d7224 */ /* 0x000fe400078e0084 */
[----:B------:R-:W-:Y:S02]  /*5cae0*/  IMAD.MOV.U32 R108, RZ, RZ, R133 ;  /* 0x000000ffff6c7224 */ /* 0x000fe400078e0085 */
[----:B------:R-:W-:Y:S01]  /*5caf0*/  IMAD.MOV.U32 R105, RZ, RZ, R134 ;  /* 0x000000ffff697224 */ /* 0x000fe200078e0086 */
[----:B------:R-:W2:Y:S01]  /*5cb00*/  LDL.LU.64 R132, [R1+0x4970] ;  /* 0x0049700001847983 */ /* 0x000ea20000300a00 */
[----:B------:R-:W-:-:S03]  /*5cb10*/  IMAD.MOV.U32 R104, RZ, RZ, R135 ;  /* 0x000000ffff687224 */ /* 0x000fc600078e0087 */
[----:B------:R-:W2:Y:S04]  /*5cb20*/  LDL.LU.64 R134, [R1+0x4978] ;  /* 0x0049780001867983 */ /* 0x000ea80000300a00 */
[----:B------:R-:W-:Y:S04]  /*5cb30*/  STL [R1+0x741c], R104 ;  /* 0x00741c6801007387 */ /* 0x000fe80000100800 */
[----:B------:R-:W-:Y:S04]  /*5cb40*/  STL [R1+0x7418], R105 ;  /* 0x0074186901007387 */ /* 0x000fe80000100800 */
[----:B------:R-:W-:Y:S04]  /*5cb50*/  STL [R1+0x7414], R108 ;  /* 0x0074146c01007387 */ /* 0x000fe80000100800 */
[----:B------:R1:W-:Y:S01]  /*5cb60*/  STL [R1+0x7410], R109 ;  /* 0x0074106d01007387 */ /* 0x0003e20000100800 */
[----:B---3--:R-:W-:-:S15]  /*5cb70*/  HMMA.1688.F32.TF32 R140, R244, R20, R140 ;  /* 0x00000014f48c723c */ /* 0x008fde000008108c */
[----:B------:R-:W-:-:S09]  /*5cb80*/  NOP ;  /* 0x0000000000007918 */ /* 0x000fd20000000000 */
[----:B------:R-:W-:Y:S02]  /*5cb90*/  IMAD.MOV.U32 R93, RZ, RZ, R140 ;  /* 0x000000ffff5d7224 */ /* 0x000fe400078e008c */
[----:B------:R-:W-:Y:S02]  /*5cba0*/  IMAD.MOV.U32 R92, RZ, RZ, R141 ;  /* 0x000000ffff5c7224 */ /* 0x000fe400078e008d */
[----:B------:R-:W-:Y:S01]  /*5cbb0*/  IMAD.MOV.U32 R88, RZ, RZ, R143 ;  /* 0x000000ffff587224 */ /* 0x000fe200078e008f */
[----:B------:R-:W3:Y:S01]  /*5cbc0*/  LDL.LU.64 R140, [R1+0x4960] ;  /* 0x00496000018c7983 */ /* 0x000ee20000300a00 */
[----:B------:R-:W-:-:S03]  /*5cbd0*/  IMAD.MOV.U32 R89, RZ, RZ, R142 ;  /* 0x000000ffff597224 */ /* 0x000fc600078e008e */
[----:B------:R-:W3:Y:S04]  /*5cbe0*/  LDL.LU.64 R142, [R1+0x4968] ;  /* 0x00496800018e7983 */ /* 0x000ee80000300a00 */
[----:B------:R-:W-:Y:S04]  /*5cbf0*/  STL [R1+0x742c], R88 ;  /* 0x00742c5801007387 */ /* 0x000fe80000100800 */
[----:B------:R-:W-:Y:S01]  /*5cc00*/  STL [R1+0x7428], R89 ;  /* 0x0074285901007387 */ /* 0x000fe20000100800 */
[----:B----4-:R-:W-:Y:S03]  /*5cc10*/  HMMA.1688.F32.TF32 R136, R244, R24, R136 ;  /* 0x00000018f488723c */ /* 0x010fe60000081088 */
[----:B------:R-:W-:Y:S04]  /*5cc20*/  STL [R1+0x7424], R92 ;  /* 0x0074245c01007387 */ /* 0x000fe80000100800 */
[----:B------:R4:W-:-:S15]  /*5cc30*/  STL [R1+0x7420], R93 ;  /* 0x0074205d01007387 */ /* 0x0009de0000100800 */
[----:B------:R-:W-:-:S02]  /*5cc40*/  NOP ;  /* 0x0000000000007918 */ /* 0x000fc40000000000 */
        /* <DEDUP_REMOVED lines=24> */
[----:B-1----:R-:W-:Y:S02]  /*5cdd0*/  IMAD.MOV.U32 R101, RZ, RZ, R140 ;  /* 0x000000ffff657224 */ /* 0x002fe400078e008c */
        /* <DEDUP_REMOVED lines=9> */
[----:B------:R-:W-:-:S15]  /*5ce70*/  STL [R1+0x7450], R101 ;  /* 0x0074506501007387 */ /* 0x000fde0000100800 */
        /* <DEDUP_REMOVED lines=10> */
[----:B------:R-:W-:Y:S01]  /*5cf20*/  STL [R1+0x7460], R81 ;  /* 0x0074605101007387 */ /* 0x000fe20000100800 */
        /* <DEDUP_REMOVED lines=11> */
[----:B------:R-:W-:Y:S01]  /*5cfe0*/  STL [R1+0x7470], R97 ;  /* 0x0074706101007387 */ /* 0x000fe20000100800 */
[----:B------:R-:W-:-:S03]  /*5cff0*/  IMAD.MOV.U32 R128, RZ, RZ, R145 ;  /* 0x000000ffff807224 */ /* 0x000fc600078e0091 */
[----:B------:R-:W2:Y:S01]  /*5d000*/  LDL.LU.64 R148, [R1+0x4400] ;  /* 0x0044000001947983 */ /* 0x000ea20000300a00 */
[----:B------:R-:W-:-:S03]  /*5d010*/  IMAD.MOV.U32 R3, RZ, RZ, R146 ;  /* 0x000000ffff037224 */ /* 0x000fc600078e0092 */
[----:B------:R-:W2:Y:S01]  /*5d020*/  LDL.LU.64 R150, [R1+0x4408] ;  /* 0x0044080001967983 */ /* 0x000ea20000300a00 */
[----:B------:R-:W-:-:S03]  /*5d030*/  IMAD.MOV.U32 R2, RZ, RZ, R147 ;  /* 0x000000ffff027224 */ /* 0x000fc600078e0093 */
[----:B------:R-:W2:Y:S04]  /*5d040*/  LDL.LU.64 R144, [R1+0x48a0] ;  /* 0x0048a00001907983 */ /* 0x000ea80000300a00 */
[----:B------:R-:W2:Y:S01]  /*5d050*/  LDL.LU.64 R146, [R1+0x48a8] ;  /* 0x0048a80001927983 */ /* 0x000ea20000300a00 */
[----:B---3--:R-:W-:-:S15]  /*5d060*/  HMMA.1688.F32.TF32 R140, R244, R68, R140 ;  /* 0x00000044f48c723c */ /* 0x008fde000008108c */
        /* <DEDUP_REMOVED lines=8> */
[----:B------:R-:W-:Y:S04]  /*5d0f0*/  STL [R1+0x7480], R109 ;  /* 0x0074806d01007387 */ /* 0x000fe80000100800 */
[----:B------:R-:W3:Y:S04]  /*5d100*/  LDL.LU.64 R140, [R1+0x4890] ;  /* 0x00489000018c7983 */ /* 0x000ee80000300a00 */
[----:B------:R-:W3:Y:S01]  /*5d110*/  LDL.LU.64 R142, [R1+0x4898] ;  /* 0x00489800018e7983 */ /* 0x000ee20000300a00 */
[----:B----4-:R-:W-:-:S15]  /*5d120*/  HMMA.1688.F32.TF32 R136, R244, R64, R136 ;  /* 0x00000040f488723c */ /* 0x010fde0000081088 */
[----:B------:R-:W-:-:S09]  /*5d130*/  NOP ;  /* 0x0000000000007918 */ /* 0x000fd20000000000 */
[----:B------:R-:W-:Y:S02]  /*5d140*/  IMAD.MOV.U32 R64, RZ, RZ, R139 ;  /* 0x000000ffff407224 */ /* 0x000fe400078e008b */
[----:B------:R-:W-:Y:S02]  /*5d150*/  IMAD.MOV.U32 R65, RZ, RZ, R138 ;  /* 0x000000ffff417224 */ /* 0x000fe400078e008a */
[----:B------:R-:W-:Y:S02]  /*5d160*/  IMAD.MOV.U32 R105, RZ, RZ, R136 ;  /* 0x000000ffff697224 */ /* 0x000fe400078e0088 */
[----:B------:R-:W-:Y:S02]  /*5d170*/  IMAD.MOV.U32 R108, RZ, RZ, R137 ;  /* 0x000000ffff6c7224 */ /* 0x000fe400078e0089 */
[----:B------:R-:W4:Y:S04]  /*5d180*/  LDL.LU.64 R136, [R1+0x4800] ;  /* 0x0048000001887983 */ /* 0x000f280000300a00 */
        /* <DEDUP_REMOVED lines=12> */
[----:B------:R-:W2:Y:S01]  /*5d250*/  LDL.LU.64 R134, [R1+0x47f8] ;  /* 0x0047f80001867983 */ /* 0x000ea20000300a00 */
[C---:B------:R-:W-:Y:S06]  /*5d260*/  HMMA.1688.F32.TF32 R148, R244.reuse, R56, R148 ;  /* 0x00000038f494723c */ /* 0x040fec0000081094 */
[----:B------:R-:W-:Y:S01]  /*5d270*/  HMMA.1688.F32.TF32 R144, R244, R52, R144 ;  /* 0x00000034f490723c */ /* 0x000fe20000081090 */
[----:B------:R-:W-:Y:S04]  /*5d280*/  STL [R1+0x74ac], R12 ;  /* 0x0074ac0c01007387 */ /* 0x000fe80000100800 */
[----:B------:R-:W-:Y:S04]  /*5d290*/  STL [R1+0x74a8], R13 ;  /* 0x0074a80d01007387 */ /* 0x000fe80000100800 */
[----:B------:R-:W-:Y:S04]  /*5d2a0*/  STL [R1+0x74a4], R16 ;  /* 0x0074a41001007387 */ /* 0x000fe80000100800 */
[----:B------:R1:W-:Y:S05]  /*5d2b0*/  STL [R1+0x74a0], R17 ;  /* 0x0074a01101007387 */ /* 0x0003ea0000100800 */
[----:B------:R-:W-:-:S02]  /*5d2c0*/  IMAD.MOV.U32 R61, RZ, RZ, R148 ;  /* 0x000000ffff3d7224 */ /* 0x000fc400078e0094 */
[----:B------:R-:W-:-:S03]  /*5d2d0*/  IMAD.MOV.U32 R60, RZ, RZ, R149 ;  /* 0x000000ffff3c7224 */ /* 0x000fc600078e0095 */
[----:B------:R1:W-:Y:S01]  /*5d2e0*/  STL [R1+0x74b0], R61 ;  /* 0x0074b03d01007387 */ /* 0x0003e20000100800 */
[----:B------:R-:W-:-:S03]  /*5d2f0*/  IMAD.MOV.U32 R57, RZ, RZ, R150 ;  /* 0x000000ffff397224 */ /* 0x000fc600078e0096 */
[----:B------:R-:W2:Y:S01]  /*5d300*/  LDL.LU.64 R152, [R1+0x4780] ;  /* 0x0047800001987983 */ /* 0x000ea20000300a00 */
[----:B------:R-:W-:-:S03]  /*5d310*/  IMAD.MOV.U32 R56, RZ, RZ, R151 ;  /* 0x000000ffff387224 */ /* 0x000fc600078e0097 */
[----:B------:R-:W2:Y:S01]  /*5d320*/  LDL.LU.64 R154, [R1+0x4788] ;  /* 0x00478800019a7983 */ /* 0x000ea20000300a00 */
[----:B---3--:R-:W-:Y:S03]  /*5d330*/  HMMA.1688.F32.TF32 R140, R244, R48, R140 ;  /* 0x00000030f48c723c */ /* 0x008fe6000008108c */
[----:B------:R-:W3:Y:S01]  /*5d340*/  LDL.LU.64 R148, [R1+0x4630] ;  /* 0x0046300001947983 */ /* 0x000ee20000300a00 */
[----:B------:R-:W-:Y:S02]  /*5d350*/  IMAD.MOV.U32 R93, RZ, RZ, R144 ;  /* 0x000000ffff5d7224 */ /* 0x000fe400078e0090 */
[----:B------:R-:W-:Y:S01]  /*5d360*/  IMAD.MOV.U32 R104, RZ, RZ, R145 ;  /* 0x000000ffff687224 */ /* 0x000fe200078e0091 */
[----:B------:R-:W3:Y:S01]  /*5d370*/  LDL.LU.64 R150, [R1+0x4638] ;  /* 0x0046380001967983 */ /* 0x000ee20000300a00 */
[----:B------:R-:W-:Y:S02]  /*5d380*/  IMAD.MOV.U32 R53, RZ, RZ, R146 ;  /* 0x000000ffff357224 */ /* 0x000fe400078e0092 */
[----:B------:R-:W-:Y:S01]  /*5d390*/  IMAD.MOV.U32 R52, RZ, RZ, R147 ;  /* 0x000000ffff347224 */ /* 0x000fe200078e0093 */
[----:B------:R-:W3:Y:S04]  /*5d3a0*/  LDL.LU.64 R144, [R1+0x45b0] ;  /* 0x0045b00001907983 */ /* 0x000ee80000300a00 */
[----:B------:R-:W3:Y:S09]  /*5d3b0*/  LDL.LU.64 R146, [R1+0x45b8] ;  /* 0x0045b80001927983 */ /* 0x000ef20000300a00 */
[----:B------:R-:W-:-:S02]  /*5d3c0*/  IMAD.MOV.U32 R117, RZ, RZ, R140 ;  /* 0x000000ffff757224 */ /* 0x000fc400078e008c */
[----:B------:R-:W-:Y:S01]  /*5d3d0*/  IMAD.MOV.U32 R88, RZ, RZ, R141 ;  /* 0x000000ffff587224 */ /* 0x000fe200078e008d */
[----:B------:R-:W3:Y:S01]  /*5d3e0*/  LDL.LU R140, [R1+0x4c70] ;  /* 0x004c7000018c7983 */ /* 0x000ee20000300800 */
[----:B------:R-:W-:Y:S01]  /*5d3f0*/  IMAD.MOV.U32 R89, RZ, RZ, R142 ;  /* 0x000000ffff597224 */ /* 0x000fe200078e008e */
[----:B----4-:R-:W-:Y:S02]  /*5d400*/  HMMA.1688.F32.TF32 R136, R244, R44, R136 ;  /* 0x0000002cf488723c */ /* 0x010fe40000081088 */
[----:B------:R-:W4:Y:S01]  /*5d410*/  LDL.LU R141, [R1+0x4c74] ;  /* 0x004c7400018d7983 */ /* 0x000f220000300800 */
[----:B------:R-:W-:-:S03]  /*5d420*/  IMAD.MOV.U32 R92, RZ, RZ, R143 ;  /* 0x000000ffff5c7224 */ /* 0x000fc600078e008f */
[----:B------:R-:W4:Y:S04]  /*5d430*/  LDL.LU R142, [R1+0x4c78] ;  /* 0x004c7800018e7983 */ /* 0x000f280000300800 */
[----:B------:R-:W4:-:S14]  /*5d440*/  LDL.LU R143, [R1+0x4c7c] ;  /* 0x004c7c00018f7983 */ /* 0x000f1c0000300800 */
[----:B------:R-:W-:Y:S02]  /*5d450*/  IMAD.MOV.U32 R9, RZ, RZ, R136 ;  /* 0x000000ffff097224 */ /* 0x000fe400078e0088 */
[----:B------:R-:W-:Y:S01]  /*5d460*/  IMAD.MOV.U32 R8, RZ, RZ, R137 ;  /* 0x000000ffff087224 */ /* 0x000fe200078e0089 */
[----:B------:R-:W3:Y:S01]  /*5d470*/  LDL.LU R136, [R1+0x4c60] ;  /* 0x004c600001887983 */ /* 0x000ee20000300800 */
[----:B------:R-:W-:Y:S02]  /*5d480*/  IMAD.MOV.U32 R5, RZ, RZ, R138 ;  /* 0x000000ffff057224 */ /* 0x000fe400078e008a */
[----:B------:R-:W-:Y:S01]  /*5d490*/  IMAD.MOV.U32 R4, RZ, RZ, R139 ;  /* 0x000000ffff047224 */ /* 0x000fe200078e008b */
[----:B------:R-:W3:Y:S04]  /*5d4a0*/  LDL.LU R137, [R1+0x4c64] ;  /* 0x004c640001897983 */ /* 0x000ee80000300800 */
[----:B------:R-:W3:Y:S04]  /*5d4b0*/  LDL.LU R138, [R1+0x4c68] ;  /* 0x004c6800018a7983 */ /* 0x000ee80000300800 */
[----:B------:R-:W3:Y:S01]  /*5d4c0*/  LDL.LU R139, [R1+0x4c6c] ;  /* 0x004c6c00018b7983 */ /* 0x000ee20000300800 */
[----:B--2---:R-:W-:-:S15]  /*5d4d0*/  HMMA.1688.F32.TF32 R132, R244, R40, R132 ;  /* 0x00000028f484723c */ /* 0x004fde0000081084 */
[----:B------:R-:W-:-:S09]  /*5d4e0*/  NOP ;  /* 0x0000000000007918 */ /* 0x000fd20000000000 */
[----:B------:R-:W-:Y:S02]  /*5d4f0*/  IMAD.MOV.U32 R121, RZ, RZ, R132 ;  /* 0x000000ffff797224 */ /* 0x000fe400078e0084 */
[----:B------:R-:W-:Y:S02]  /*5d500*/  IMAD.MOV.U32 R112, RZ, RZ, R133 ;  /* 0x000000ffff707224 */ /* 0x000fe400078e0085 */
[----:B------:R-:W-:Y:S02]  /*5d510*/  IMAD.MOV.U32 R132, RZ, RZ, R6 ;  /* 0x000000ffff847224 */ /* 0x000fe400078e0006 */
[----:B------:R-:W-:Y:S01]  /*5d520*/  IMAD.MOV.U32 R113, RZ, RZ, R134 ;  /* 0x000000ffff717224 */ /* 0x000fe200078e0086 */
[----:B------:R-:W2:Y:S01]  /*5d530*/  LDL.LU R6, [R1+0x79b4] ;  /* 0x0079b40001067983 */ /* 0x000ea20000300800 */
[----:B------:R-:W-:Y:S02]  /*5d540*/  IMAD.MOV.U32 R133, RZ, RZ, R7 ;  /* 0x000000ffff857224 */ /* 0x000fe400078e0007 */
[----:B------:R-:W-:Y:S01]  /*5d550*/  IMAD.MOV.U32 R116, RZ, RZ, R135 ;  /* 0x000000ffff747224 */ /* 0x000fe200078e0087 */
[----:B------:R-:W2:Y:S01]  /*5d560*/  LDL.LU R7, [R1+0x79b0] ;  /* 0x0079b00001077983 */ /* 0x000ea20000300800 */
[----:B------:R-:W-:-:S02]  /*5d570*/  IMAD.MOV.U32 R134, RZ, RZ, R10 ;  /* 0x000000ffff867224 */ /* 0x000fc400078e000a */
[----:B------:R-:W-:Y:S01]  /*5d580*/  IMAD.MOV.U32 R135, RZ, RZ, R11 ;  /* 0x000000ffff877224 */ /* 0x000fe200078e000b */
[----:B------:R-:W4:Y:S04]  /*5d590*/  LDL.LU R10, [R1+0x79ac] ;  /* 0x0079ac00010a7983 */ /* 0x000f280000300800 */
[----:B------:R-:W4:Y:S01]  /*5d5a0*/  LDL.LU R11, [R1+0x79a8] ;  /* 0x0079a800010b7983 */ /* 0x000f220000300800 */
[----:B------:R-:W-:Y:S02]  /*5d5b0*/  IMAD.MOV.U32 R248, RZ, RZ, R14 ;  /* 0x000000fffff87224 */ /* 0x000fe400078e000e */
[----:B------:R-:W-:Y:S01]  /*5d5c0*/  IMAD.MOV.U32 R249, RZ, RZ, R15 ;  /* 0x000000fffff97224 */ /* 0x000fe200078e000f */
[----:B------:R-:W3:Y:S04]  /*5d5d0*/  LDL.LU R14, [R1+0x79a4] ;  /* 0x0079a400010e7983 */ /* 0x000ee80000300800 */
[----:B------:R-:W3:Y:S01]  /*5d5e0*/  LDL.LU R15, [R1+0x79a0] ;  /* 0x0079a000010f7983 */ /* 0x000ee20000300800 */
[----:B------:R-:W-:-:S02]  /*5d5f0*/  IMAD.MOV.U32 R250, RZ, RZ, R18 ;  /* 0x000000fffffa7224 */ /* 0x000fc400078e0012 */
[----:B------:R-:W-:Y:S01]  /*5d600*/  IMAD.MOV.U32 R251, RZ, RZ, R19 ;  /* 0x000000fffffb7224 */ /* 0x000fe200078e0013 */
[----:B------:R-:W3:Y:S04]  /*5d610*/  LDL.LU R18, [R1+0x799c] ;  /* 0x00799c0001127983 */ /* 0x000ee80000300800 */
[----:B------:R-:W3:Y:S04]  /*5d620*/  LDL.LU R19, [R1+0x7998] ;  /* 0x0079980001137983 */ /* 0x000ee80000300800 */
[----:B------:R-:W-:Y:S01]  /*5d630*/  STL.64 [R1+0x77d0], R158 ;  /* 0x0077d09e01007387 */ /* 0x000fe20000100a00 */
[----:B----4-:R-:W-:-:S15]  /*5d640*/  HMMA.1688.F32.TF32 R132, R240, R10, R132 ;  /* 0x0000000af084723c */ /* 0x010fde0000081084 */
[----:B------:R-:W-:-:S09]  /*5d650*/  NOP ;  /* 0x0000000000007918 */ /* 0x000fd20000000000 */
[----:B-1----:R-:W-:Y:S02]  /*5d660*/  IMAD.MOV.U32 R17, RZ, RZ, R132 ;  /* 0x000000ffff117224 */ /* 0x002fe400078e0084 */
[----:B------:R-:W-:Y:S02]  /*5d670*/  IMAD.MOV.U32 R64, RZ, RZ, R133 ;  /* 0x000000ffff407224 */ /* 0x000fe400078e0085 */
[----:B------:R-:W-:Y:S02]  /*5d680*/  IMAD.MOV.U32 R65, RZ, RZ, R134 ;  /* 0x000000ffff417224 */ /* 0x000fe400078e0086 */
[----:B------:R-:W-:Y:S02]  /*5d690*/  IMAD.MOV.U32 R108, RZ, RZ, R135 ;  /* 0x000000ffff6c7224 */ /* 0x000fe400078e0087 */
[----:B--2---:R-:W-:Y:S07]  /*5d6a0*/  HMMA.1688.F32.TF32 R132, R240, R6, R248 ;  /* 0x00000006f084723c */ /* 0x004fee00000810f8 */
[----:B------:R-:W-:-:S02]  /*5d6b0*/  IMAD.MOV.U32 R248, RZ, RZ, R78 ;  /* 0x000000fffff87224 */ /* 0x000fc400078e004e */
[----:B------:R-:W2:Y:S01]  /*5d6c0*/  LDL.LU R78, [R1+0x7994] ;  /* 0x00799400014e7983 */ /* 0x000ea20000300800 */
[----:B------:R-:W-:Y:S02]  /*5d6d0*/  IMAD.MOV.U32 R249, RZ, RZ, R79 ;  /* 0x000000fffff97224 */ /* 0x000fe400078e004f */
[----:B------:R-:W-:Y:S01]  /*5d6e0*/  IMAD.MOV.U32 R250, RZ, RZ, R82 ;  /* 0x000000fffffa7224 */ /* 0x000fe200078e0052 */
[----:B------:R-:W4:Y:S01]  /*5d6f0*/  LDL.LU R79, [R1+0x7990] ;  /* 0x00799000014f7983 */ /* 0x000f220000300800 */
[----:B------:R-:W-:-:S03]  /*5d700*/  IMAD.MOV.U32 R251, RZ, RZ, R83 ;  /* 0x000000fffffb7224 */ /* 0x000fc600078e0053 */
[----:B------:R-:W4:Y:S04]  /*5d710*/  LDL.LU R82, [R1+0x798c] ;  /* 0x00798c0001527983 */ /* 0x000f280000300800 */
[----:B------:R-:W4:Y:S01]  /*5d720*/  LDL.LU R83, [R1+0x7988] ;  /* 0x0079880001537983 */ /* 0x000f220000300800 */
[----:B---3--:R-:W-:Y:S06]  /*5d730*/  HMMA.1688.F32.TF32 R136, R240, R14, R136 ;  /* 0x0000000ef088723c */ /* 0x008fec0000081088 */
[C---:B------:R-:W-:Y:S06]  /*5d740*/  HMMA.1688.F32.TF32 R144, R244.reuse, R28, R144 ;  /* 0x0000001cf490723c */ /* 0x040fec0000081090 */
[C---:B------:R-:W-:Y:S06]  /*5d750*/  HMMA.1688.F32.TF32 R148, R244.reuse, R32, R148 ;  /* 0x00000020f494723c */ /* 0x040fec0000081094 */
[----:B------:R-:W-:Y:S01]  /*5d760*/  HMMA.1688.F32.TF32 R152, R244, R36, R152 ;  /* 0x00000024f498723c */ /* 0x000fe20000081098 */
[----:B------:R-:W-:Y:S01]  /*5d770*/  IMAD.MOV.U32 R61, RZ, RZ, R132 ;  /* 0x000000ffff3d7224 */ /* 0x000fe200078e0084 */
[----:B------:R-:W-:Y:S01]  /*5d780*/  LDS R244, [R158+UR13+0x4000] ;  /* 0x0040000d9ef47984 */ /* 0x000fe20008000800 */
[----:B------:R-:W-:-:S02]  /*5d790*/  IMAD.MOV.U32 R12, RZ, RZ, R133 ;  /* 0x000000ffff0c7224 */ /* 0x000fc400078e0085 */
[----:B------:R-:W-:Y:S02]  /*5d7a0*/  IMAD.MOV.U32 R132, RZ, RZ, R75 ;  /* 0x000000ffff847224 */ /* 0x000fe400078e004b */
[----:B------:R-:W-:Y:S01]  /*5d7b0*/  IMAD.MOV.U32 R164, RZ, RZ, R91 ;  /* 0x000000ffffa47224 */ /* 0x000fe200078e005b */
[----:B------:R-:W3:Y:S01]  /*5d7c0*/  LDL.LU R75, [R1+0x7984] ;  /* 0x00798400014b7983 */ /* 0x000ee20000300800 */
[----:B------:R-:W-:Y:S02]  /*5d7d0*/  IMAD.MOV.U32 R13, RZ, RZ, R134 ;  /* 0x000000ffff0d7224 */ /* 0x000fe400078e0086 */
[----:B------:R-:W-:Y:S02]  /*5d7e0*/  IMAD.MOV.U32 R133, RZ, RZ, R74 ;  /* 0x000000ffff857224 */ /* 0x000fe400078e004a */
[----:B------:R-:W-:Y:S01]  /*5d7f0*/  IMAD.MOV.U32 R165, RZ, RZ, R90 ;  /* 0x000000ffffa57224 */ /* 0x000fe200078e005a */
[----:B------:R-:W3:Y:S01]  /*5d800*/  LDL.LU R74, [R1+0x7980] ;  /* 0x00798000014a7983 */ /* 0x000ee20000300800 */
        /* <DEDUP_REMOVED lines=13> */
[----:B------:R-:W-:Y:S01]  /*5d8e0*/  IMAD.MOV.U32 R137, RZ, RZ, R114 ;  /* 0x000000ffff897224 */ /* 0x000fe200078e0072 */
[----:B------:R-:W-:Y:S01]  /*5d8f0*/  HMMA.1688.F32.TF32 R140, R240, R18, R140 ;  /* 0x00000012f08c723c */ /* 0x000fe2000008108c */
[----:B------:R-:W-:Y:S01]  /*5d900*/  IMAD.MOV.U32 R96, RZ, RZ, R139 ;  /* 0x000000ffff607224 */ /* 0x000fe200078e008b */
[----:B------:R-:W3:Y:S01]  /*5d910*/  LDL.LU R114, [R1+0x7970] ;  /* 0x0079700001727983 */ /* 0x000ee20000300800 */
[----:B------:R-:W-:-:S02]  /*5d920*/  IMAD.MOV.U32 R138, RZ, RZ, R111 ;  /* 0x000000ffff8a7224 */ /* 0x000fc400078e006f */
[----:B------:R-:W-:Y:S01]  /*5d930*/  IMAD.MOV.U32 R97, RZ, RZ, R144 ;  /* 0x000000ffff617224 */ /* 0x000fe200078e0090 */
[----:B------:R-:W3:Y:S01]  /*5d940*/  LDL.LU R111, [R1+0x796c] ;  /* 0x00796c00016f7983 */ /* 0x000ee20000300800 */
[----:B------:R-:W-:Y:S02]  /*5d950*/  IMAD.MOV.U32 R139, RZ, RZ, R110 ;  /* 0x000000ffff8b7224 */ /* 0x000fe400078e006e */
[----:B------:R-:W-:Y:S01]  /*5d960*/  IMAD.MOV.U32 R76, RZ, RZ, R145 ;  /* 0x000000ffff4c7224 */ /* 0x000fe200078e0091 */
[----:B------:R-:W3:Y:S01]  /*5d970*/  LDL.LU R110, [R1+0x7968] ;  /* 0x00796800016e7983 */ /* 0x000ee20000300800 */
[----:B------:R-:W-:Y:S02]  /*5d980*/  IMAD.MOV.U32 R144, RZ, RZ, R27 ;  /* 0x000000ffff907224 */ /* 0x000fe400078e001b */
        /* <DEDUP_REMOVED lines=31> */
[----:B------:R-:W3:Y:S04]  /*5db80*/  LDL.LU R95, [R1+0x793c] ;  /* 0x00793c00015f7983 */ /* 0x000ee80000300800 */
[----:B------:R-:W3:Y:S04]  /*5db90*/  LDL.LU R94, [R1+0x7938] ;  /* 0x00793800015e7983 */ /* 0x000ee80000300800 */
[----:B------:R-:W3:Y:S04]  /*5dba0*/  LDL.LU R91, [R1+0x7934] ;  /* 0x00793400015b7983 */ /* 0x000ee80000300800 */
[----:B------:R-:W3:Y:S04]  /*5dbb0*/  LDL.LU R90, [R1+0x7930] ;  /* 0x00793000015a7983 */ /* 0x000ee80000300800 */
[----:B------:R-:W3:Y:S04]  /*5dbc0*/  LDL.LU R23, [R1+0x792c] ;  /* 0x00792c0001177983 */ /* 0x000ee80000300800 */
[----:B------:R-:W3:Y:S01]  /*5dbd0*/  LDL.LU R22, [R1+0x7928] ;  /* 0x0079280001167983 */ /* 0x000ee20000300800 */
[----:B--2---:R-:W-:-:S03]  /*5dbe0*/  IMAD.MOV.U32 R171, RZ, RZ, R78 ;  /* 0x000000ffffab7224 */ /* 0x004fc600078e004e */
[----:B------:R-:W-:Y:S01]  /*5dbf0*/  LDS R246, [R158+UR13+0x6000] ;  /* 0x0060000d9ef67984 */ /* 0x000fe20008000800 */
[----:B----4-:R-:W-:-:S03]  /*5dc00*/  IMAD.MOV.U32 R170, RZ, RZ, R79 ;  /* 0x000000ffffaa7224 */ /* 0x010fc600078e004f */
[----:B------:R-:W-:Y:S01]  /*5dc10*/  LDS R245, [R159+UR13+0x4000] ;  /* 0x0040000d9ff57984 */ /* 0x000fe20008000800 */
[----:B------:R-:W-:-:S03]  /*5dc20*/  IMAD.MOV.U32 R169, RZ, RZ, R82 ;  /* 0x000000ffffa97224 */ /* 0x000fc600078e0052 */
[----:B------:R1:W2:Y:S01]  /*5dc30*/  LDS R247, [R159+UR13+0x6000] ;  /* 0x0060000d9ff77984 */ /* 0x0002a20008000800 */
[----:B------:R-:W-:-:S03]  /*5dc40*/  IMAD.MOV.U32 R168, RZ, RZ, R83 ;  /* 0x000000ffffa87224 */ /* 0x000fc600078e0053 */
[----:B------:R-:W4:Y:S04]  /*5dc50*/  LDL.LU R83, [R1+0x7924] ;  /* 0x0079240001537983 */ /* 0x000f280000300800 */
[----:B------:R-:W2:Y:S04]  /*5dc60*/  LDL.LU R82, [R1+0x7920] ;  /* 0x0079200001527983 */ /* 0x000ea80000300800 */
[----:B------:R-:W2:Y:S04]  /*5dc70*/  LDL.LU R79, [R1+0x791c] ;  /* 0x00791c00014f7983 */ /* 0x000ea80000300800 */
[----:B------:R-:W2:Y:S01]  /*5dc80*/  LDL.LU R78, [R1+0x7918] ;  /* 0x00791800014e7983 */ /* 0x000ea20000300800 */
[----:B---3--:R-:W-:-:S02]  /*5dc90*/  IMAD.MOV.U32 R175, RZ, RZ, R75 ;  /* 0x000000ffffaf7224 */ /* 0x008fc400078e004b */
[----:B------:R-:W-:Y:S02]  /*5dca0*/  IMAD.MOV.U32 R174, RZ, RZ, R74 ;  /* 0x000000ffffae7224 */ /* 0x000fe400078e004a */
[----:B------:R-:W-:Y:S02]  /*5dcb0*/  IMAD.MOV.U32 R173, RZ, RZ, R71 ;  /* 0x000000ffffad7224 */ /* 0x000fe400078e0047 */
[----:B------:R-:W-:Y:S02]  /*5dcc0*/  IMAD.MOV.U32 R172, RZ, RZ, R70 ;  /* 0x000000ffffac7224 */ /* 0x000fe400078e0046 */
[----:B------:R-:W3:Y:S04]  /*5dcd0*/  LDL.LU R70, [R1+0x7914] ;  /* 0x0079140001467983 */ /* 0x000ee80000300800 */
[----:B------:R-:W3:Y:S04]  /*5dce0*/  LDL.LU R71, [R1+0x7910] ;  /* 0x0079100001477983 */ /* 0x000ee80000300800 */
[----:B------:R-:W3:Y:S04]  /*5dcf0*/  LDL.LU R74, [R1+0x790c] ;  /* 0x00790c00014a7983 */ /* 0x000ee80000300800 */
[----:B------:R-:W3:Y:S04]  /*5dd00*/  LDL.LU R75, [R1+0x7908] ;  /* 0x00790800014b7983 */ /* 0x000ee80000300800 */
[----:B------:R-:W1:Y:S04]  /*5dd10*/  LDL.LU R192, [R1+0x4c30] ;  /* 0x004c300001c07983 */ /* 0x000e680000300800 */
[----:B------:R-:W1:Y:S04]  /*5dd20*/  LDL.LU R193, [R1+0x4c34] ;  /* 0x004c340001c17983 */ /* 0x000e680000300800 */
[----:B------:R-:W1:Y:S04]  /*5dd30*/  LDL.LU R194, [R1+0x4c38] ;  /* 0x004c380001c27983 */ /* 0x000e680000300800 */
[----:B------:R-:W1:Y:S01]  /*5dd40*/  LDL.LU R195, [R1+0x4c3c] ;  /* 0x004c3c0001c37983 */ /* 0x000e620000300800 */
[----:B------:R-:W-:-:S02]  /*5dd50*/  IMAD.MOV.U32 R182, RZ, RZ, R26 ;  /* 0x000000ffffb67224 */ /* 0x000fc400078e001a */
[----:B------:R-:W-:Y:S02]  /*5dd60*/  IMAD.MOV.U32 R181, RZ, RZ, R87 ;  /* 0x000000ffffb57224 */ /* 0x000fe400078e0057 */
[----:B------:R-:W-:Y:S02]  /*5dd70*/  IMAD.MOV.U32 R180, RZ, RZ, R86 ;  /* 0x000000ffffb47224 */ /* 0x000fe400078e0056 */
[----:B------:R-:W-:Y:S02]  /*5dd80*/  IMAD.MOV.U32 R183, RZ, RZ, R27 ;  /* 0x000000ffffb77224 */ /* 0x000fe400078e001b */
[----:B------:R-:W-:Y:S02]  /*5dd90*/  IMAD.MOV.U32 R187, RZ, RZ, R107 ;  /* 0x000000ffffbb7224 */ /* 0x000fe400078e006b */
[----:B------:R-:W-:Y:S02]  /*5dda0*/  IMAD.MOV.U32 R176, RZ, RZ, R110 ;  /* 0x000000ffffb07224 */ /* 0x000fe400078e006e */
        /* <DEDUP_REMOVED lines=25> */
[----:B----4-:R-:W-:Y:S02]  /*5df40*/  IMAD.MOV.U32 R239, RZ, RZ, R83 ;  /* 0x000000ffffef7224 */ /* 0x010fe400078e0053 */
[----:B--2---:R-:W-:Y:S02]  /*5df50*/  IMAD.MOV.U32 R238, RZ, RZ, R82 ;  /* 0x000000ffffee7224 */ /* 0x004fe400078e0052 */
[----:B------:R-:W-:Y:S02]  /*5df60*/  IMAD.MOV.U32 R237, RZ, RZ, R79 ;  /* 0x000000ffffed7224 */ /* 0x000fe400078e004f */
[----:B------:R-:W-:Y:S02]  /*5df70*/  IMAD.MOV.U32 R236, RZ, RZ, R78 ;  /* 0x000000ffffec7224 */ /* 0x000fe400078e004e */
[----:B------:R-:W2:Y:S04]  /*5df80*/  LDL.LU R78, [R1+0x7904] ;  /* 0x00790400014e7983 */ /* 0x000ea80000300800 */
[----:B------:R-:W2:Y:S04]  /*5df90*/  LDL.LU R79, [R1+0x7900] ;  /* 0x00790000014f7983 */ /* 0x000ea80000300800 */
[----:B------:R-:W4:Y:S04]  /*5dfa0*/  LDL.LU R82, [R1+0x78fc] ;  /* 0x0078fc0001527983 */ /* 0x000f280000300800 */
[----:B------:R-:W4:Y:S04]  /*5dfb0*/  LDL.LU R83, [R1+0x78f8] ;  /* 0x0078f80001537983 */ /* 0x000f280000300800 */
[----:B------:R-:W3:Y:S04]  /*5dfc0*/  LDL.LU R86, [R1+0x78f4] ;  /* 0x0078f40001567983 */ /* 0x000ee80000300800 */
[----:B------:R-:W3:Y:S04]  /*5dfd0*/  LDL.LU R87, [R1+0x78f0] ;  /* 0x0078f00001577983 */ /* 0x000ee80000300800 */
[----:B------:R-:W4:Y:S04]  /*5dfe0*/  LDL.LU R26, [R1+0x78ec] ;  /* 0x0078ec00011a7983 */ /* 0x000f280000300800 */
[----:B------:R-:W4:Y:S04]  /*5dff0*/  LDL.LU R27, [R1+0x78e8] ;  /* 0x0078e800011b7983 */ /* 0x000f280000300800 */
[----:B------:R-:W2:Y:S04]  /*5e000*/  LDL.LU R22, [R1+0x78e4] ;  /* 0x0078e40001167983 */ /* 0x000ea80000300800 */
[----:B------:R-:W2:Y:S04]  /*5e010*/  LDL.LU R23, [R1+0x78e0] ;  /* 0x0078e00001177983 */ /* 0x000ea80000300800 */
        /* <DEDUP_REMOVED lines=15> */
[----:B------:R-:W1:Y:S04]  /*5e110*/  LDL.LU R130, [R1+0x78a0] ;  /* 0x0078a00001827983 */ /* 0x000e680000300800 */
[----:B------:R-:W1:Y:S04]  /*5e120*/  LDL.LU R131, [R1+0x789c] ;  /* 0x00789c0001837983 */ /* 0x000e680000300800 */
[----:B------:R-:W2:Y:S04]  /*5e130*/  LDL.LU R126, [R1+0x7898] ;  /* 0x00789800017e7983 */ /* 0x000ea80000300800 */
[----:B------:R-:W2:Y:S04]  /*5e140*/  LDL.LU R127, [R1+0x7894] ;  /* 0x00789400017f7983 */ /* 0x000ea80000300800 */
[----:B------:R-:W4:Y:S04]  /*5e150*/  LDL.LU R119, [R1+0x7890] ;  /* 0x0078900001777983 */ /* 0x000f280000300800 */
[----:B------:R-:W3:Y:S04]  /*5e160*/  LDL.LU R122, [R1+0x788c] ;  /* 0x00788c00017a7983 */ /* 0x000ee80000300800 */
[----:B------:R-:W3:Y:S01]  /*5e170*/  LDL.LU R123, [R1+0x7888] ;  /* 0x00788800017b7983 */ /* 0x000ee20000300800 */
[----:B-1----:R-:W-:-:S15]  /*5e180*/  HMMA.1688.F32.TF32 R156, R240, R130, R192 ;  /* 0x00000082f09c723c */ /* 0x002fde00000810c0 */
[----:B------:R-:W-:-:S09]  /*5e190*/  NOP ;  /* 0x0000000000007918 */ /* 0x000fd20000000000 */
[----:B------:R-:W-:Y:S02]  /*5e1a0*/  IMAD.MOV.U32 R25, RZ, RZ, R156 ;  /* 0x000000ffff197224 */ /* 0x000fe400078e009c */
[----:B------:R-:W-:Y:S02]  /*5e1b0*/  IMAD.MOV.U32 R24, RZ, RZ, R157 ;  /* 0x000000ffff187224 */ /* 0x000fe400078e009d */
[----:B------:R-:W-:Y:S02]  /*5e1c0*/  IMAD.MOV.U32 R21, RZ, RZ, R158 ;  /* 0x000000ffff157224 */ /* 0x000fe400078e009e */
[----:B------:R-:W-:Y:S02]  /*5e1d0*/  IMAD.MOV.U32 R20, RZ, RZ, R159 ;  /* 0x000000ffff147224 */ /* 0x000fe400078e009f */
[----:B--2---:R-:W-:-:S15]  /*5e1e0*/  HMMA.1688.F32.TF32 R156, R240, R126, R236 ;  /* 0x0000007ef09c723c */ /* 0x004fde00000810ec */
[----:B------:R-:W-:-:S09]  /*5e1f0*/  NOP ;  /* 0x0000000000007918 */ /* 0x000fd20000000000 */
[----:B------:R-:W-:Y:S02]  /*5e200*/  IMAD.MOV.U32 R33, RZ, RZ, R156 ;  /* 0x000000ffff217224 */ /* 0x000fe400078e009c */
[----:B------:R-:W-:Y:S02]  /*5e210*/  IMAD.MOV.U32 R32, RZ, RZ, R157 ;  /* 0x000000ffff207224 */ /* 0x000fe400078e009d */
[----:B------:R-:W-:Y:S02]  /*5e220*/  IMAD.MOV.U32 R29, RZ, RZ, R158 ;  /* 0x000000ffff1d7224 */ /* 0x000fe400078e009e */
[----:B------:R-:W-:Y:S02]  /*5e230*/  IMAD.MOV.U32 R28, RZ, RZ, R159 ;  /* 0x000000ffff1c7224 */ /* 0x000fe400078e009f */
[----:B---3--:R-:W-:-:S15]  /*5e240*/  HMMA.1688.F32.TF32 R156, R240, R122, R232 ;  /* 0x0000007af09c723c */ /* 0x008fde00000810e8 */
[----:B------:R-:W-:-:S09]  /*5e250*/  NOP ;  /* 0x0000000000007918 */ /* 0x000fd20000000000 */
[----:B------:R-:W-:Y:S02]  /*5e260*/  IMAD.MOV.U32 R41, RZ, RZ, R156 ;  /* 0x000000ffff297224 */ /* 0x000fe400078e009c */
[----:B------:R-:W-:Y:S02]  /*5e270*/  IMAD.MOV.U32 R40, RZ, RZ, R157 ;  /* 0x000000ffff287224 */ /* 0x000fe400078e009d */
[----:B------:R-:W-:Y:S02]  /*5e280*/  IMAD.MOV.U32 R37, RZ, RZ, R158 ;  /* 0x000000ffff257224 */ /* 0x000fe400078e009e */
[----:B------:R-:W-:Y:S02]  /*5e290*/  IMAD.MOV.U32 R36, RZ, RZ, R159 ;  /* 0x000000ffff247224 */ /* 0x000fe400078e009f */
[C---:B----4-:R-:W-:Y:S06]  /*5e2a0*/  HMMA.1688.F32.TF32 R156, R240.reuse, R118, R188 ;  /* 0x00000076f09c723c */ /* 0x050fec00000810bc */
[C---:B------:R-:W-:Y:S06]  /*5e2b0*/  HMMA.1688.F32.TF32 R184, R240.reuse, R114, R184 ;  /* 0x00000072f0b8723c */ /* 0x040fec00000810b8 */
[----:B------:R-:W-:-:S12]  /*5e2c0*/  HMMA.1688.F32.TF32 R180, R240, R110, R180 ;  /* 0x0000006ef0b4723c */ /* 0x000fd800000810b4 */
[----:B------:R-:W-:Y:S02]  /*5e2d0*/  IMAD.MOV.U32 R49, RZ, RZ, R156 ;  /* 0x000000ffff317224 */ /* 0x000fe400078e009c */
[----:B------:R-:W-:Y:S02]  /*5e2e0*/  IMAD.MOV.U32 R48, RZ, RZ, R157 ;  /* 0x000000ffff307224 */ /* 0x000fe400078e009d */
[----:B------:R-:W-:Y:S02]  /*5e2f0*/  IMAD.MOV.U32 R45, RZ, RZ, R158 ;  /* 0x000000ffff2d7224 */ /* 0x000fe400078e009e */
[----:B------:R-:W-:Y:S02]  /*5e300*/  IMAD.MOV.U32 R44, RZ, RZ, R159 ;  /* 0x000000ffff2c7224 */ /* 0x000fe400078e009f */
[C---:B------:R-:W-:Y:S01]  /*5e310*/  HMMA.1688.F32.TF32 R156, R240.reuse, R106, R176 ;  /* 0x0000006af09c723c */ /* 0x040fe200000810b0 */
[----:B------:R-:W-:Y:S04]  /*5e320*/  STL.64 [R1+0x55a0], R184 ;  /* 0x0055a0b801007387 */ /* 0x000fe80000100a00 */
[----:B------:R-:W-:Y:S01]  /*5e330*/  STL.64 [R1+0x55a8], R186 ;  /* 0x0055a8ba01007387 */ /* 0x000fe20000100a00 */
[C---:B------:R-:W-:Y:S03]  /*5e340*/  HMMA.1688.F32.TF32 R172, R240.reuse, R102, R172 ;  /* 0x00000066f0ac723c */ /* 0x040fe600000810ac */
[----:B------:R-:W-:Y:S03]  /*5e350*/  STL.64 [R1+0x5590], R180 ;  /* 0x005590b401007387 */ /* 0x000fe60000100a00 */
[C---:B------:R-:W-:Y:S01]  /*5e360*/  HMMA.1688.F32.TF32 R168, R240.reuse, R98, R168 ;  /* 0x00000062f0a8723c */ /* 0x040fe200000810a8 */
[----:B------:R-:W-:Y:S10]  /*5e370*/  STL.64 [R1+0x5598], R182 ;  /* 0x005598b601007387 */ /* 0x000ff40000100a00 */
[----:B------:R-:W-:Y:S04]  /*5e380*/  STL.64 [R1+0x5580], R156 ;  /* 0x0055809c01007387 */ /* 0x000fe80000100a00 */
[----:B------:R1:W-:Y:S02]  /*5e390*/  STL.64 [R1+0x5588], R158 ;  /* 0x0055889e01007387 */ /* 0x0003e40000100a00 */
[C---:B-1----:R-:W-:Y:S02]  /*5e3a0*/  HMMA.1688.F32.TF32 R156, R240.reuse, R94, R164 ;  /* 0x0000005ef09c723c */ /* 0x042fe400000810a4 */
[----:B------:R-:W-:Y:S04]  /*5e3b0*/  STL.64 [R1+0x5570], R172 ;  /* 0x005570ac01007387 */ /* 0x000fe80000100a00 */
[----:B------:R-:W-:Y:S01]  /*5e3c0*/  STL.64 [R1+0x5578], R174 ;  /* 0x005578ae01007387 */ /* 0x000fe20000100a00 */
[C---:B------:R-:W-:Y:S03]  /*5e3d0*/  HMMA.1688.F32.TF32 R164, R240.reuse, R90, R160 ;  /* 0x0000005af0a4723c */ /* 0x040fe600000810a0 */
[----:B------:R-:W-:Y:S03]  /*5e3e0*/  STL.64 [R1+0x5560], R168 ;  /* 0x005560a801007387 */ /* 0x000fe60000100a00 */
[C---:B------:R-:W-:Y:S01]  /*5e3f0*/  HMMA.1688.F32.TF32 R160, R240.reuse, R22, R152 ;  /* 0x00000016f0a0723c */ /* 0x040fe20000081098 */
[----:B------:R-:W-:Y:S05]  /*5e400*/  STL.64 [R1+0x5568], R170 ;  /* 0x005568aa01007387 */ /* 0x000fea0000100a00 */
[C---:B------:R-:W-:Y:S04]  /*5e410*/  HMMA.1688.F32.TF32 R152, R240.reuse, R86, R144 ;  /* 0x00000056f098723c */ /* 0x040fe80000081090 */
[----:B------:R-:W-:Y:S04]  /*5e420*/  STL.64 [R1+0x5550], R156 ;  /* 0x0055509c01007387 */ /* 0x000fe80000100a00 */
[----:B------:R1:W-:Y:S01]  /*5e430*/  STL.64 [R1+0x5558], R158 ;  /* 0x0055589e01007387 */ /* 0x0003e20000100a00 */
[C---:B------:R-:W-:Y:S06]  /*5e440*/  HMMA.1688.F32.TF32 R144, R240.reuse, R78, R136 ;  /* 0x0000004ef090723c */ /* 0x040fec0000081088 */
[C---:B-1----:R-:W-:Y:S06]  /*5e450*/  HMMA.1688.F32.TF32 R156, R240.reuse, R26, R148 ;  /* 0x0000001af09c723c */ /* 0x042fec0000081094 */
[C---:B------:R-:W-:Y:S06]  /*5e460*/  HMMA.1688.F32.TF32 R148, R240.reuse, R82, R140 ;  /* 0x00000052f094723c */ /* 0x040fec000008108c */
[C---:B------:R-:W-:Y:S06]  /*5e470*/  HMMA.1688.F32.TF32 R140, R240.reuse, R74, R132 ;  /* 0x0000004af08c723c */ /* 0x040fec0000081084 */
[----:B------:R-:W-:Y:S01]  /*5e480*/  HMMA.1688.F32.TF32 R136, R240, R70, R248 ;  /* 0x00000046f088723c */ /* 0x000fe200000810f8 */
        /* <DEDUP_REMOVED lines=9> */
[----:B------:R-:W-:Y:S01]  /*5e520*/  STL.64 [R1+0x5508], R150 ;  /* 0x0055089601007387 */ /* 0x000fe20000100a00 */
[----:B------:R-:W-:-:S03]  /*5e530*/  IMAD.MOV.U32 R132, RZ, RZ, R38 ;  /* 0x000000ffff847224 */ /* 0x000fc600078e0026 */
[----:B------:R-:W-:Y:S04]  /*5e540*/  STL.64 [R1+0x54f0], R144 ;  /* 0x0054f09001007387 */ /* 0x000fe80000100a00 */
[----:B------:R-:W-:Y:S04]  /*5e550*/  STL.64 [R1+0x54f8], R146 ;  /* 0x0054f89201007387 */ /* 0x000fe80000100a00 */
[----:B------:R-:W-:Y:S01]  /*5e560*/  STL.64 [R1+0x54e0], R140 ;  /* 0x0054e08c01007387 */ /* 0x000fe20000100a00 */
[----:B------:R-:W-:-:S03]  /*5e570*/  IMAD.MOV.U32 R133, RZ, RZ, R39 ;  /* 0x000000ffff857224 */ /* 0x000fc600078e0027 */
[----:B------:R-:W-:Y:S01]  /*5e580*/  STL.64 [R1+0x54e8], R142 ;  /* 0x0054e88e01007387 */ /* 0x000fe20000100a00 */
[----:B------:R-:W-:-:S03]  /*5e590*/  IMAD.MOV.U32 R134, RZ, RZ, R42 ;  /* 0x000000ffff867224 */ /* 0x000fc600078e002a */
[----:B------:R-:W2:Y:S01]  /*5e5a0*/  LDL.LU R38, [R1+0x7884] ;  /* 0x0078840001267983 */ /* 0x000ea20000300800 */
[----:B------:R-:W-:-:S03]  /*5e5b0*/  IMAD.MOV.U32 R135, RZ, RZ, R43 ;  /* 0x000000ffff877224 */ /* 0x000fc600078e002b */
[----:B------:R1:W-:Y:S04]  /*5e5c0*/  STL.64 [R1+0x54d0], R136 ;  /* 0x0054d08801007387 */ /* 0x0003e80000100a00 */
[----:B------:R3:W-:Y:S04]  /*5e5d0*/  STL.64 [R1+0x54d8], R138 ;  /* 0x0054d88a01007387 */ /* 0x0007e80000100a00 */
[----:B------:R-:W4:Y:S04]  /*5e5e0*/  LDL.LU R39, [R1+0x7880] ;  /* 0x0078800001277983 */ /* 0x000f280000300800 */
[----:B------:R-:W4:Y:S01]  /*5e5f0*/  LDL.LU R42, [R1+0x787c] ;  /* 0x00787c00012a7983 */ /* 0x000f220000300800 */
[----:B-1----:R-:W-:-:S02]  /*5e600*/  IMAD.MOV.U32 R136, RZ, RZ, R58 ;  /* 0x000000ffff887224 */ /* 0x002fc400078e003a */
[----:B------:R-:W-:Y:S01]  /*5e610*/  IMAD.MOV.U32 R137, RZ, RZ, R55 ;  /* 0x000000ffff897224 */ /* 0x000fe200078e0037 */
[----:B------:R-:W4:Y:S01]  /*5e620*/  LDL.LU R43, [R1+0x7878] ;  /* 0x00787800012b7983 */ /* 0x000f220000300800 */
[----:B---3--:R-:W-:-:S03]  /*5e630*/  IMAD.MOV.U32 R138, RZ, RZ, R54 ;  /* 0x000000ffff8a7224 */ /* 0x008fc600078e0036 */
[----:B------:R-:W3:Y:S01]  /*5e640*/  LDL.LU R58, [R1+0x7874] ;  /* 0x00787400013a7983 */ /* 0x000ee20000300800 */
[----:B------:R-:W-:-:S03]  /*5e650*/  IMAD.MOV.U32 R139, RZ, RZ, R46 ;  /* 0x000000ffff8b7224 */ /* 0x000fc600078e002e */
        /* <DEDUP_REMOVED lines=8> */
[----:B------:R-:W3:Y:S04]  /*5e6e0*/  LDL.LU R35, [R1+0x7860] ;  /* 0x0078600001237983 */ /* 0x000ee80000300800 */
[----:B------:R-:W3:Y:S04]  /*5e6f0*/  LDL.LU R30, [R1+0x785c] ;  /* 0x00785c00011e7983 */ /* 0x000ee80000300800 */
[----:B------:R-:W3:Y:S01]  /*5e700*/  LDL.LU R31, [R1+0x7858] ;  /* 0x00785800011f7983 */ /* 0x000ee20000300800 */
[----:B--2---:R-:W-:Y:S02]  /*5e710*/  IMAD.MOV.U32 R151, RZ, RZ, R38 ;  /* 0x000000ffff977224 */ /* 0x004fe400078e0026 */
[----:B----4-:R-:W-:-:S02]  /*5e720*/  IMAD.MOV.U32 R150, RZ, RZ, R39 ;  /* 0x000000ffff967224 */ /* 0x010fc400078e0027 */
[----:B------:R-:W-:Y:S02]  /*5e730*/  IMAD.MOV.U32 R149, RZ, RZ, R42 ;  /* 0x000000ffff957224 */ /* 0x000fe400078e002a */
[----:B------:R-:W-:Y:S02]  /*5e740*/  IMAD.MOV.U32 R148, RZ, RZ, R43 ;  /* 0x000000ffff947224 */ /* 0x000fe400078e002b */
[----:B------:R-:W2:Y:S04]  /*5e750*/  LDL.LU R43, [R1+0x7854] ;  /* 0x00785400012b7983 */ /* 0x000ea80000300800 */
[----:B------:R-:W4:Y:S04]  /*5e760*/  LDL.LU R42, [R1+0x7850] ;  /* 0x00785000012a7983 */ /* 0x000f280000300800 */
[----:B------:R-:W2:Y:S04]  /*5e770*/  LDL.LU R39, [R1+0x784c] ;  /* 0x00784c0001277983 */ /* 0x000ea80000300800 */
[----:B------:R-:W4:Y:S01]  /*5e780*/  LDL.LU R38, [R1+0x7848] ;  /* 0x0078480001267983 */ /* 0x000f220000300800 */
[----:B---3--:R-:W-:-:S02]  /*5e790*/  IMAD.MOV.U32 R163, RZ, RZ, R34 ;  /* 0x000000ffffa37224 */ /* 0x008fc400078e0022 */
[----:B------:R-:W-:Y:S02]  /*5e7a0*/  IMAD.MOV.U32 R162, RZ, RZ, R35 ;  /* 0x000000ffffa27224 */ /* 0x000fe400078e0023 */
[----:B------:R-:W-:Y:S02]  /*5e7b0*/  IMAD.MOV.U32 R160, RZ, RZ, R30 ;  /* 0x000000ffffa07224 */ /* 0x000fe400078e001e */
[----:B------:R-:W3:Y:S01]  /*5e7c0*/  LDL.LU R30, [R1+0x7844] ;  /* 0x00784400011e7983 */ /* 0x000ee20000300800 */
[----:B------:R-:W-:-:S03]  /*5e7d0*/  IMAD.MOV.U32 R161, RZ, RZ, R31 ;  /* 0x000000ffffa17224 */ /* 0x000fc600078e001f */
[----:B------:R-:W2:Y:S04]  /*5e7e0*/  LDL.LU R31, [R1+0x7840] ;  /* 0x00784000011f7983 */ /* 0x000ea80000300800 */
[----:B------:R-:W4:Y:S04]  /*5e7f0*/  LDL.LU R35, [R1+0x783c] ;  /* 0x00783c0001237983 */ /* 0x000f280000300800 */
[----:B------:R-:W4:Y:S04]  /*5e800*/  LDL.LU R34, [R1+0x7838] ;  /* 0x0078380001227983 */ /* 0x000f280000300800 */
[----:B------:R-:W4:Y:S04]  /*5e810*/  LDL.LU R168, [R1+0x4950] ;  /* 0x0049500001a87983 */ /* 0x000f280000300800 */
[----:B------:R-:W4:Y:S04]  /*5e820*/  LDL.LU R169, [R1+0x4954] ;  /* 0x0049540001a97983 */ /* 0x000f280000300800 */
[----:B------:R-:W4:Y:S04]  /*5e830*/  LDL.LU R170, [R1+0x4958] ;  /* 0x0049580001aa7983 */ /* 0x000f280000300800 */
[----:B------:R-:W4:Y:S01]  /*5e840*/  LDL.LU R171, [R1+0x495c] ;  /* 0x00495c0001ab7983 */ /* 0x000f220000300800 */
[----:B---3--:R-:W-:-:S02]  /*5e850*/  IMAD.MOV.U32 R175, RZ, RZ, R30 ;  /* 0x000000ffffaf7224 */ /* 0x008fc400078e001e */
[----:B--2---:R-:W-:Y:S02]  /*5e860*/  IMAD.MOV.U32 R174, RZ, RZ, R31 ;  /* 0x000000ffffae7224 */ /* 0x004fe400078e001f */
[----:B----4-:R-:W-:Y:S02]  /*5e870*/  IMAD.MOV.U32 R172, RZ, RZ, R35 ;  /* 0x000000ffffac7224 */ /* 0x010fe400078e0023 */
[----:B------:R-:W2:Y:S01]  /*5e880*/  LDL.LU R35, [R1+0x7834] ;  /* 0x0078340001237983 */ /* 0x000ea20000300800 */
[----:B------:R-:W-:-:S03]  /*5e890*/  IMAD.MOV.U32 R173, RZ, RZ, R34 ;  /* 0x000000ffffad7224 */ /* 0x000fc600078e0022 */
[----:B------:R-:W3:Y:S04]  /*5e8a0*/  LDL.LU R34, [R1+0x7830] ;  /* 0x0078300001227983 */ /* 0x000ee80000300800 */
[----:B------:R-:W4:Y:S04]  /*5e8b0*/  LDL.LU R31, [R1+0x782c] ;  /* 0x00782c00011f7983 */ /* 0x000f280000300800 */
        /* <DEDUP_REMOVED lines=60> */
[----:B------:R-:W4:Y:S01]  /*5ec80*/  LDL.LU R239, [R1+0x4a7c] ;  /* 0x004a7c0001ef7983 */ /* 0x000f220000300800 */
        /* <DEDUP_REMOVED lines=11> */
[----:B--2---:R-:W-:Y:S02]  /*5ed40*/  IMAD.MOV.U32 R183, RZ, RZ, R35 ;  /* 0x000000ffffb77224 */ /* 0x004fe400078e0023 */
[----:B---3--:R-:W-:-:S02]  /*5ed50*/  IMAD.MOV.U32 R182, RZ, RZ, R34 ;  /* 0x000000ffffb67224 */ /* 0x008fc400078e0022 */
[----:B----4-:R-:W-:Y:S02]  /*5ed60*/  IMAD.MOV.U32 R181, RZ, RZ, R31 ;  /* 0x000000ffffb57224 */ /* 0x010fe400078e001f */
[----:B------:R-:W-:Y:S02]  /*5ed70*/  IMAD.MOV.U32 R180, RZ, RZ, R30 ;  /* 0x000000ffffb47224 */ /* 0x000fe400078e001e */
        /* <DEDUP_REMOVED lines=9> */
[----:B------:R-:W4:Y:S04]  /*5ee10*/  LDL.LU R54, [R1+0x7800] ;  /* 0x0078000001367983 */ /* 0x000f280000300800 */
[----:B------:R-:W4:Y:S04]  /*5ee20*/  LDL.LU R55, [R1+0x77fc] ;  /* 0x0077fc0001377983 */ /* 0x000f280000300800 */
[----:B------:R-:W2:Y:S04]  /*5ee30*/  LDL.LU R58, [R1+0x77f8] ;  /* 0x0077f800013a7983 */ /* 0x000ea80000300800 */
[----:B------:R-:W3:Y:S04]  /*5ee40*/  LDL.LU R62, [R1+0x77f4] ;  /* 0x0077f400013e7983 */ /* 0x000ee80000300800 */
[----:B------:R-:W4:Y:S04]  /*5ee50*/  LDL.LU R66, [R1+0x77f0] ;  /* 0x0077f00001427983 */ /* 0x000f280000300800 */
[----:B------:R-:W4:Y:S01]  /*5ee60*/  LDL.LU R67, [R1+0x77ec] ;  /* 0x0077ec0001437983 */ /* 0x000f220000300800 */
[----:B------:R-:W-:-:S03]  /*5ee70*/  IMAD.MOV.U32 R147, RZ, RZ, R63 ;  /* 0x000000ffff937224 */ /* 0x000fc600078e003f */
[----:B------:R-:W3:Y:S01]  /*5ee80*/  LDL.LU R63, [R1+0x77e8] ;  /* 0x0077e800013f7983 */ /* 0x000ee20000300800 */
[----:B------:R-:W-:-:S03]  /*5ee90*/  IMAD.MOV.U32 R248, RZ, RZ, R59 ;  /* 0x000000fffff87224 */ /* 0x000fc600078e003b */
[----:B------:R-:W2:Y:S01]  /*5eea0*/  LDL.LU R59, [R1+0x77e4] ;  /* 0x0077e400013b7983 */ /* 0x000ea20000300800 */
[----:B------:R-:W-:Y:S02]  /*5eeb0*/  IMAD.MOV.U32 R249, RZ, RZ, R50 ;  /* 0x000000fffff97224 */ /* 0x000fe400078e0032 */
[----:B------:R-:W-:Y:S01]  /*5eec0*/  IMAD.MOV.U32 R250, RZ, RZ, R51 ;  /* 0x000000fffffa7224 */ /* 0x000fe200078e0033 */
[----:B------:R-:W2:Y:S04]  /*5eed0*/  LDL.LU R50, [R1+0x77e0] ;  /* 0x0077e00001327983 */ /* 0x000ea80000300800 */
[----:B------:R-:W2:Y:S01]  /*5eee0*/  LDL.LU R51, [R1+0x77dc] ;  /* 0x0077dc0001337983 */ /* 0x000ea20000300800 */
[----:B------:R-:W-:-:S03]  /*5eef0*/  IMAD.MOV.U32 R251, RZ, RZ, R47 ;  /* 0x000000fffffb7224 */ /* 0x000fc600078e002f */
[----:B------:R-:W2:Y:S01]  /*5ef00*/  LDL.LU R47, [R1+0x77d8] ;  /* 0x0077d800012f7983 */ /* 0x000ea20000300800 */
[C---:B------:R-:W-:Y:S06]  /*5ef10*/  HMMA.1688.F32.TF32 R188, R244.reuse, R10, R188 ;  /* 0x0000000af4bc723c */ /* 0x040fec00000810bc */
[C---:B------:R-:W-:Y:S06]  /*5ef20*/  HMMA.1688.F32.TF32 R180, R244.reuse, R130, R180 ;  /* 0x00000082f4b4723c */ /* 0x040fec00000810b4 */
[C---:B------:R-:W-:Y:S06]  /*5ef30*/  HMMA.1688.F32.TF32 R176, R244.reuse, R126, R176 ;  /* 0x0000007ef4b0723c */ /* 0x040fec00000810b0 */
[C---:B------:R-:W-:Y:S06]  /*5ef40*/  HMMA.1688.F32.TF32 R168, R244.reuse, R118, R168 ;  /* 0x00000076f4a8723c */ /* 0x040fec00000810a8 */
[----:B------:R-:W-:Y:S06]  /*5ef50*/  HMMA.1688.F32.TF32 R164, R244, R114, R164 ;  /* 0x00000072f4a4723c */ /* 0x000fec00000810a4 */
[----:B----4-:R-:W-:-:S15]  /*5ef60*/  HMMA.1688.F32.TF32 R156, R240, R66, R156 ;  /* 0x00000042f09c723c */ /* 0x010fde000008109c */
[----:B------:R-:W-:-:S08]  /*5ef70*/  NOP ;  /* 0x0000000000007918 */ /* 0x000fd00000000000 */
[----:B------:R-:W-:Y:S04]  /*5ef80*/  STL.64 [R1+0x54c0], R156 ;  /* 0x0054c09c01007387 */ /* 0x000fe80000100a00 */
[----:B------:R3:W-:Y:S02]  /*5ef90*/  STL.64 [R1+0x54c8], R158 ;  /* 0x0054c89e01007387 */ /* 0x0007e40000100a00 */
[C---:B---3--:R-:W-:Y:S06]  /*5efa0*/  HMMA.1688.F32.TF32 R156, R240.reuse, R62, R228 ;  /* 0x0000003ef09c723c */ /* 0x048fec00000810e4 */
[C---:B--2---:R-:W-:Y:S06]  /*5efb0*/  HMMA.1688.F32.TF32 R224, R240.reuse, R58, R224 ;  /* 0x0000003af0e0723c */ /* 0x044fec00000810e0 */
[C---:B------:R-:W-:Y:S11]  /*5efc0*/  HMMA.1688.F32.TF32 R220, R240.reuse, R54, R220 ;  /* 0x00000036f0dc723c */ /* 0x040ff600000810dc */
        /* <DEDUP_REMOVED lines=8> */
[----:B------:R-:W-:Y:S09]  /*5f050*/  STL.64 [R1+0x5498], R222 ;  /* 0x005498de01007387 */ /* 0x000ff20000100a00 */
[----:B------:R-:W-:Y:S04]  /*5f060*/  STL.64 [R1+0x5480], R156 ;  /* 0x0054809c01007387 */ /* 0x000fe80000100a00 */
[----:B------:R1:W-:Y:S02]  /*5f070*/  STL.64 [R1+0x5488], R158 ;  /* 0x0054889e01007387 */ /* 0x0003e40000100a00 */
[C---:B-1----:R-:W-:Y:S02]  /*5f080*/  HMMA.1688.F32.TF32 R156, R240.reuse, R38, R200 ;  /* 0x00000026f09c723c */ /* 0x042fe400000810c8 */
[----:B------:R-:W-:Y:S04]  /*5f090*/  STL.64 [R1+0x5470], R208 ;  /* 0x005470d001007387 */ /* 0x000fe80000100a00 */
[----:B------:R-:W-:Y:S01]  /*5f0a0*/  STL.64 [R1+0x5478], R210 ;  /* 0x005478d201007387 */ /* 0x000fe20000100a00 */
[C---:B------:R-:W-:Y:S03]  /*5f0b0*/  HMMA.1688.F32.TF32 R200, R240.reuse, R34, R196 ;  /* 0x00000022f0c8723c */ /* 0x040fe600000810c4 */
[----:B------:R-:W-:Y:S03]  /*5f0c0*/  STL.64 [R1+0x5460], R204 ;  /* 0x005460cc01007387 */ /* 0x000fe60000100a00 */
[----:B------:R-:W-:Y:S01]  /*5f0d0*/  HMMA.1688.F32.TF32 R196, R240, R30, R192 ;  /* 0x0000001ef0c4723c */ /* 0x000fe200000810c0 */
[----:B------:R-:W-:Y:S04]  /*5f0e0*/  STL.64 [R1+0x5468], R206 ;  /* 0x005468ce01007387 */ /* 0x000fe80000100a00 */
[----:B------:R-:W-:Y:S04]  /*5f0f0*/  LDS R240, [R0+UR13+0x4080] ;  /* 0x0040800d00f07984 */ /* 0x000fe80008000800 */
[----:B------:R-:W-:Y:S04]  /*5f100*/  LDS R242, [R0+UR13+0x6080] ;  /* 0x0060800d00f27984 */ /* 0x000fe80008000800 */
[----:B------:R-:W-:Y:S04]  /*5f110*/  STL.64 [R1+0x5450], R156 ;  /* 0x0054509c01007387 */ /* 0x000fe80000100a00 */
[----:B------:R1:W-:Y:S04]  /*5f120*/  STL.64 [R1+0x5458], R158 ;  /* 0x0054589e01007387 */ /* 0x0003e80000100a00 */
[----:B------:R-:W-:Y:S04]  /*5f130*/  LDS R241, [R215+UR13+0x4080] ;  /* 0x0040800dd7f17984 */ /* 0x000fe80008000800 */
[----:B------:R-:W2:Y:S01]  /*5f140*/  LDS R243, [R215+UR13+0x6080] ;  /* 0x0060800dd7f37984 */ /* 0x000ea20008000800 */
[C---:B-1----:R-:W-:Y:S03]  /*5f150*/  HMMA.1688.F32.TF32 R156, R244.reuse, R18, R236 ;  /* 0x00000012f49c723c */ /* 0x042fe600000810ec */
[----:B------:R-:W-:Y:S04]  /*5f160*/  STL.64 [R1+0x5440], R200 ;  /* 0x005440c801007387 */ /* 0x000fe80000100a00 */
[----:B------:R-:W-:Y:S01]  /*5f170*/  STL.64 [R1+0x5448], R202 ;  /* 0x005448ca01007387 */ /* 0x000fe20000100a00 */
[C---:B------:R-:W-:Y:S03]  /*5f180*/  HMMA.1688.F32.TF32 R192, R244.reuse, R14, R232 ;  /* 0x0000000ef4c0723c */ /* 0x040fe600000810e8 */
[----:B------:R-:W-:Y:S04]  /*5f190*/  STL.64 [R1+0x4a20], R196 ;  /* 0x004a20c401007387 */ /* 0x000fe80000100a00 */
[----:B------:R-:W-:Y:S08]  /*5f1a0*/  STL.64 [R1+0x4a28], R198 ;  /* 0x004a28c601007387 */ /* 0x000ff00000100a00 */
[----:B------:R-:W-:Y:S04]  /*5f1b0*/  STL.64 [R1+0x49f0], R156 ;  /* 0x0049f09c01007387 */ /* 0x000fe80000100a00 */
[----:B------:R1:W-:Y:S02]  /*5f1c0*/  STL.64 [R1+0x49f8], R158 ;  /* 0x0049f89e01007387 */ /* 0x0003e40000100a00 */
[C---:B-1----:R-:W-:Y:S02]  /*5f1d0*/  HMMA.1688.F32.TF32 R156, R244.reuse, R6, R184 ;  /* 0x00000006f49c723c */ /* 0x042fe400000810b8 */
[----:B------:R-:W-:Y:S04]  /*5f1e0*/  STL.64 [R1+0x49e0], R192 ;  /* 0x0049e0c001007387 */ /* 0x000fe80000100a00 */
[----:B------:R-:W-:Y:S04]  /*5f1f0*/  STL.64 [R1+0x49e8], R194 ;  /* 0x0049e8c201007387 */ /* 0x000fe80000100a00 */
[----:B------:R-:W-:Y:S04]  /*5f200*/  STL.64 [R1+0x49b0], R188 ;  /* 0x0049b0bc01007387 */ /* 0x000fe80000100a00 */
[----:B------:R-:W-:Y:S09]  /*5f210*/  STL.64 [R1+0x49b8], R190 ;  /* 0x0049b8be01007387 */ /* 0x000ff20000100a00 */
        /* <DEDUP_REMOVED lines=11> */
[----:B------:R-:W-:Y:S01]  /*5f2d0*/  STL.64 [R1+0x4958], R170 ;  /* 0x004958aa01007387 */ /* 0x000fe20000100a00 */
[C---:B------:R-:W-:Y:S03]  /*5f2e0*/  HMMA.1688.F32.TF32 R160, R244.reuse, R106, R152 ;  /* 0x0000006af4a0723c */ /* 0x040fe60000081098 */
[----:B------:R-:W-:Y:S04]  /*5f2f0*/  STL.64 [R1+0x4940], R164 ;  /* 0x004940a401007387 */ /* 0x000fe80000100a00 */
[----:B------:R-:W-:Y:S01]  /*5f300*/  STL.64 [R1+0x4948], R166 ;  /* 0x004948a601007387 */ /* 0x000fe20000100a00 */
[C---:B------:R-:W-:Y:S08]  /*5f310*/  HMMA.1688.F32.TF32 R152, R244.reuse, R98, R144 ;  /* 0x00000062f498723c */ /* 0x040ff00000081090 */
[----:B------:R-:W-:Y:S04]  /*5f320*/  STL.64 [R1+0x4930], R156 ;  /* 0x0049309c01007387 */ /* 0x000fe80000100a00 */
[----:B------:R1:W-:Y:S01]  /*5f330*/  STL.64 [R1+0x4938], R158 ;  /* 0x0049389e01007387 */ /* 0x0003e20000100a00 */
[C---:B------:R-:W-:Y:S06]  /*5f340*/  HMMA.1688.F32.TF32 R144, R244.reuse, R90, R136 ;  /* 0x0000005af490723c */ /* 0x040fec0000081088 */
[C---:B-1----:R-:W-:Y:S06]  /*5f350*/  HMMA.1688.F32.TF32 R156, R244.reuse, R102, R148 ;  /* 0x00000066f49c723c */ /* 0x042fec0000081094 */
        /* <DEDUP_REMOVED lines=13> */
[----:B------:R-:W3:Y:S04]  /*5f430*/  LDL.LU R132, [R1+0x3fa0] ;  /* 0x003fa00001847983 */ /* 0x000ee80000300800 */
[----:B------:R-:W-:Y:S04]  /*5f440*/  STL.64 [R1+0x53e0], R140 ;  /* 0x0053e08c01007387 */ /* 0x000fe80000100a00 */
[----:B------:R-:W-:Y:S04]  /*5f450*/  STL.64 [R1+0x53e8], R142 ;  /* 0x0053e88e01007387 */ /* 0x000fe80000100a00 */
[----:B------:R1:W-:Y:S04]  /*5f460*/  STL.64 [R1+0x53d0], R136 ;  /* 0x0053d08801007387 */ /* 0x0003e80000100a00 */
[----:B------:R4:W-:Y:S04]  /*5f470*/  STL.64 [R1+0x53d8], R138 ;  /* 0x0053d88a01007387 */ /* 0x0009e80000100a00 */
[----:B------:R-:W3:Y:S04]  /*5f480*/  LDL.LU R133, [R1+0x3fa4] ;  /* 0x003fa40001857983 */ /* 0x000ee80000300800 */
[----:B------:R-:W3:Y:S04]  /*5f490*/  LDL.LU R134, [R1+0x3fa8] ;  /* 0x003fa80001867983 */ /* 0x000ee80000300800 */
[----:B------:R-:W3:Y:S04]  /*5f4a0*/  LDL.LU R135, [R1+0x3fac] ;  /* 0x003fac0001877983 */ /* 0x000ee80000300800 */
[----:B-1----:R-:W3:Y:S04]  /*5f4b0*/  LDL.LU R136, [R1+0x3fb0] ;  /* 0x003fb00001887983 */ /* 0x002ee80000300800 */
[----:B------:R-:W3:Y:S04]  /*5f4c0*/  LDL.LU R137, [R1+0x3fb4] ;  /* 0x003fb40001897983 */ /* 0x000ee80000300800 */
[----:B----4-:R-:W3:Y:S04]  /*5f4d0*/  LDL.LU R138, [R1+0x3fb8] ;  /* 0x003fb800018a7983 */ /* 0x010ee80000300800 */
[----:B------:R-:W3:Y:S04]  /*5f4e0*/  LDL.LU R139, [R1+0x3fbc] ;  /* 0x003fbc00018b7983 */ /* 0x000ee80000300800 */
[----:B------:R-:W4:Y:S04]  /*5f4f0*/  LDL.LU R140, [R1+0x3fc0] ;  /* 0x003fc000018c7983 */ /* 0x000f280000300800 */
[----:B------:R-:W4:Y:S04]  /*5f500*/  LDL.LU R141, [R1+0x3fc4] ;  /* 0x003fc400018d7983 */ /* 0x000f280000300800 */
[----:B------:R-:W4:Y:S04]  /*5f510*/  LDL.LU R142, [R1+0x3fc8] ;  /* 0x003fc800018e7983 */ /* 0x000f280000300800 */
[----:B------:R-:W4:Y:S04]  /*5f520*/  LDL.LU R143, [R1+0x3fcc] ;  /* 0x003fcc00018f7983 */ /* 0x000f280000300800 */
[----:B------:R-:W3:Y:S04]  /*5f530*/  LDL.LU R148, [R1+0x3fe0] ;  /* 0x003fe00001947983 */ /* 0x000ee80000300800 */
[----:B------:R-:W3:Y:S04]  /*5f540*/  LDL.LU R149, [R1+0x3fe4] ;  /* 0x003fe40001957983 */ /* 0x000ee80000300800 */
[----:B------:R-:W3:Y:S04]  /*5f550*/  LDL.LU R150, [R1+0x3fe8] ;  /* 0x003fe80001967983 */ /* 0x000ee80000300800 */
        /* <DEDUP_REMOVED lines=17> */
[----:B------:R-:W2:Y:S04]  /*5f670*/  LDL.LU R184, [R1+0x4310] ;  /* 0x0043100001b87983 */ /* 0x000ea80000300800 */
[----:B------:R-:W2:Y:S04]  /*5f680*/  LDL.LU R185, [R1+0x4314] ;  /* 0x0043140001b97983 */ /* 0x000ea80000300800 */
[----:B------:R-:W2:Y:S04]  /*5f690*/  LDL.LU R186, [R1+0x4318] ;  /* 0x0043180001ba7983 */ /* 0x000ea80000300800 */
[----:B------:R-:W2:Y:S04]  /*5f6a0*/  LDL.LU R187, [R1+0x431c] ;  /* 0x00431c0001bb7983 */ /* 0x000ea80000300800 */
        /* <DEDUP_REMOVED lines=72> */
[C---:B--2---:R-:W-:Y:S06]  /*5fb30*/  HMMA.1688.F32.TF32 R184, R244.reuse, R34, R184 ;  /* 0x00000022f4b8723c */ /* 0x044fec00000810b8 */
[C---:B----4-:R-:W-:Y:S06]  /*5fb40*/  HMMA.1688.F32.TF32 R188, R244.reuse, R38, R188 ;  /* 0x00000026f4bc723c */ /* 0x050fec00000810bc */
[C---:B---3--:R-:W-:Y:S06]  /*5fb50*/  HMMA.1688.F32.TF32 R228, R244.reuse, R82, R228 ;  /* 0x00000052f4e4723c */ /* 0x048fec00000810e4 */
[C---:B------:R-:W-:Y:S06]  /*5fb60*/  HMMA.1688.F32.TF32 R156, R244.reuse, R86, R156 ;  /* 0x00000056f49c723c */ /* 0x040fec000008109c */
[----:B------:R-:W-:-:S15]  /*5fb70*/  HMMA.1688.F32.TF32 R224, R244, R78, R224 ;  /* 0x0000004ef4e0723c */ /* 0x000fde00000810e0 */
[----:B------:R-:W-:-:S02]  /*5fb80*/  NOP ;  /* 0x0000000000007918 */ /* 0x000fc40000000000 */
[----:B------:R-:W-:Y:S04]  /*5fb90*/  STL.64 [R1+0x53c0], R156 ;  /* 0x0053c09c01007387 */ /* 0x000fe80000100a00 */
[----:B------:R1:W-:Y:S04]  /*5fba0*/  STL.64 [R1+0x53c8], R158 ;  /* 0x0053c89e01007387 */ /* 0x0003e80000100a00 */
[----:B-1----:R-:W2:Y:S04]  /*5fbb0*/  LDL.LU.64 R158, [R1+0x77d0] ;  /* 0x0077d000019e7983 */ /* 0x002ea80000300a00 */
[----:B------:R-:W-:Y:S04]  /*5fbc0*/  STL.64 [R1+0x53b0], R228 ;  /* 0x0053b0e401007387 */ /* 0x000fe80000100a00 */
[----:B------:R1:W-:Y:S04]  /*5fbd0*/  STL.64 [R1+0x53b8], R230 ;  /* 0x0053b8e601007387 */ /* 0x0003e80000100a00 */
[----:B------:R-:W-:Y:S04]  /*5fbe0*/  STL.64 [R1+0x53a0], R224 ;  /* 0x0053a0e001007387 */ /* 0x000fe80000100a00 */
[----:B------:R3:W-:Y:S01]  /*5fbf0*/  STL.64 [R1+0x53a8], R226 ;  /* 0x0053a8e201007387 */ /* 0x0007e20000100a00 */
[C---:B-1----:R-:W-:Y:S06]  /*5fc00*/  HMMA.1688.F32.TF32 R228, R244.reuse, R74, R220 ;  /* 0x0000004af4e4723c */ /* 0x042fec00000810dc */
[C---:B------:R-:W-:Y:S06]  /*5fc10*/  HMMA.1688.F32.TF32 R220, R244.reuse, R66, R208 ;  /* 0x00000042f4dc723c */ /* 0x040fec00000810d0 */
[C---:B---3--:R-:W-:Y:S06]  /*5fc20*/  HMMA.1688.F32.TF32 R224, R244.reuse, R70, R216 ;  /* 0x00000046f4e0723c */ /* 0x048fec00000810d8 */
[C---:B------:R-:W-:Y:S06]  /*5fc30*/  HMMA.1688.F32.TF32 R216, R244.reuse, R62, R204 ;  /* 0x0000003ef4d8723c */ /* 0x040fec00000810cc */
[C---:B------:R-:W-:Y:S06]  /*5fc40*/  HMMA.1688.F32.TF32 R208, R244.reuse, R58, R200 ;  /* 0x0000003af4d0723c */ /* 0x040fec00000810c8 */
[C---:B------:R-:W-:Y:S06]  /*5fc50*/  HMMA.1688.F32.TF32 R204, R244.reuse, R54, R196 ;  /* 0x00000036f4cc723c */ /* 0x040fec00000810c4 */
[C---:B------:R-:W-:Y:S06]  /*5fc60*/  HMMA.1688.F32.TF32 R200, R244.reuse, R50, R192 ;  /* 0x00000032f4c8723c */ /* 0x040fec00000810c0 */
[C---:B------:R-:W-:Y:S06]  /*5fc70*/  HMMA.1688.F32.TF32 R196, R244.reuse, R46, R236 ;  /* 0x0000002ef4c4723c */ /* 0x040fec00000810ec */
[C---:B------:R-:W-:Y:S01]  /*5fc80*/  HMMA.1688.F32.TF32 R192, R244.reuse, R42, R232 ;  /* 0x0000002af4c0723c */ /* 0x040fe200000810e8 */
[----:B------:R-:W-:Y:S05]  /*5fc90*/  STL.64 [R1+0x5390], R228 ;  /* 0x005390e401007387 */ /* 0x000fea0000100a00 */
        /* <DEDUP_REMOVED lines=23> */
[----:B------:R1:W-:Y:S02]  /*5fe10*/  STL.64 [R1+0x4928], R182 ;  /* 0x004928b601007387 */ /* 0x0003e40000100a00 */
[C---:B-1----:R-:W-:Y:S06]  /*5fe20*/  HMMA.1688.F32.TF32 R180, R240.reuse, R18, R176 ;  /* 0x00000012f0b4723c */ /* 0x042fec00000810b0 */
[C---:B------:R-:W-:Y:S06]  /*5fe30*/  HMMA.1688.F32.TF32 R176, R240.reuse, R14, R172 ;  /* 0x0000000ef0b0723c */ /* 0x040fec00000810ac */
[C---:B------:R-:W-:Y:S06]  /*5fe40*/  HMMA.1688.F32.TF32 R172, R240.reuse, R10, R168 ;  /* 0x0000000af0ac723c */ /* 0x040fec00000810a8 */
[C---:B------:R-:W-:Y:S06]  /*5fe50*/  HMMA.1688.F32.TF32 R168, R240.reuse, R6, R164 ;  /* 0x00000006f0a8723c */ /* 0x040fec00000810a4 */
[C---:B------:R-:W-:Y:S06]  /*5fe60*/  HMMA.1688.F32.TF32 R164, R240.reuse, R130, R160 ;  /* 0x00000082f0a4723c */ /* 0x040fec00000810a0 */
[C---:B------:R-:W-:Y:S06]  /*5fe70*/  HMMA.1688.F32.TF32 R160, R240.reuse, R126, R152 ;  /* 0x0000007ef0a0723c */ /* 0x040fec0000081098 */
[C---:B------:R-:W-:Y:S06]  /*5fe80*/  HMMA.1688.F32.TF32 R152, R240.reuse, R122, R148 ;  /* 0x0000007af098723c */ /* 0x040fec0000081094 */
[C---:B------:R-:W-:Y:S06]  /*5fe90*/  HMMA.1688.F32.TF32 R148, R240.reuse, R118, R144 ;  /* 0x00000076f094723c */ /* 0x040fec0000081090 */
[C---:B------:R-:W-:Y:S01]  /*5fea0*/  HMMA.1688.F32.TF32 R144, R240.reuse, R114, R140 ;  /* 0x00000072f090723c */ /* 0x040fe2000008108c */
[----:B------:R-:W-:Y:S05]  /*5feb0*/  STL.64 [R1+0x52e0], R180 ;  /* 0x0052e0b401007387 */ /* 0x000fea0000100a00 */
[C---:B------:R-:W-:Y:S01]  /*5fec0*/  HMMA.1688.F32.TF32 R140, R240.reuse, R110, R136 ;  /* 0x0000006ef08c723c */ /* 0x040fe20000081088 */
[----:B------:R-:W-:Y:S05]  /*5fed0*/  STL.64 [R1+0x52e8], R182 ;  /* 0x0052e8b601007387 */ /* 0x000fea0000100a00 */
[C---:B------:R-:W-:Y:S01]  /*5fee0*/  HMMA.1688.F32.TF32 R136, R240.reuse, R106, R132 ;  /* 0x0000006af088723c */ /* 0x040fe20000081084 */
[----:B------:R-:W-:Y:S05]  /*5fef0*/  STL.64 [R1+0x52d0], R176 ;  /* 0x0052d0b001007387 */ /* 0x000fea0000100a00 */
        /* <DEDUP_REMOVED lines=16> */
[----:B------:R1:W-:Y:S04]  /*60000*/  STL.64 [R1+0x5250], R140 ;  /* 0x0052508c01007387 */ /* 0x0003e80000100a00 */
[----:B------:R3:W-:Y:S04]  /*60010*/  STL.64 [R1+0x5258], R142 ;  /* 0x0052588e01007387 */ /* 0x0007e80000100a00 */
[----:B--2---:R-:W-:Y:S04]  /*60020*/  LDS R244, [R158+UR13+0x4080] ;  /* 0x0040800d9ef47984 */ /* 0x004fe80008000800 */
[----:B-1----:R-:W2:Y:S04]  /*60030*/  LDL.LU R140, [R1+0x37c0] ;  /* 0x0037c000018c7983 */ /* 0x002ea80000300800 */
[----:B------:R1:W-:Y:S04]  /*60040*/  STL.64 [R1+0x5240], R136 ;  /* 0x0052408801007387 */ /* 0x0003e80000100a00 */
[----:B------:R4:W-:Y:S04]  /*60050*/  STL.64 [R1+0x5248], R138 ;  /* 0x0052488a01007387 */ /* 0x0009e80000100a00 */
[----:B------:R4:W-:Y:S04]  /*60060*/  STL.64 [R1+0x5230], R132 ;  /* 0x0052308401007387 */ /* 0x0009e80000100a00 */
[----:B------:R4:W-:Y:S04]  /*60070*/  STL.64 [R1+0x5238], R134 ;  /* 0x0052388601007387 */ /* 0x0009e80000100a00 */
[----:B------:R-:W2:Y:S04]  /*60080*/  LDL.LU R141, [R1+0x37c4] ;  /* 0x0037c400018d7983 */ /* 0x000ea80000300800 */
[----:B---3--:R-:W2:Y:S04]  /*60090*/  LDL.LU R142, [R1+0x37c8] ;  /* 0x0037c800018e7983 */ /* 0x008ea80000300800 */
[----:B------:R-:W2:Y:S04]  /*600a0*/  LDL.LU R143, [R1+0x37cc] ;  /* 0x0037cc00018f7983 */ /* 0x000ea80000300800 */
        /* <DEDUP_REMOVED lines=84> */
[----:B-1----:R-:W3:Y:S04]  /*605f0*/  LDL.LU R136, [R1+0x37b0] ;  /* 0x0037b00001887983 */ /* 0x002ee80000300800 */
[----:B------:R-:W3:Y:S04]  /*60600*/  LDL.LU R137, [R1+0x37b4] ;  /* 0x0037b40001897983 */ /* 0x000ee80000300800 */
[----:B----4-:R-:W4:Y:S04]  /*60610*/  LDL.LU R138, [R1+0x37b8] ;  /* 0x0037b800018a7983 */ /* 0x010f280000300800 */
        /* <DEDUP_REMOVED lines=9> */
[----:B------:R-:W-:Y:S04]  /*606b0*/  LDS R246, [R158+UR13+0x6080] ;  /* 0x0060800d9ef67984 */ /* 0x000fe80008000800 */
[----:B------:R-:W-:Y:S04]  /*606c0*/  LDS R245, [R159+UR13+0x4080] ;  /* 0x0040800d9ff57984 */ /* 0x000fe80008000800 */
[----:B------:R-:W1:Y:S01]  /*606d0*/  LDS R247, [R159+UR13+0x6080] ;  /* 0x0060800d9ff77984 */ /* 0x000e620008000800 */
[C---:B--2---:R-:W-:Y:S06]  /*606e0*/  HMMA.1688.F32.TF32 R176, R240.reuse, R54, R176 ;  /* 0x00000036f0b0723c */ /* 0x044fec00000810b0 */
[C---:B---3--:R-:W-:Y:S06]  /*606f0*/  HMMA.1688.F32.TF32 R168, R240.reuse, R46, R168 ;  /* 0x0000002ef0a8723c */ /* 0x048fec00000810a8 */
[C---:B------:R-:W-:Y:S06]  /*60700*/  HMMA.1688.F32.TF32 R180, R240.reuse, R58, R180 ;  /* 0x0000003af0b4723c */ /* 0x040fec00000810b4 */
[C---:B------:R-:W-:Y:S06]  /*60710*/  HMMA.1688.F32.TF32 R164, R240.reuse, R42, R164 ;  /* 0x0000002af0a4723c */ /* 0x040fec00000810a4 */
[C---:B------:R-:W-:Y:S06]  /*60720*/  HMMA.1688.F32.TF32 R184, R240.reuse, R62, R184 ;  /* 0x0000003ef0b8723c */ /* 0x040fec00000810b8 */
[C---:B------:R-:W-:Y:S06]  /*60730*/  HMMA.1688.F32.TF32 R160, R240.reuse, R38, R160 ;  /* 0x00000026f0a0723c */ /* 0x040fec00000810a0 */
[----:B------:R-:W-:Y:S06]  /*60740*/  HMMA.1688.F32.TF32 R148, R240, R30, R148 ;  /* 0x0000001ef094723c */ /* 0x000fec0000081094 */
[C---:B-1----:R-:W-:Y:S06]  /*60750*/  HMMA.1688.F32.TF32 R144, R244.reuse, R18, R144 ;  /* 0x00000012f490723c */ /* 0x042fec0000081090 */
[----:B------:R-:W-:Y:S06]  /*60760*/  HMMA.1688.F32.TF32 R140, R244, R14, R140 ;  /* 0x0000000ef48c723c */ /* 0x000fec000008108c */
[C---:B------:R-:W-:Y:S06]  /*60770*/  HMMA.1688.F32.TF32 R224, R240.reuse, R98, R224 ;  /* 0x00000062f0e0723c */ /* 0x040fec00000810e0 */
[C---:B------:R-:W-:Y:S06]  /*60780*/  HMMA.1688.F32.TF32 R228, R240.reuse, R94, R220 ;  /* 0x0000005ef0e4723c */ /* 0x040fec00000810dc */
[C---:B------:R-:W-:Y:S11]  /*60790*/  HMMA.1688.F32.TF32 R220, R240.reuse, R22, R208 ;  /* 0x00000016f0dc723c */ /* 0x040ff600000810d0 */
[----:B------:R-:W-:Y:S04]  /*607a0*/  STL.64 [R1+0x5220], R224 ;  /* 0x005220e001007387 */ /* 0x000fe80000100a00 */
[----:B------:R1:W-:Y:S01]  /*607b0*/  STL.64 [R1+0x5228], R226 ;  /* 0x005228e201007387 */ /* 0x0003e20000100a00 */
[C---:B------:R-:W-:Y:S06]  /*607c0*/  HMMA.1688.F32.TF32 R208, R240.reuse, R86, R200 ;  /* 0x00000056f0d0723c */ /* 0x040fec00000810c8 */
[C---:B-1----:R-:W-:Y:S06]  /*607d0*/  HMMA.1688.F32.TF32 R224, R240.reuse, R90, R216 ;  /* 0x0000005af0e0723c */ /* 0x042fec00000810d8 */
[C---:B------:R-:W-:Y:S06]  /*607e0*/  HMMA.1688.F32.TF32 R216, R240.reuse, R26, R204 ;  /* 0x0000001af0d8723c */ /* 0x040fec00000810cc */
[C---:B------:R-:W-:Y:S06]  /*607f0*/  HMMA.1688.F32.TF32 R204, R240.reuse, R82, R196 ;  /* 0x00000052f0cc723c */ /* 0x040fec00000810c4 */
[C---:B------:R-:W-:Y:S06]  /*60800*/  HMMA.1688.F32.TF32 R200, R240.reuse, R78, R192 ;  /* 0x0000004ef0c8723c */ /* 0x040fec00000810c0 */
[C---:B------:R-:W-:Y:S06]  /*60810*/  HMMA.1688.F32.TF32 R196, R240.reuse, R74, R236 ;  /* 0x0000004af0c4723c */ /* 0x040fec00000810ec */
[C---:B------:R-:W-:Y:S01]  /*60820*/  HMMA.1688.F32.TF32 R192, R240.reuse, R70, R232 ;  /* 0x00000046f0c0723c */ /* 0x040fe200000810e8 */
[----:B------:R-:W-:Y:S05]  /*60830*/  STL.64 [R1+0x5210], R228 ;  /* 0x005210e401007387 */ /* 0x000fea0000100a00 */
[C---:B------:R-:W-:Y:S01]  /*60840*/  HMMA.1688.F32.TF32 R188, R240.reuse, R66, R188 ;  /* 0x00000042f0bc723c */ /* 0x040fe200000810bc */
[----:B------:R-:W-:Y:S04]  /*60850*/  STL.64 [R1+0x5218], R230 ;  /* 0x005218e601007387 */ /* 0x000fe80000100a00 */
[----:B------:R-:W-:Y:S01]  /*60860*/  STL.64 [R1+0x5200], R224 ;  /* 0x005200e001007387 */ /* 0x000fe20000100a00 */
[C---:B------:R-:W-:Y:S03]  /*60870*/  HMMA.1688.F32.TF32 R172, R240.reuse, R50, R172 ;  /* 0x00000032f0ac723c */ /* 0x040fe600000810ac */
[----:B------:R-:W-:Y:S04]  /*60880*/  STL.64 [R1+0x5208], R226 ;  /* 0x005208e201007387 */ /* 0x000fe80000100a00 */
[----:B------:R-:W-:Y:S04]  /*60890*/  STL.64 [R1+0x51f0], R220 ;  /* 0x0051f0dc01007387 */ /* 0x000fe80000100a00 */
[----:B------:R-:W-:Y:S04]  /*608a0*/  STL.64 [R1+0x51f8], R222 ;  /* 0x0051f8de01007387 */ /* 0x000fe80000100a00 */
[----:B------:R-:W-:Y:S04]  /*608b0*/  STL.64 [R1+0x51e0], R216 ;  /* 0x0051e0d801007387 */ /* 0x000fe80000100a00 */
[----:B------:R-:W-:Y:S01]  /*608c0*/  STL.64 [R1+0x51e8], R218 ;  /* 0x0051e8da01007387 */ /* 0x000fe20000100a00 */
[----:B------:R-:W-:Y:S03]  /*608d0*/  HMMA.1688.F32.TF32 R152, R240, R34, R152 ;  /* 0x00000022f098723c */ /* 0x000fe60000081098 */
        /* <DEDUP_REMOVED lines=34> */
[C---:B----4-:R-:W-:Y:S02]  /*60b00*/  HMMA.1688.F32.TF32 R12, R244.reuse, R10, R136 ;  /* 0x0000000af40c723c */ /* 0x050fe40000081088 */
[----:B------:R-:W-:Y:S04]  /*60b10*/  STL.64 [R1+0x48f0], R140 ;  /* 0x0048f08c01007387 */ /* 0x000fe80000100a00 */
[----:B------:R-:W-:Y:S04]  /*60b20*/  STL.64 [R1+0x48f8], R142 ;  /* 0x0048f88e01007387 */ /* 0x000fe80000100a00 */
[----:B------:R-:W-:Y:S04]  /*60b30*/  STL.64 [R1+0x77b8], R10 ;  /* 0x0077b80a01007387 */ /* 0x000fe80000100a00 */
[----:B------:R1:W-:Y:S09]  /*60b40*/  STL.64 [R1+0x77b0], R8 ;  /* 0x0077b00801007387 */ /* 0x0003f20000100a00 */
[----:B------:R-:W-:Y:S01]  /*60b50*/  STL.64 [R1+0x48e0], R12 ;  /* 0x0048e00c01007387 */ /* 0x000fe20000100a00 */
[C---:B-1----:R-:W-:Y:S03]  /*60b60*/  HMMA.1688.F32.TF32 R8, R244.reuse, R6, R132 ;  /* 0x00000006f408723c */ /* 0x042fe60000081084 */
[----:B------:R-:W-:Y:S04]  /*60b70*/  STL.64 [R1+0x48e8], R14 ;  /* 0x0048e80e01007387 */ /* 0x000fe80000100a00 */
[----:B------:R-:W-:Y:S04]  /*60b80*/  STL.64 [R1+0x77a8], R6 ;  /* 0x0077a80601007387 */ /* 0x000fe80000100a00 */
[----:B------:R1:W-:Y:S02]  /*60b90*/  STL.64 [R1+0x77a0], R4 ;  /* 0x0077a00401007387 */ /* 0x0003e40000100a00 */
[C---:B-1----:R-:W-:Y:S10]  /*60ba0*/  HMMA.1688.F32.TF32 R4, R244.reuse, R130, R248 ;  /* 0x00000082f404723c */ /* 0x042ff400000810f8 */
[----:B------:R-:W-:Y:S04]  /*60bb0*/  STL.64 [R1+0x48d0], R8 ;  /* 0x0048d00801007387 */ /* 0x000fe80000100a00 */
[----:B------:R-:W-:Y:S04]  /*60bc0*/  STL.64 [R1+0x48d8], R10 ;  /* 0x0048d80a01007387 */ /* 0x000fe80000100a00 */
[----:B------:R-:W2:Y:S05]  /*60bd0*/  LDL.LU R248, [R1+0x35e0] ;  /* 0x0035e00001f87983 */ /* 0x000eaa0000300800 */
[----:B------:R-:W-:Y:S04]  /*60be0*/  STL.64 [R1+0x48c0], R4 ;  /* 0x0048c00401007387 */ /* 0x000fe80000100a00 */
[----:B------:R1:W-:Y:S04]  /*60bf0*/  STL.64 [R1+0x48c8], R6 ;  /* 0x0048c80601007387 */ /* 0x0003e80000100a00 */
[----:B------:R-:W2:Y:S04]  /*60c00*/  LDL.LU R249, [R1+0x35e4] ;  /* 0x0035e40001f97983 */ /* 0x000ea80000300800 */
[----:B------:R-:W2:Y:S04]  /*60c10*/  LDL.LU R250, [R1+0x35e8] ;  /* 0x0035e80001fa7983 */ /* 0x000ea80000300800 */
[----:B------:R-:W2:Y:S04]  /*60c20*/  LDL.LU R251, [R1+0x35ec] ;  /* 0x0035ec0001fb7983 */ /* 0x000ea80000300800 */
        /* <DEDUP_REMOVED lines=68> */
[----:B------:R-:W1:Y:S04]  /*61070*/  LDL.LU R228, [R1+0x3770] ;  /* 0x0037700001e47983 */ /* 0x000e680000300800 */
[----:B------:R-:W1:Y:S04]  /*61080*/  LDL.LU R229, [R1+0x3774] ;  /* 0x0037740001e57983 */ /* 0x000e680000300800 */
[----:B------:R-:W1:Y:S04]  /*61090*/  LDL.LU R230, [R1+0x3778] ;  /* 0x0037780001e67983 */ /* 0x000e680000300800 */
[----:B------:R-:W1:Y:S04]  /*610a0*/  LDL.LU R231, [R1+0x377c] ;  /* 0x00377c0001e77983 */ /* 0x000e680000300800 */
        /* <DEDUP_REMOVED lines=32> */
[----:B------:R-:W-:Y:S04]  /*612b0*/  STL.64 [R1+0x7798], R130 ;  /* 0x0077988201007387 */ /* 0x000fe80000100a00 */
[----:B------:R-:W-:Y:S01]  /*612c0*/  STL.64 [R1+0x7790], R128 ;  /* 0x0077908001007387 */ /* 0x000fe20000100a00 */
[C---:B-1----:R-:W-:Y:S06]  /*612d0*/  HMMA.1688.F32.TF32 R4, R244.reuse, R122, R228 ;  /* 0x0000007af404723c */ /* 0x042fec00000810e4 */
[C---:B--2---:R-:W-:Y:S01]  /*612e0*/  HMMA.1688.F32.TF32 R8, R244.reuse, R126, R240 ;  /* 0x0000007ef408723c */ /* 0x044fe200000810f0 */
[----:B------:R-:W-:Y:S04]  /*612f0*/  LDS R240, [R0+UR13+0x4100] ;  /* 0x0041000d00f07984 */ /* 0x000fe80008000800 */
[----:B------:R-:W-:Y:S01]  /*61300*/  LDS R242, [R0+UR13+0x6100] ;  /* 0x0061000d00f27984 */ /* 0x000fe20008000800 */
[C---:B----4-:R-:W-:Y:S03]  /*61310*/  HMMA.1688.F32.TF32 R12, R244.reuse, R118, R224 ;  /* 0x00000076f40c723c */ /* 0x050fe600000810e0 */
[----:B------:R-:W-:Y:S04]  /*61320*/  LDS R241, [R215+UR13+0x4100] ;  /* 0x0041000dd7f17984 */ /* 0x000fe80008000800 */
[----:B------:R-:W1:Y:S10]  /*61330*/  LDS R243, [R215+UR13+0x6100] ;  /* 0x0061000dd7f37984 */ /* 0x000e740008000800 */
[----:B------:R-:W-:Y:S04]  /*61340*/  STL.64 [R1+0x48b0], R8 ;  /* 0x0048b00801007387 */ /* 0x000fe80000100a00 */
[----:B------:R3:W-:Y:S04]  /*61350*/  STL.64 [R1+0x48b8], R10 ;  /* 0x0048b80a01007387 */ /* 0x0007e80000100a00 */
[----:B------:R-:W-:Y:S04]  /*61360*/  STL.64 [R1+0x48a0], R4 ;  /* 0x0048a00401007387 */ /* 0x000fe80000100a00 */
[----:B------:R2:W-:Y:S01]  /*61370*/  STL.64 [R1+0x48a8], R6 ;  /* 0x0048a80601007387 */ /* 0x0005e20000100a00 */
[C---:B---3--:R-:W-:Y:S06]  /*61380*/  HMMA.1688.F32.TF32 R8, R244.reuse, R114, R220 ;  /* 0x00000072f408723c */ /* 0x048fec00000810dc */
[----:B--2---:R-:W-:Y:S01]  /*61390*/  HMMA.1688.F32.TF32 R4, R244, R110, R216 ;  /* 0x0000006ef404723c */ /* 0x004fe200000810d8 */
[----:B------:R-:W-:Y:S04]  /*613a0*/  STL.64 [R1+0x4890], R12 ;  /* 0x0048900c01007387 */ /* 0x000fe80000100a00 */
[----:B------:R-:W-:-:S12]  /*613b0*/  STL.64 [R1+0x4898], R14 ;  /* 0x0048980e01007387 */ /* 0x000fd80000100a00 */
[----:B------:R-:W-:Y:S04]  /*613c0*/  STL.64 [R1+0x4880], R8 ;  /* 0x0048800801007387 */ /* 0x000fe80000100a00 */
[----:B------:R-:W-:Y:S04]  /*613d0*/  STL.64 [R1+0x4888], R10 ;  /* 0x0048880a01007387 */ /* 0x000fe80000100a00 */
[----:B------:R-:W-:Y:S04]  /*613e0*/  STL.64 [R1+0x4870], R4 ;  /* 0x0048700401007387 */ /* 0x000fe80000100a00 */
[----:B------:R2:W-:Y:S02]  /*613f0*/  STL.64 [R1+0x4878], R6 ;  /* 0x0048780601007387 */ /* 0x0005e40000100a00 */
[C---:B--2---:R-:W-:Y:S06]  /*61400*/  HMMA.1688.F32.TF32 R4, R244.reuse, R106, R208 ;  /* 0x0000006af404723c */ /* 0x044fec00000810d0 */
[C---:B------:R-:W-:Y:S06]  /*61410*/  HMMA.1688.F32.TF32 R12, R244.reuse, R102, R204 ;  /* 0x00000066f40c723c */ /* 0x040fec00000810cc */
[C---:B------:R-:W-:Y:S11]  /*61420*/  HMMA.1688.F32.TF32 R8, R244.reuse, R98, R200 ;  /* 0x00000062f408723c */ /* 0x040ff600000810c8 */
[----:B------:R-:W-:Y:S04]  /*61430*/  STL.64 [R1+0x50f0], R4 ;  /* 0x0050f00401007387 */ /* 0x000fe80000100a00 */
[----:B------:R2:W-:Y:S02]  /*61440*/  STL.64 [R1+0x50f8], R6 ;  /* 0x0050f80601007387 */ /* 0x0005e40000100a00 */
[C---:B--2---:R-:W-:Y:S02]  /*61450*/  HMMA.1688.F32.TF32 R4, R244.reuse, R94, R196 ;  /* 0x0000005ef404723c */ /* 0x044fe400000810c4 */
[----:B------:R-:W-:Y:S04]  /*61460*/  STL.64 [R1+0x50e0], R12 ;  /* 0x0050e00c01007387 */ /* 0x000fe80000100a00 */
[----:B------:R2:W-:Y:S04]  /*61470*/  STL.64 [R1+0x50e8], R14 ;  /* 0x0050e80e01007387 */ /* 0x0005e80000100a00 */
[----:B------:R-:W-:Y:S04]  /*61480*/  STL.64 [R1+0x50d0], R8 ;  /* 0x0050d00801007387 */ /* 0x000fe80000100a00 */
[----:B------:R3:W-:Y:S01]  /*61490*/  STL.64 [R1+0x50d8], R10 ;  /* 0x0050d80a01007387 */ /* 0x0007e20000100a00 */
[C---:B--2---:R-:W-:Y:S08]  /*614a0*/  HMMA.1688.F32.TF32 R12, R244.reuse, R90, R192 ;  /* 0x0000005af40c723c */ /* 0x044ff000000810c0 */
[----:B------:R-:W-:Y:S01]  /*614b0*/  STL.64 [R1+0x50c0], R4 ;  /* 0x0050c00401007387 */ /* 0x000fe20000100a00 */
[C---:B---3--:R-:W-:Y:S03]  /*614c0*/  HMMA.1688.F32.TF32 R8, R244.reuse, R22, R236 ;  /* 0x00000016f408723c */ /* 0x048fe600000810ec */
[----:B------:R2:W-:Y:S03]  /*614d0*/  STL.64 [R1+0x50c8], R6 ;  /* 0x0050c80601007387 */ /* 0x0005e60000100a00 */
[C---:B--2---:R-:W-:Y:S08]  /*614e0*/  HMMA.1688.F32.TF32 R4, R244.reuse, R26, R232 ;  /* 0x0000001af404723c */ /* 0x044ff000000810e8 */
[----:B------:R-:W-:Y:S04]  /*614f0*/  STL.64 [R1+0x50b0], R12 ;  /* 0x0050b00c01007387 */ /* 0x000fe80000100a00 */
[----:B------:R2:W-:Y:S05]  /*61500*/  STL.64 [R1+0x50b8], R14 ;  /* 0x0050b80e01007387 */ /* 0x0005ea0000100a00 */
[----:B------:R-:W-:Y:S04]  /*61510*/  STL.64 [R1+0x50a0], R8 ;  /* 0x0050a00801007387 */ /* 0x000fe80000100a00 */
[----:B------:R3:W-:Y:S01]  /*61520*/  STL.64 [R1+0x50a8], R10 ;  /* 0x0050a80a01007387 */ /* 0x0007e20000100a00 */
[C---:B--2---:R-:W-:Y:S03]  /*61530*/  HMMA.1688.F32.TF32 R12, R244.reuse, R86, R188 ;  /* 0x00000056f40c723c */ /* 0x044fe600000810bc */
[----:B------:R-:W-:Y:S03]  /*61540*/  STL.64 [R1+0x5090], R4 ;  /* 0x0050900401007387 */ /* 0x000fe60000100a00 */
[C---:B---3--:R-:W-:Y:S01]  /*61550*/  HMMA.1688.F32.TF32 R8, R244.reuse, R82, R184 ;  /* 0x00000052f408723c */ /* 0x048fe200000810b8 */
[----:B------:R2:W-:Y:S05]  /*61560*/  STL.64 [R1+0x5098], R6 ;  /* 0x0050980601007387 */ /* 0x0005ea0000100a00 */
[C---:B--2---:R-:W-:Y:S11]  /*61570*/  HMMA.1688.F32.TF32 R4, R244.reuse, R78, R180 ;  /* 0x0000004ef404723c */ /* 0x044ff600000810b4 */
[----:B------:R-:W-:Y:S04]  /*61580*/  STL.64 [R1+0x5080], R12 ;  /* 0x0050800c01007387 */ /* 0x000fe80000100a00 */
[----:B------:R2:W-:Y:S04]  /*61590*/  STL.64 [R1+0x5088], R14 ;  /* 0x0050880e01007387 */ /* 0x0005e80000100a00 */
        /* <DEDUP_REMOVED lines=33> */
[----:B--2---:R-:W-:Y:S11]  /*617b0*/  HMMA.1688.F32.TF32 R4, R244, R30, R248 ;  /* 0x0000001ef404723c */ /* 0x004ff600000810f8 */
[----:B------:R-:W-:Y:S04]  /*617c0*/  STL.64 [R1+0x4fc0], R12 ;  /* 0x004fc00c01007387 */ /* 0x000fe80000100a00 */
[----:B------:R-:W-:Y:S04]  /*617d0*/  STL.64 [R1+0x4fc8], R14 ;  /* 0x004fc80e01007387 */ /* 0x000fe80000100a00 */
[----:B------:R-:W2:Y:S04]  /*617e0*/  LDL.LU R248, [R1+0x3060] ;  /* 0x0030600001f87983 */ /* 0x000ea80000300800 */
[----:B------:R-:W-:Y:S04]  /*617f0*/  STL.64 [R1+0x4fb0], R8 ;  /* 0x004fb00801007387 */ /* 0x000fe80000100a00 */
[----:B------:R-:W-:Y:S04]  /*61800*/  STL.64 [R1+0x4fb8], R10 ;  /* 0x004fb80a01007387 */ /* 0x000fe80000100a00 */
[----:B------:R-:W-:Y:S04]  /*61810*/  LDS R244, [R158+UR13+0x4100] ;  /* 0x0041000d9ef47984 */ /* 0x000fe80008000800 */
[----:B------:R3:W-:Y:S04]  /*61820*/  STL.64 [R1+0x4860], R4 ;  /* 0x0048600401007387 */ /* 0x0007e80000100a00 */
[----:B------:R4:W-:Y:S04]  /*61830*/  STL.64 [R1+0x4868], R6 ;  /* 0x0048680601007387 */ /* 0x0009e80000100a00 */
        /* <DEDUP_REMOVED lines=87> */
[----:B---3--:R-:W3:Y:S04]  /*61db0*/  LDL.LU R4, [R1+0x35b0] ;  /* 0x0035b00001047983 */ /* 0x008ee80000300800 */
[----:B------:R-:W3:Y:S04]  /*61dc0*/  LDL.LU R5, [R1+0x35b4] ;  /* 0x0035b40001057983 */ /* 0x000ee80000300800 */
[----:B----4-:R-:W3:Y:S04]  /*61dd0*/  LDL.LU R6, [R1+0x35b8] ;  /* 0x0035b80001067983 */ /* 0x010ee80000300800 */
[----:B------:R-:W3:Y:S04]  /*61de0*/  LDL.LU R7, [R1+0x35bc] ;  /* 0x0035bc0001077983 */ /* 0x000ee80000300800 */
[----:B------:R-:W1:Y:S04]  /*61df0*/  LDL.LU R12, [R1+0x35d0] ;  /* 0x0035d000010c7983 */ /* 0x000e680000300800 */
[----:B------:R-:W1:Y:S04]  /*61e00*/  LDL.LU R13, [R1+0x35d4] ;  /* 0x0035d400010d7983 */ /* 0x000e680000300800 */
[----:B------:R-:W1:Y:S04]  /*61e10*/  LDL.LU R14, [R1+0x35d8] ;  /* 0x0035d800010e7983 */ /* 0x000e680000300800 */
[----:B------:R-:W1:Y:S04]  /*61e20*/  LDL.LU R15, [R1+0x35dc] ;  /* 0x0035dc00010f7983 */ /* 0x000e680000300800 */
        /* <DEDUP_REMOVED lines=24> */
[----:B------:R-:W-:Y:S04]  /*61fb0*/  STL.64 [R1+0x7788], R158 ;  /* 0x0077889e01007387 */ /* 0x000fe80000100a00 */
[----:B------:R-:W2:Y:S04]  /*61fc0*/  LDL.LU R156, [R1+0x3590] ;  /* 0x00359000019c7983 */ /* 0x000ea80000300800 */
[----:B------:R3:W-:Y:S04]  /*61fd0*/  LDS R246, [R158+UR13+0x6100] ;  /* 0x0061000d9ef67984 */ /* 0x0007e80008000800 */
[----:B------:R-:W2:Y:S04]  /*61fe0*/  LDL.LU R157, [R1+0x3594] ;  /* 0x00359400019d7983 */ /* 0x000ea80000300800 */
[----:B------:R-:W-:Y:S04]  /*61ff0*/  LDS R245, [R159+UR13+0x4100] ;  /* 0x0041000d9ff57984 */ /* 0x000fe80008000800 */
[----:B------:R3:W2:Y:S04]  /*62000*/  LDS R247, [R159+UR13+0x6100] ;  /* 0x0061000d9ff77984 */ /* 0x0006a80008000800 */
[----:B---3--:R-:W3:Y:S04]  /*62010*/  LDL.LU R158, [R1+0x3598] ;  /* 0x00359800019e7983 */ /* 0x008ee80000300800 */
[----:B------:R-:W3:Y:S01]  /*62020*/  LDL.LU R159, [R1+0x359c] ;  /* 0x00359c00019f7983 */ /* 0x000ee20000300800 */
[----:B-1----:R-:W-:-:S15]  /*62030*/  HMMA.1688.F32.TF32 R12, R240, R18, R12 ;  /* 0x00000012f00c723c */ /* 0x002fde000008100c */
[----:B------:R-:W-:-:S08]  /*62040*/  NOP ;  /* 0x0000000000007918 */ /* 0x000fd00000000000 */
[----:B------:R-:W-:Y:S04]  /*62050*/  STL.64 [R1+0x4fa0], R12 ;  /* 0x004fa00c01007387 */ /* 0x000fe80000100a00 */
[----:B------:R1:W-:Y:S04]  /*62060*/  STL.64 [R1+0x4fa8], R14 ;  /* 0x004fa80e01007387 */ /* 0x0003e80000100a00 */
[----:B-1----:R-:W4:Y:S04]  /*62070*/  LDL.LU.64 R14, [R1+0x77c8] ;  /* 0x0077c800010e7983 */ /* 0x002f280000300a00 */
[----:B------:R-:W3:Y:S01]  /*62080*/  LDL.LU.64 R12, [R1+0x77c0] ;  /* 0x0077c000010c7983 */ /* 0x000ee20000300a00 */
[----:B----4-:R-:W-:-:S15]  /*62090*/  HMMA.1688.F32.TF32 R8, R240, R14, R8 ;  /* 0x0000000ef008723c */ /* 0x010fde0000081008 */
        /* <DEDUP_REMOVED lines=9> */
[----:B-1----:R-:W2:Y:S04]  /*62130*/  LDL.LU.64 R6, [R1+0x77a8] ;  /* 0x0077a80001067983 */ /* 0x002ea80000300a00 */
[----:B------:R-:W4:Y:S01]  /*62140*/  LDL.LU.64 R4, [R1+0x77a0] ;  /* 0x0077a00001047983 */ /* 0x000f220000300a00 */
[----:B--2---:R-:W-:-:S15]  /*62150*/  HMMA.1688.F32.TF32 R128, R240, R6, R128 ;  /* 0x00000006f080723c */ /* 0x004fde0000081080 */
[----:B------:R-:W-:-:S08]  /*62160*/  NOP ;  /* 0x0000000000007918 */ /* 0x000fd00000000000 */
[----:B------:R-:W-:Y:S04]  /*62170*/  STL.64 [R1+0x4f70], R128 ;  /* 0x004f708001007387 */ /* 0x000fe80000100a00 */
[----:B------:R1:W-:Y:S04]  /*62180*/  STL.64 [R1+0x4f78], R130 ;  /* 0x004f788201007387 */ /* 0x0003e80000100a00 */
[----:B-1----:R-:W3:Y:S01]  /*62190*/  LDL.LU.64 R130, [R1+0x7798] ;  /* 0x0077980001827983 */ /* 0x002ee20000300a00 */
[C---:B------:R-:W-:Y:S03]  /*621a0*/  HMMA.1688.F32.TF32 R228, R240.reuse, R126, R228 ;  /* 0x0000007ef0e4723c */ /* 0x040fe600000810e4 */
[----:B------:R-:W2:Y:S03]  /*621b0*/  LDL.LU.64 R128, [R1+0x7790] ;  /* 0x0077900001807983 */ /* 0x000ea60000300a00 */
[C---:B------:R-:W-:Y:S06]  /*621c0*/  HMMA.1688.F32.TF32 R224, R240.reuse, R122, R224 ;  /* 0x0000007af0e0723c */ /* 0x040fec00000810e0 */
[C---:B------:R-:W-:Y:S06]  /*621d0*/  HMMA.1688.F32.TF32 R216, R240.reuse, R114, R216 ;  /* 0x00000072f0d8723c */ /* 0x040fec00000810d8 */
[C---:B------:R-:W-:Y:S06]  /*621e0*/  HMMA.1688.F32.TF32 R208, R240.reuse, R110, R208 ;  /* 0x0000006ef0d0723c */ /* 0x040fec00000810d0 */
[C---:B------:R-:W-:Y:S06]  /*621f0*/  HMMA.1688.F32.TF32 R184, R240.reuse, R86, R184 ;  /* 0x00000056f0b8723c */ /* 0x040fec00000810b8 */
[C---:B------:R-:W-:Y:S06]  /*62200*/  HMMA.1688.F32.TF32 R180, R240.reuse, R82, R180 ;  /* 0x00000052f0b4723c */ /* 0x040fec00000810b4 */
[C---:B------:R-:W-:Y:S06]  /*62210*/  HMMA.1688.F32.TF32 R172, R240.reuse, R74, R172 ;  /* 0x0000004af0ac723c */ /* 0x040fec00000810ac */
[C---:B------:R-:W-:Y:S06]  /*62220*/  HMMA.1688.F32.TF32 R168, R240.reuse, R70, R168 ;  /* 0x00000046f0a8723c */ /* 0x040fec00000810a8 */
[----:B---3--:R-:W-:-:S15]  /*62230*/  HMMA.1688.F32.TF32 R156, R240, R130, R156 ;  /* 0x00000082f09c723c */ /* 0x008fde000008109c */
[----:B------:R-:W-:-:S08]  /*62240*/  NOP ;  /* 0x0000000000007918 */ /* 0x000fd00000000000 */
        /* <DEDUP_REMOVED lines=76> */
[----:B-1----:R-:W2:Y:S04]  /*62710*/  LDL.LU R136, [R1+0x2dd0] ;  /* 0x002dd00001887983 */ /* 0x002ea80000300800 */
[----:B------:R-:W2:Y:S04]  /*62720*/  LDL.LU R137, [R1+0x2dd4] ;  /* 0x002dd40001897983 */ /* 0x000ea80000300800 */
[----:B----4-:R-:W2:Y:S04]  /*62730*/  LDL.LU R138, [R1+0x2dd8] ;  /* 0x002dd800018a7983 */ /* 0x010ea80000300800 */
        /* <DEDUP_REMOVED lines=101> */
[C---:B--2---:R-:W-:Y:S06]  /*62d90*/  HMMA.1688.F32.TF32 R192, R244.reuse, R114, R192 ;  /* 0x00000072f4c0723c */ /* 0x044fec00000810c0 */
[C---:B---3--:R-:W-:Y:S06]  /*62da0*/  HMMA.1688.F32.TF32 R196, R244.reuse, R118, R196 ;  /* 0x00000076f4c4723c */ /* 0x048fec00000810c4 */
[C---:B----4-:R-:W-:Y:S06]  /*62db0*/  HMMA.1688.F32.TF32 R208, R244.reuse, R130, R208 ;  /* 0x00000082f4d0723c */ /* 0x050fec00000810d0 */
[----:B------:R-:W-:Y:S06]  /*62dc0*/  HMMA.1688.F32.TF32 R220, R244, R10, R220 ;  /* 0x0000000af4dc723c */ /* 0x000fec00000810dc */
[----:B------:R-:W-:Y:S06]  /*62dd0*/  HMMA.1688.F32.TF32 R240, R240, R30, R156 ;  /* 0x0000001ef0f0723c */ /* 0x000fec000008109c */
[C---:B------:R-:W-:Y:S06]  /*62de0*/  HMMA.1688.F32.TF32 R156, R244.reuse, R18, R228 ;  /* 0x00000012f49c723c */ /* 0x040fec00000810e4 */
[C---:B------:R-:W-:Y:S11]  /*62df0*/  HMMA.1688.F32.TF32 R224, R244.reuse, R14, R224 ;  /* 0x0000000ef4e0723c */ /* 0x040ff600000810e0 */
[----:B------:R-:W-:Y:S04]  /*62e00*/  STL.64 [R1+0x4850], R240 ;  /* 0x004850f001007387 */ /* 0x000fe80000100a00 */
[----:B------:R-:W-:Y:S04]  /*62e10*/  STL.64 [R1+0x4858], R242 ;  /* 0x004858f201007387 */ /* 0x000fe80000100a00 */
[----:B------:R-:W-:Y:S04]  /*62e20*/  STL.64 [R1+0x4840], R156 ;  /* 0x0048409c01007387 */ /* 0x000fe80000100a00 */
[----:B------:R1:W-:Y:S01]  /*62e30*/  STL.64 [R1+0x4848], R158 ;  /* 0x0048489e01007387 */ /* 0x0003e20000100a00 */
[C---:B------:R-:W-:Y:S03]  /*62e40*/  HMMA.1688.F32.TF32 R204, R244.reuse, R126, R204 ;  /* 0x0000007ef4cc723c */ /* 0x040fe600000810cc */
[----:B------:R-:W-:Y:S03]  /*62e50*/  LDS R240, [R0+UR13+0x4180] ;  /* 0x0041800d00f07984 */ /* 0x000fe60008000800 */
[C---:B------:R-:W-:Y:S01]  /*62e60*/  HMMA.1688.F32.TF32 R188, R244.reuse, R102, R188 ;  /* 0x00000066f4bc723c */ /* 0x040fe200000810bc */
[----:B------:R-:W-:Y:S04]  /*62e70*/  LDS R242, [R0+UR13+0x6180] ;  /* 0x0061800d00f27984 */ /* 0x000fe80008000800 */
[----:B------:R-:W-:Y:S01]  /*62e80*/  LDS R241, [R215+UR13+0x4180] ;  /* 0x0041800dd7f17984 */ /* 0x000fe20008000800 */
[C---:B-1----:R-:W-:Y:S03]  /*62e90*/  HMMA.1688.F32.TF32 R156, R244.reuse, R6, R216 ;  /* 0x00000006f49c723c */ /* 0x042fe600000810d8 */
[----:B------:R-:W-:Y:S04]  /*62ea0*/  STL.64 [R1+0x4830], R224 ;  /* 0x004830e001007387 */ /* 0x000fe80000100a00 */
[----:B------:R-:W-:Y:S04]  /*62eb0*/  STL.64 [R1+0x4838], R226 ;  /* 0x004838e201007387 */ /* 0x000fe80000100a00 */
[----:B------:R-:W-:Y:S04]  /*62ec0*/  STL.64 [R1+0x4820], R220 ;  /* 0x004820dc01007387 */ /* 0x000fe80000100a00 */
[----:B------:R-:W-:Y:S01]  /*62ed0*/  STL.64 [R1+0x4828], R222 ;  /* 0x004828de01007387 */ /* 0x000fe20000100a00 */
[C---:B------:R-:W-:Y:S03]  /*62ee0*/  HMMA.1688.F32.TF32 R184, R244.reuse, R98, R184 ;  /* 0x00000062f4b8723c */ /* 0x040fe600000810b8 */
[----:B------:R-:W1:Y:S04]  /*62ef0*/  LDS R243, [R215+UR13+0x6180] ;  /* 0x0061800dd7f37984 */ /* 0x000e680008000800 */
[----:B------:R-:W-:Y:S04]  /*62f00*/  STL.64 [R1+0x4810], R156 ;  /* 0x0048109c01007387 */ /* 0x000fe80000100a00 */
[----:B------:R2:W-:Y:S02]  /*62f10*/  STL.64 [R1+0x4818], R158 ;  /* 0x0048189e01007387 */ /* 0x0005e40000100a00 */
[C---:B--2---:R-:W-:Y:S02]  /*62f20*/  HMMA.1688.F32.TF32 R156, R244.reuse, R122, R200 ;  /* 0x0000007af49c723c */ /* 0x044fe400000810c8 */
[----:B------:R-:W-:Y:S04]  /*62f30*/  STL.64 [R1+0x4800], R208 ;  /* 0x004800d001007387 */ /* 0x000fe80000100a00 */
[----:B------:R-:W-:Y:S04]  /*62f40*/  STL.64 [R1+0x4808], R210 ;  /* 0x004808d201007387 */ /* 0x000fe80000100a00 */
[----:B------:R-:W-:Y:S04]  /*62f50*/  STL.64 [R1+0x47f0], R204 ;  /* 0x0047f0cc01007387 */ /* 0x000fe80000100a00 */
[----:B------:R-:W-:Y:S09]  /*62f60*/  STL.64 [R1+0x47f8], R206 ;  /* 0x0047f8ce01007387 */ /* 0x000ff20000100a00 */
        /* <DEDUP_REMOVED lines=9> */
[----:B--2---:R-:W-:-:S15]  /*63000*/  HMMA.1688.F32.TF32 R156, R244, R106, R232 ;  /* 0x0000006af49c723c */ /* 0x004fde00000810e8 */
[----:B------:R-:W-:-:S08]  /*63010*/  NOP ;  /* 0x0000000000007918 */ /* 0x000fd00000000000 */
[----:B------:R-:W-:Y:S04]  /*63020*/  STL.64 [R1+0x4db0], R156 ;  /* 0x004db09c01007387 */ /* 0x000fe80000100a00 */
[----:B------:R2:W-:Y:S02]  /*63030*/  STL.64 [R1+0x4db8], R158 ;  /* 0x004db89e01007387 */ /* 0x0005e40000100a00 */
[C---:B--2---:R-:W-:Y:S02]  /*63040*/  HMMA.1688.F32.TF32 R156, R244.reuse, R94, R180 ;  /* 0x0000005ef49c723c */ /* 0x044fe400000810b4 */
        /* <DEDUP_REMOVED lines=16> */
[----:B------:R2:W-:Y:S01]  /*63150*/  STL.64 [R1+0x4d58], R158 ;  /* 0x004d589e01007387 */ /* 0x0005e20000100a00 */
[C---:B------:R-:W-:Y:S06]  /*63160*/  HMMA.1688.F32.TF32 R136, R244.reuse, R62, R136 ;  /* 0x0000003ef488723c */ /* 0x040fec0000081088 */
[C---:B--2---:R-:W-:Y:S06]  /*63170*/  HMMA.1688.F32.TF32 R156, R244.reuse, R78, R152 ;  /* 0x0000004ef49c723c */ /* 0x044fec0000081098 */
[C---:B------:R-:W-:Y:S06]  /*63180*/  HMMA.1688.F32.TF32 R152, R244.reuse, R74, R148 ;  /* 0x0000004af498723c */ /* 0x040fec0000081094 */
        /* <DEDUP_REMOVED lines=18> */
[----:B--2---:R-:W2:Y:S04]  /*632b0*/  LDL.LU R136, [R1+0x1640] ;  /* 0x0016400001887983 */ /* 0x004ea80000300800 */
[----:B------:R4:W-:Y:S04]  /*632c0*/  STL.64 [R1+0x4cd0], R140 ;  /* 0x004cd08c01007387 */ /* 0x0009e80000100a00 */
[----:B------:R1:W-:Y:S04]  /*632d0*/  STL.64 [R1+0x4cd8], R142 ;  /* 0x004cd88e01007387 */ /* 0x0003e80000100a00 */
[----:B------:R2:W-:Y:S04]  /*632e0*/  STL.64 [R1+0x4cc0], R132 ;  /* 0x004cc08401007387 */ /* 0x0005e80000100a00 */
[----:B------:R2:W-:Y:S04]  /*632f0*/  STL.64 [R1+0x4cc8], R134 ;  /* 0x004cc88601007387 */ /* 0x0005e80000100a00 */
[----:B------:R-:W2:Y:S04]  /*63300*/  LDL.LU R137, [R1+0x1644] ;  /* 0x0016440001897983 */ /* 0x000ea80000300800 */
[----:B---3--:R-:W3:Y:S04]  /*63310*/  LDL.LU R138, [R1+0x1648] ;  /* 0x00164800018a7983 */ /* 0x008ee80000300800 */
[----:B------:R-:W3:Y:S04]  /*63320*/  LDL.LU R139, [R1+0x164c] ;  /* 0x00164c00018b7983 */ /* 0x000ee80000300800 */
[----:B----4-:R-:W4:Y:S04]  /*63330*/  LDL.LU R140, [R1+0x29f0] ;  /* 0x0029f000018c7983 */ /* 0x010f280000300800 */
[----:B------:R-:W4:Y:S04]  /*63340*/  LDL.LU R141, [R1+0x29f4] ;  /* 0x0029f400018d7983 */ /* 0x000f280000300800 */
[----:B-1----:R-:W4:Y:S04]  /*63350*/  LDL.LU R142, [R1+0x29f8] ;  /* 0x0029f800018e7983 */ /* 0x002f280000300800 */
        /* <DEDUP_REMOVED lines=97> */
[----:B--2---:R-:W2:Y:S04]  /*63970*/  LDL.LU R132, [R1+0x1630] ;  /* 0x0016300001847983 */ /* 0x004ea80000300800 */
[----:B------:R-:W2:Y:S04]  /*63980*/  LDL.LU R133, [R1+0x1634] ;  /* 0x0016340001857983 */ /* 0x000ea80000300800 */
[----:B------:R-:W2:Y:S04]  /*63990*/  LDL.LU R134, [R1+0x1638] ;  /* 0x0016380001867983 */ /* 0x000ea80000300800 */
[----:B------:R-:W2:Y:S01]  /*639a0*/  LDL.LU R135, [R1+0x163c] ;  /* 0x00163c0001877983 */ /* 0x000ea20000300800 */
[C---:B----4-:R-:W-:Y:S06]  /*639b0*/  HMMA.1688.F32.TF32 R248, R244.reuse, R46, R248 ;  /* 0x0000002ef4f8723c */ /* 0x050fec00000810f8 */
[----:B---3--:R-:W-:-:S15]  /*639c0*/  HMMA.1688.F32.TF32 R156, R244, R50, R156 ;  /* 0x00000032f49c723c */ /* 0x008fde000008109c */
[----:B------:R-:W-:-:S08]  /*639d0*/  NOP ;  /* 0x0000000000007918 */ /* 0x000fd00000000000 */
[----:B------:R-:W-:Y:S04]  /*639e0*/  STL.64 [R1+0x4cb0], R156 ;  /* 0x004cb09c01007387 */ /* 0x000fe80000100a00 */
[----:B------:R1:W-:Y:S04]  /*639f0*/  STL.64 [R1+0x4cb8], R158 ;  /* 0x004cb89e01007387 */ /* 0x0003e80000100a00 */
[----:B-1----:R-:W3:Y:S04]  /*63a00*/  LDL.LU.64 R158, [R1+0x7788] ;  /* 0x00778800019e7983 */ /* 0x002ee80000300a00 */
[----:B------:R-:W-:Y:S04]  /*63a10*/  STL.64 [R1+0x4ca0], R248 ;  /* 0x004ca0f801007387 */ /* 0x000fe80000100a00 */
[----:B------:R1:W-:Y:S04]  /*63a20*/  STL.64 [R1+0x4ca8], R250 ;  /* 0x004ca8fa01007387 */ /* 0x0003e80000100a00 */
[----:B-1----:R-:W4:Y:S04]  /*63a30*/  LDL.LU.64 R250, [R1+0x7780] ;  /* 0x0077800001fa7983 */ /* 0x002f280000300a00 */
[----:B------:R-:W3:Y:S01]  /*63a40*/  LDL.LU.64 R248, [R1+0x7778] ;  /* 0x0077780001f87983 */ /* 0x000ee20000300a00 */
[C---:B------:R-:W-:Y:S06]  /*63a50*/  HMMA.1688.F32.TF32 R228, R244.reuse, R42, R228 ;  /* 0x0000002af4e4723c */ /* 0x040fec00000810e4 */
[C---:B------:R-:W-:Y:S06]  /*63a60*/  HMMA.1688.F32.TF32 R224, R244.reuse, R38, R224 ;  /* 0x00000026f4e0723c */ /* 0x040fec00000810e0 */
[C---:B------:R-:W-:Y:S06]  /*63a70*/  HMMA.1688.F32.TF32 R220, R244.reuse, R34, R220 ;  /* 0x00000022f4dc723c */ /* 0x040fec00000810dc */
[----:B------:R-:W-:Y:S06]  /*63a80*/  HMMA.1688.F32.TF32 R216, R244, R30, R216 ;  /* 0x0000001ef4d8723c */ /* 0x000fec00000810d8 */
        /* <DEDUP_REMOVED lines=19> */
[----:B------:R-:W-:Y:S04]  /*63bc0*/  STL.64 [R1+0x4c30], R196 ;  /* 0x004c30c401007387 */ /* 0x000fe80000100a00 */
[----:B------:R2:W-:Y:S01]  /*63bd0*/  STL.64 [R1+0x4c38], R198 ;  /* 0x004c38c601007387 */ /* 0x0005e20000100a00 */
[C---:B-1----:R-:W-:Y:S03]  /*63be0*/  HMMA.1688.F32.TF32 R200, R240.reuse, R126, R236 ;  /* 0x0000007ef0c8723c */ /* 0x042fe600000810ec */
[----:B------:R-:W-:Y:S04]  /*63bf0*/  STL.64 [R1+0x4c20], R192 ;  /* 0x004c20c001007387 */ /* 0x000fe80000100a00 */
[----:B------:R1:W-:Y:S01]  /*63c00*/  STL.64 [R1+0x4c28], R194 ;  /* 0x004c28c201007387 */ /* 0x0003e20000100a00 */
[C---:B--2---:R-:W-:Y:S06]  /*63c10*/  HMMA.1688.F32.TF32 R196, R240.reuse, R122, R232 ;  /* 0x0000007af0c4723c */ /* 0x044fec00000810e8 */
[C---:B-1----:R-:W-:Y:S06]  /*63c20*/  HMMA.1688.F32.TF32 R192, R240.reuse, R118, R188 ;  /* 0x00000076f0c0723c */ /* 0x042fec00000810bc */
        /* <DEDUP_REMOVED lines=17> */
[----:B------:R-:W-:Y:S01]  /*63d40*/  STL.64 [R1+0x4be0], R188 ;  /* 0x004be0bc01007387 */ /* 0x000fe20000100a00 */
[C---:B------:R-:W-:Y:S03]  /*63d50*/  HMMA.1688.F32.TF32 R140, R240.reuse, R78, R136 ;  /* 0x0000004ef08c723c */ /* 0x040fe60000081088 */
[----:B------:R-:W-:Y:S03]  /*63d60*/  STL.64 [R1+0x4be8], R190 ;  /* 0x004be8be01007387 */ /* 0x000fe60000100a00 */
        /* <DEDUP_REMOVED lines=21> */
[----:B------:R-:W2:Y:S04]  /*63ec0*/  LDL.LU R136, [R1+0x1450] ;  /* 0x0014500001887983 */ /* 0x000ea80000300800 */
[----:B------:R1:W-:Y:S04]  /*63ed0*/  STL.64 [R1+0x4b30], R140 ;  /* 0x004b308c01007387 */ /* 0x0003e80000100a00 */
[----:B------:R4:W-:Y:S04]  /*63ee0*/  STL.64 [R1+0x4b38], R142 ;  /* 0x004b388e01007387 */ /* 0x0009e80000100a00 */
[----:B------:R3:W-:Y:S04]  /*63ef0*/  STL.64 [R1+0x4b20], R132 ;  /* 0x004b208401007387 */ /* 0x0007e80000100a00 */
[----:B------:R3:W-:Y:S04]  /*63f00*/  STL.64 [R1+0x4b28], R134 ;  /* 0x004b288601007387 */ /* 0x0007e80000100a00 */
[----:B------:R-:W2:Y:S04]  /*63f10*/  LDL.LU R137, [R1+0x1454] ;  /* 0x0014540001897983 */ /* 0x000ea80000300800 */
[----:B------:R-:W2:Y:S04]  /*63f20*/  LDL.LU R138, [R1+0x1458] ;  /* 0x00145800018a7983 */ /* 0x000ea80000300800 */
[----:B------:R-:W2:Y:S04]  /*63f30*/  LDL.LU R139, [R1+0x145c] ;  /* 0x00145c00018b7983 */ /* 0x000ea80000300800 */
[----:B-1----:R-:W2:Y:S04]  /*63f40*/  LDL.LU R140, [R1+0x1460] ;  /* 0x00146000018c7983 */ /* 0x002ea80000300800 */
[----:B------:R-:W2:Y:S04]  /*63f50*/  LDL.LU R141, [R1+0x1464] ;  /* 0x00146400018d7983 */ /* 0x000ea80000300800 */
[----:B----4-:R-:W2:Y:S04]  /*63f60*/  LDL.LU R142, [R1+0x1468] ;  /* 0x00146800018e7983 */ /* 0x010ea80000300800 */
[----:B------:R-:W2:Y:S04]  /*63f70*/  LDL.LU R143, [R1+0x146c] ;  /* 0x00146c00018f7983 */ /* 0x000ea80000300800 */
[----:B------:R-:W4:Y:S04]  /*63f80*/  LDL.LU R152, [R1] ;  /* 0x0000000001987983 */ /* 0x000f280000300800 */
[----:B------:R-:W4:Y:S04]  /*63f90*/  LDL.LU R153, [R1+0x4] ;  /* 0x0000040001997983 */ /* 0x000f280000300800 */
[----:B------:R-:W4:Y:S04]  /*63fa0*/  LDL.LU R154, [R1+0x8] ;  /* 0x00000800019a7983 */ /* 0x000f280000300800 */
[----:B------:R-:W4:Y:S04]  /*63fb0*/  LDL.LU R155, [R1+0xc] ;  /* 0x00000c00019b7983 */ /* 0x000f280000300800 */
        /* <DEDUP_REMOVED lines=80> */
[----:B---3--:R-:W-:-:S03]  /*644c0*/  IMAD.MOV.U32 R132, RZ, RZ, R248 ;  /* 0x000000ffff847224 */ /* 0x008fc600078e00f8 */
        /* <DEDUP_REMOVED lines=8> */
[----:B------:R-:W3:Y:S04]  /*64550*/  LDL.LU R249, [R1+0x776c] ;  /* 0x00776c0001f97983 */ /* 0x000ee80000300800 */
[----:B------:R-:W3:Y:S04]  /*64560*/  LDL.LU R250, [R1+0x7768] ;  /* 0x0077680001fa7983 */ /* 0x000ee80000300800 */
[----:B------:R-:W3:Y:S04]  /*64570*/  LDL.LU R251, [R1+0x7764] ;  /* 0x0077640001fb7983 */ /* 0x000ee80000300800 */
[----:B------:R-:W-:Y:S04]  /*64580*/  LDS R244, [R158+UR13+0x4180] ;  /* 0x0041800d9ef47984 */ /* 0x000fe80008000800 */
[----:B------:R-:W-:Y:S04]  /*64590*/  LDS R246, [R158+UR13+0x6180] ;  /* 0x0061800d9ef67984 */ /* 0x000fe80008000800 */
[----:B------:R-:W-:Y:S04]  /*645a0*/  LDS R245, [R159+UR13+0x4180] ;  /* 0x0041800d9ff57984 */ /* 0x000fe80008000800 */
[----:B------:R-:W1:Y:S01]  /*645b0*/  LDS R247, [R159+UR13+0x6180] ;  /* 0x0061800d9ff77984 */ /* 0x000e620008000800 */
[C---:B----4-:R-:W-:Y:S06]  /*645c0*/  HMMA.1688.F32.TF32 R192, R240.reuse, R38, R192 ;  /* 0x00000026f0c0723c */ /* 0x050fec00000810c0 */
[C---:B--2---:R-:W-:Y:S06]  /*645d0*/  HMMA.1688.F32.TF32 R196, R240.reuse, R42, R196 ;  /* 0x0000002af0c4723c */ /* 0x044fec00000810c4 */
[C---:B------:R-:W-:Y:S06]  /*645e0*/  HMMA.1688.F32.TF32 R204, R240.reuse, R50, R204 ;  /* 0x00000032f0cc723c */ /* 0x040fec00000810cc */
[C---:B------:R-:W-:Y:S06]  /*645f0*/  HMMA.1688.F32.TF32 R208, R240.reuse, R54, R208 ;  /* 0x00000036f0d0723c */ /* 0x040fec00000810d0 */
[C---:B------:R-:W-:Y:S06]  /*64600*/  HMMA.1688.F32.TF32 R216, R240.reuse, R58, R216 ;  /* 0x0000003af0d8723c */ /* 0x040fec00000810d8 */
[C---:B------:R-:W-:Y:S06]  /*64610*/  HMMA.1688.F32.TF32 R224, R240.reuse, R66, R224 ;  /* 0x00000042f0e0723c */ /* 0x040fec00000810e0 */
[C---:B------:R-:W-:Y:S06]  /*64620*/  HMMA.1688.F32.TF32 R228, R240.reuse, R70, R228 ;  /* 0x00000046f0e4723c */ /* 0x040fec00000810e4 */
[C---:B------:R-:W-:Y:S06]  /*64630*/  HMMA.1688.F32.TF32 R220, R240.reuse, R62, R220 ;  /* 0x0000003ef0dc723c */ /* 0x040fec00000810dc */
[C---:B------:R-:W-:Y:S11]  /*64640*/  HMMA.1688.F32.TF32 R200, R240.reuse, R46, R200 ;  /* 0x0000002ef0c8723c */ /* 0x040ff600000810c8 */
        /* <DEDUP_REMOVED lines=16> */
[C---:B--2---:R-:W-:Y:S03]  /*64750*/  HMMA.1688.F32.TF32 R200, R240.reuse, R34, R236 ;  /* 0x00000022f0c8723c */ /* 0x044fe600000810ec */
[----:B------:R-:W-:Y:S04]  /*64760*/  STL.64 [R1+0x4a90], R192 ;  /* 0x004a90c001007387 */ /* 0x000fe80000100a00 */
[----:B------:R1:W-:Y:S01]  /*64770*/  STL.64 [R1+0x4a98], R194 ;  /* 0x004a98c201007387 */ /* 0x0003e20000100a00 */
[----:B----4-:R-:W-:Y:S03]  /*64780*/  HMMA.1688.F32.TF32 R196, R240, R30, R232 ;  /* 0x0000001ef0c4723c */ /* 0x010fe600000810e8 */
[----:B------:R-:W-:Y:S04]  /*64790*/  LDS R241, [R215+UR13+0x4200] ;  /* 0x0042000dd7f17984 */ /* 0x000fe80008000800 */
[----:B------:R-:W-:Y:S01]  /*647a0*/  LDS R243, [R215+UR13+0x6200] ;  /* 0x0062000dd7f37984 */ /* 0x000fe20008000800 */
[C---:B-1----:R-:W-:Y:S03]  /*647b0*/  HMMA.1688.F32.TF32 R192, R244.reuse, R18, R188 ;  /* 0x00000012f4c0723c */ /* 0x042fe600000810bc */
[----:B------:R-:W-:Y:S04]  /*647c0*/  LDS R240, [R0+UR13+0x4200] ;  /* 0x0042000d00f07984 */ /* 0x000fe80008000800 */
[----:B------:R-:W1:Y:S01]  /*647d0*/  LDS R242, [R0+UR13+0x6200] ;  /* 0x0062000d00f27984 */ /* 0x000e620008000800 */
        /* <DEDUP_REMOVED lines=11> */
[C---:B---3--:R-:W-:Y:S01]  /*64890*/  HMMA.1688.F32.TF32 R152, R244.reuse, R110, R248 ;  /* 0x0000006ef498723c */ /* 0x048fe200000810f8 */
        /* <DEDUP_REMOVED lines=20> */
[----:B------:R2:W-:Y:S01]  /*649e0*/  STL.64 [R1+0x46f8], R154 ;  /* 0x0046f89a01007387 */ /* 0x0005e20000100a00 */
[C---:B------:R-:W-:Y:S06]  /*649f0*/  HMMA.1688.F32.TF32 R132, R244.reuse, R90, R132 ;  /* 0x0000005af484723c */ /* 0x040fec0000081084 */
[C---:B--2---:R-:W-:Y:S06]  /*64a00*/  HMMA.1688.F32.TF32 R152, R244.reuse, R106, R148 ;  /* 0x0000006af498723c */ /* 0x044fec0000081094 */
[C---:B------:R-:W-:Y:S06]  /*64a10*/  HMMA.1688.F32.TF32 R148, R244.reuse, R102, R144 ;  /* 0x00000066f494723c */ /* 0x040fec0000081090 */
[C---:B------:R-:W-:Y:S06]  /*64a20*/  HMMA.1688.F32.TF32 R144, R244.reuse, R98, R140 ;  /* 0x00000062f490723c */ /* 0x040fec000008108c */
[C---:B------:R-:W-:Y:S01]  /*64a30*/  HMMA.1688.F32.TF32 R140, R244.reuse, R94, R136 ;  /* 0x0000005ef48c723c */ /* 0x040fe20000081088 */
[----:B------:R-:W-:Y:S04]  /*64a40*/  STL [R1+0x7760], R215 ;  /* 0x007760d701007387 */ /* 0x000fe80000100800 */
        /* <DEDUP_REMOVED lines=14> */
[----:B---3--:R-:W3:Y:S04]  /*64b30*/  LDL.LU R140, [R1+0x12c0] ;  /* 0x0012c000018c7983 */ /* 0x008ee80000300800 */
[----:B------:R-:W3:Y:S04]  /*64b40*/  LDL.LU R141, [R1+0x12c4] ;  /* 0x0012c400018d7983 */ /* 0x000ee80000300800 */
[----:B----4-:R-:W3:Y:S04]  /*64b50*/  LDL.LU R142, [R1+0x12c8] ;  /* 0x0012c800018e7983 */ /* 0x010ee80000300800 */
        /* <DEDUP_REMOVED lines=97> */
[----:B-1----:R-:W2:Y:S04]  /*65170*/  LDL.LU R132, [R1+0x530] ;  /* 0x0005300001847983 */ /* 0x002ea80000300800 */
[----:B------:R-:W2:Y:S04]  /*65180*/  LDL.LU R133, [R1+0x534] ;  /* 0x0005340001857983 */ /* 0x000ea80000300800 */
[----:B------:R-:W2:Y:S04]  /*65190*/  LDL.LU R134, [R1+0x538] ;  /* 0x0005380001867983 */ /* 0x000ea80000300800 */
[----:B------:R-:W2:Y:S01]  /*651a0*/  LDL.LU R135, [R1+0x53c] ;  /* 0x00053c0001877983 */ /* 0x000ea20000300800 */
[C---:B---3--:R-:W-:Y:S06]  /*651b0*/  HMMA.1688.F32.TF32 R180, R244.reuse, R34, R180 ;  /* 0x00000022f4b4723c */ /* 0x048fec00000810b4 */
[C---:B----4-:R-:W-:Y:S06]  /*651c0*/  HMMA.1688.F32.TF32 R188, R244.reuse, R42, R188 ;  /* 0x0000002af4bc723c */ /* 0x050fec00000810bc */
[C---:B--2---:R-:W-:Y:S06]  /*651d0*/  HMMA.1688.F32.TF32 R176, R244.reuse, R30, R176 ;  /* 0x0000001ef4b0723c */ /* 0x044fec00000810b0 */
[----:B------:R-:W-:-:S15]  /*651e0*/  HMMA.1688.F32.TF32 R212, R244, R22, R212 ;  /* 0x00000016f4d4723c */ /* 0x000fde00000810d4 */
[----:B------:R-:W-:-:S08]  /*651f0*/  NOP ;  /* 0x0000000000007918 */ /* 0x000fd00000000000 */
[----:B------:R-:W-:Y:S04]  /*65200*/  STL.64 [R1+0x4a10], R212 ;  /* 0x004a10d401007387 */ /* 0x000fe80000100a00 */
[----:B------:R1:W-:Y:S02]  /*65210*/  STL.64 [R1+0x4a18], R214 ;  /* 0x004a18d601007387 */ /* 0x0003e40000100a00 */
[C---:B-1----:R-:W-:Y:S06]  /*65220*/  HMMA.1688.F32.TF32 R212, R244.reuse, R26, R248 ;  /* 0x0000001af4d4723c */ /* 0x042fec00000810f8 */
[C---:B------:R-:W-:Y:S06]  /*65230*/  HMMA.1688.F32.TF32 R228, R244.reuse, R86, R228 ;  /* 0x00000056f4e4723c */ /* 0x040fec00000810e4 */
        /* <DEDUP_REMOVED lines=43> */
[C---:B------:R-:W-:Y:S03]  /*654f0*/  HMMA.1688.F32.TF32 R132, R240.reuse, R110, R132 ;  /* 0x0000006ef084723c */ /* 0x040fe60000081084 */
        /* <DEDUP_REMOVED lines=29> */
[----:B------:R-:W4:Y:S04]  /*656d0*/  LDL.LU R136, [R1+0x90] ;  /* 0x0000900001887983 */ /* 0x000f280000300800 */
[----:B------:R1:W-:Y:S04]  /*656e0*/  STL.64 [R1+0x45a0], R140 ;  /* 0x0045a08c01007387 */ /* 0x0003e80000100a00 */
[----:B------:R1:W-:Y:S04]  /*656f0*/  STL.64 [R1+0x45a8], R142 ;  /* 0x0045a88e01007387 */ /* 0x0003e80000100a00 */
[----:B------:R1:W-:Y:S04]  /*65700*/  STL.64 [R1+0x4590], R132 ;  /* 0x0045908401007387 */ /* 0x0003e80000100a00 */
[----:B------:R1:W-:Y:S04]  /*65710*/  STL.64 [R1+0x4598], R134 ;  /* 0x0045988601007387 */ /* 0x0003e80000100a00 */
[----:B------:R-:W4:Y:S04]  /*65720*/  LDL.LU R137, [R1+0x94] ;  /* 0x0000940001897983 */ /* 0x000f280000300800 */
[----:B------:R-:W4:Y:S04]  /*65730*/  LDL.LU R138, [R1+0x98] ;  /* 0x00009800018a7983 */ /* 0x000f280000300800 */
[----:B------:R-:W4:Y:S04]  /*65740*/  LDL.LU R139, [R1+0x9c] ;  /* 0x00009c00018b7983 */ /* 0x000f280000300800 */
[----:B--2---:R-:W2:Y:S04]  /*65750*/  LDL.LU R144, [R1+0xb0] ;  /* 0x0000b00001907983 */ /* 0x004ea80000300800 */
[----:B------:R-:W2:Y:S04]  /*65760*/  LDL.LU R145, [R1+0xb4] ;  /* 0x0000b40001917983 */ /* 0x000ea80000300800 */
[----:B---3--:R-:W2:Y:S04]  /*65770*/  LDL.LU R146, [R1+0xb8] ;  /* 0x0000b80001927983 */ /* 0x008ea80000300800 */
        /* <DEDUP_REMOVED lines=93> */
[----:B-1----:R-:W4:Y:S04]  /*65d50*/  LDL.LU R140, [R1+0xa0] ;  /* 0x0000a000018c7983 */ /* 0x002f280000300800 */
        /* <DEDUP_REMOVED lines=10> */
[C---:B------:R-:W-:Y:S06]  /*65e00*/  HMMA.1688.F32.TF32 R172, R240.reuse, R46, R172 ;  /* 0x0000002ef0ac723c */ /* 0x040fec00000810ac */
[C---:B------:R-:W-:Y:S06]  /*65e10*/  HMMA.1688.F32.TF32 R164, R240.reuse, R38, R164 ;  /* 0x00000026f0a4723c */ /* 0x040fec00000810a4 */
[C---:B------:R-:W-:Y:S06]  /*65e20*/  HMMA.1688.F32.TF32 R160, R240.reuse, R34, R160 ;  /* 0x00000022f0a0723c */ /* 0x040fec00000810a0 */
[----:B------:R-:W-:Y:S06]  /*65e30*/  HMMA.1688.F32.TF32 R152, R240, R30, R152 ;  /* 0x0000001ef098723c */ /* 0x000fec0000081098 */
[----:B------:R-:W-:Y:S06]  /*65e40*/  HMMA.1688.F32.TF32 R144, R244, R14, R144 ;  /* 0x0000000ef490723c */ /* 0x000fec0000081090 */
[C---:B------:R-:W-:Y:S06]  /*65e50*/  HMMA.1688.F32.TF32 R248, R240.reuse, R102, R248 ;  /* 0x00000066f0f8723c */ /* 0x040fec00000810f8 */
[C---:B------:R-:W-:Y:S06]  /*65e60*/  HMMA.1688.F32.TF32 R212, R240.reuse, R106, R212 ;  /* 0x0000006af0d4723c */ /* 0x040fec00000810d4 */
[----:B------:R-:W-:-:S15]  /*65e70*/  HMMA.1688.F32.TF32 R228, R240, R98, R228 ;  /* 0x00000062f0e4723c */ /* 0x000fde00000810e4 */
[----:B------:R-:W-:-:S02]  /*65e80*/  NOP ;  /* 0x0000000000007918 */ /* 0x000fc40000000000 */
[----:B------:R-:W-:Y:S04]  /*65e90*/  STL.64 [R1+0x4580], R212 ;  /* 0x004580d401007387 */ /* 0x000fe80000100a00 */
[----:B------:R1:W-:Y:S04]  /*65ea0*/  STL.64 [R1+0x4588], R214 ;  /* 0x004588d601007387 */ /* 0x0003e80000100a00 */
[----:B-1----:R-:W2:Y:S04]  /*65eb0*/  LDL.LU R215, [R1+0x7760] ;  /* 0x0077600001d77983 */ /* 0x002ea80000300800 */
        /* <DEDUP_REMOVED lines=59> */
[C---:B-1----:R-:W-:Y:S02]  /*66270*/  HMMA.1688.F32.TF32 R12, R244.reuse, R10, R140 ;  /* 0x0000000af40c723c */ /* 0x042fe4000008108c */
[----:B------:R-:W-:Y:S04]  /*66280*/  STL.64 [R1+0x4400], R144 ;  /* 0x0044009001007387 */ /* 0x000fe80000100a00 */
[----:B------:R-:W-:Y:S04]  /*66290*/  STL.64 [R1+0x4408], R146 ;  /* 0x0044089201007387 */ /* 0x000fe80000100a00 */
[----:B------:R-:W-:Y:S04]  /*662a0*/  STL.64 [R1+0x7748], R10 ;  /* 0x0077480a01007387 */ /* 0x000fe80000100a00 */
[----:B------:R1:W-:Y:S09]  /*662b0*/  STL.64 [R1+0x7740], R8 ;  /* 0x0077400801007387 */ /* 0x0003f20000100a00 */
[----:B------:R-:W-:Y:S04]  /*662c0*/  STL.64 [R1+0x43f0], R12 ;  /* 0x0043f00c01007387 */ /* 0x000fe80000100a00 */
[----:B------:R3:W-:Y:S01]  /*662d0*/  STL.64 [R1+0x43f8], R14 ;  /* 0x0043f80e01007387 */ /* 0x0007e20000100a00 */
[C---:B-1----:R-:W-:Y:S06]  /*662e0*/  HMMA.1688.F32.TF32 R8, R244.reuse, R130, R132 ;  /* 0x00000082f408723c */ /* 0x042fec0000081084 */
[----:B---3--:R-:W-:Y:S01]  /*662f0*/  HMMA.1688.F32.TF32 R12, R244, R6, R136 ;  /* 0x00000006f40c723c */ /* 0x008fe20000081088 */
[----:B------:R-:W3:-:S15]  /*66300*/  LDL.LU R136, [R1+0x1160] ;  /* 0x0011600001887983 */ /* 0x000ede0000300800 */
[----:B------:R-:W-:-:S07]  /*66310*/  NOP ;  /* 0x0000000000007918 */ /* 0x000fce0000000000 */
[----:B------:R-:W-:Y:S04]  /*66320*/  STL.64 [R1+0x43e0], R12 ;  /* 0x0043e00c01007387 */ /* 0x000fe80000100a00 */
[----:B------:R-:W-:Y:S04]  /*66330*/  STL.64 [R1+0x43e8], R14 ;  /* 0x0043e80e01007387 */ /* 0x000fe80000100a00 */
[----:B------:R-:W-:Y:S04]  /*66340*/  STL.64 [R1+0x43d0], R8 ;  /* 0x0043d00801007387 */ /* 0x000fe80000100a00 */
[----:B------:R1:W-:Y:S04]  /*66350*/  STL.64 [R1+0x43d8], R10 ;  /* 0x0043d80a01007387 */ /* 0x0003e80000100a00 */
        /* <DEDUP_REMOVED lines=107> */
[C---:B-1----:R-:W-:Y:S06]  /*66a10*/  HMMA.1688.F32.TF32 R8, R244.reuse, R122, R248 ;  /* 0x0000007af408723c */ /* 0x042fec00000810f8 */
[C---:B---3--:R-:W-:Y:S01]  /*66a20*/  HMMA.1688.F32.TF32 R12, R244.reuse, R126, R240 ;  /* 0x0000007ef40c723c */ /* 0x048fe200000810f0 */
[----:B------:R-:W-:Y:S04]  /*66a30*/  LDS R240, [R0+UR13+0x4280] ;  /* 0x0042800d00f07984 */ /* 0x000fe80008000800 */
[----:B------:R-:W-:Y:S01]  /*66a40*/  LDS R242, [R0+UR13+0x6280] ;  /* 0x0062800d00f27984 */ /* 0x000fe20008000800 */
[C---:B--2---:R-:W-:Y:S03]  /*66a50*/  HMMA.1688.F32.TF32 R196, R244.reuse, R90, R196 ;  /* 0x0000005af4c4723c */ /* 0x044fe600000810c4 */
[----:B------:R-:W-:Y:S03]  /*66a60*/  LDS R241, [R215+UR13+0x4280] ;  /* 0x0042800dd7f17984 */ /* 0x000fe60008000800 */
[C---:B------:R-:W-:Y:S01]  /*66a70*/  HMMA.1688.F32.TF32 R180, R244.reuse, R74, R180 ;  /* 0x0000004af4b4723c */ /* 0x040fe200000810b4 */
[----:B------:R-:W1:Y:S05]  /*66a80*/  LDS R243, [R215+UR13+0x6280] ;  /* 0x0062800dd7f37984 */ /* 0x000e6a0008000800 */
[C---:B----4-:R-:W-:Y:S05]  /*66a90*/  HMMA.1688.F32.TF32 R228, R244.reuse, R118, R228 ;  /* 0x00000076f4e4723c */ /* 0x050fea00000810e4 */
[----:B------:R-:W-:Y:S04]  /*66aa0*/  STL.64 [R1+0x43c0], R12 ;  /* 0x0043c00c01007387 */ /* 0x000fe80000100a00 */
[----:B------:R2:W-:Y:S04]  /*66ab0*/  STL.64 [R1+0x43c8], R14 ;  /* 0x0043c80e01007387 */ /* 0x0005e80000100a00 */
[----:B------:R-:W-:Y:S04]  /*66ac0*/  STL.64 [R1+0x43b0], R8 ;  /* 0x0043b00801007387 */ /* 0x000fe80000100a00 */
[----:B------:R3:W-:Y:S01]  /*66ad0*/  STL.64 [R1+0x43b8], R10 ;  /* 0x0043b80a01007387 */ /* 0x0007e20000100a00 */
[C---:B--2---:R-:W-:Y:S06]  /*66ae0*/  HMMA.1688.F32.TF32 R12, R244.reuse, R114, R224 ;  /* 0x00000072f40c723c */ /* 0x044fec00000810e0 */
[----:B---3--:R-:W-:Y:S01]  /*66af0*/  HMMA.1688.F32.TF32 R8, R244, R110, R220 ;  /* 0x0000006ef408723c */ /* 0x008fe200000810dc */
        /* <DEDUP_REMOVED lines=13> */
[----:B------:R-:W-:Y:S04]  /*66bd0*/  STL.64 [R1+0x4378], R210 ;  /* 0x004378d201007387 */ /* 0x000fe80000100a00 */
[----:B------:R-:W-:Y:S04]  /*66be0*/  STL.64 [R1+0x4360], R12 ;  /* 0x0043600c01007387 */ /* 0x000fe80000100a00 */
[----:B------:R2:W-:Y:S09]  /*66bf0*/  STL.64 [R1+0x4368], R14 ;  /* 0x0043680e01007387 */ /* 0x0005f20000100a00 */
[----:B------:R-:W-:Y:S01]  /*66c00*/  STL.64 [R1+0x4350], R8 ;  /* 0x0043500801007387 */ /* 0x000fe20000100a00 */
[C---:B--2---:R-:W-:Y:S03]  /*66c10*/  HMMA.1688.F32.TF32 R12, R244.reuse, R22, R192 ;  /* 0x00000016f40c723c */ /* 0x044fe600000810c0 */
[----:B------:R2:W-:Y:S03]  /*66c20*/  STL.64 [R1+0x4358], R10 ;  /* 0x0043580a01007387 */ /* 0x0005e60000100a00 */
[C---:B--2---:R-:W-:Y:S01]  /*66c30*/  HMMA.1688.F32.TF32 R8, R244.reuse, R26, R236 ;  /* 0x0000001af408723c */ /* 0x044fe200000810ec */
[----:B------:R-:W-:Y:S04]  /*66c40*/  STL.64 [R1+0x4340], R196 ;  /* 0x004340c401007387 */ /* 0x000fe80000100a00 */
[----:B------:R-:W-:Y:S01]  /*66c50*/  STL.64 [R1+0x4348], R198 ;  /* 0x004348c601007387 */ /* 0x000fe20000100a00 */
[C---:B------:R-:W-:Y:S11]  /*66c60*/  HMMA.1688.F32.TF32 R192, R244.reuse, R86, R232 ;  /* 0x00000056f4c0723c */ /* 0x040ff600000810e8 */
[----:B------:R-:W-:Y:S04]  /*66c70*/  STL.64 [R1+0x4330], R12 ;  /* 0x0043300c01007387 */ /* 0x000fe80000100a00 */
[----:B------:R2:W-:Y:S04]  /*66c80*/  STL.64 [R1+0x4338], R14 ;  /* 0x0043380e01007387 */ /* 0x0005e80000100a00 */
[----:B------:R-:W-:Y:S01]  /*66c90*/  STL.64 [R1+0x4320], R8 ;  /* 0x0043200801007387 */ /* 0x000fe20000100a00 */
[C---:B--2---:R-:W-:Y:S03]  /*66ca0*/  HMMA.1688.F32.TF32 R12, R244.reuse, R82, R188 ;  /* 0x00000052f40c723c */ /* 0x044fe600000810bc */
[----:B------:R2:W-:Y:S03]  /*66cb0*/  STL.64 [R1+0x4328], R10 ;  /* 0x0043280a01007387 */ /* 0x0005e60000100a00 */
[----:B--2---:R-:W-:Y:S01]  /*66cc0*/  HMMA.1688.F32.TF32 R8, R244, R78, R184 ;  /* 0x0000004ef408723c */ /* 0x004fe200000810b8 */
[----:B------:R-:W-:Y:S04]  /*66cd0*/  STL.64 [R1+0x4310], R192 ;  /* 0x004310c001007387 */ /* 0x000fe80000100a00 */
[----:B------:R-:W-:-:S12]  /*66ce0*/  STL.64 [R1+0x4318], R194 ;  /* 0x004318c201007387 */ /* 0x000fd80000100a00 */
[----:B------:R-:W-:Y:S04]  /*66cf0*/  STL.64 [R1+0x4300], R12 ;  /* 0x0043000c01007387 */ /* 0x000fe80000100a00 */
[----:B------:R2:W-:Y:S04]  /*66d00*/  STL.64 [R1+0x4308], R14 ;  /* 0x0043080e01007387 */ /* 0x0005e80000100a00 */
        /* <DEDUP_REMOVED lines=31> */
[----:B------:R2:W-:Y:S04]  /*66f00*/  STL.64 [R1+0x4250], R140 ;  /* 0x0042508c01007387 */ /* 0x0005e80000100a00 */
[----:B------:R3:W-:Y:S04]  /*66f10*/  STL.64 [R1+0x4258], R142 ;  /* 0x0042588e01007387 */ /* 0x0007e80000100a00 */
[----:B------:R-:W4:Y:S08]  /*66f20*/  LDL.LU R132, [R1+0xf90] ;  /* 0x000f900001847983 */ /* 0x000f300000300800 */
[----:B------:R1:W-:Y:S04]  /*66f30*/  STL.64 [R1+0x4240], R12 ;  /* 0x0042400c01007387 */ /* 0x0003e80000100a00 */
[----:B------:R1:W-:Y:S04]  /*66f40*/  STL.64 [R1+0x4248], R14 ;  /* 0x0042480e01007387 */ /* 0x0003e80000100a00 */
[----:B------:R-:W-:Y:S04]  /*66f50*/  LDS R244, [R158+UR13+0x4280] ;  /* 0x0042800d9ef47984 */ /* 0x000fe80008000800 */
[----:B------:R1:W-:Y:S04]  /*66f60*/  STL.64 [R1+0x4220], R8 ;  /* 0x0042200801007387 */ /* 0x0003e80000100a00 */
[----:B------:R1:W-:Y:S04]  /*66f70*/  STL.64 [R1+0x4228], R10 ;  /* 0x0042280a01007387 */ /* 0x0003e80000100a00 */
[----:B------:R-:W4:Y:S04]  /*66f80*/  LDL.LU R133, [R1+0xf94] ;  /* 0x000f940001857983 */ /* 0x000f280000300800 */
[----:B------:R-:W4:Y:S04]  /*66f90*/  LDL.LU R134, [R1+0xf98] ;  /* 0x000f980001867983 */ /* 0x000f280000300800 */
[----:B------:R-:W4:Y:S04]  /*66fa0*/  LDL.LU R135, [R1+0xf9c] ;  /* 0x000f9c0001877983 */ /* 0x000f280000300800 */
[----:B------:R-:W4:Y:S04]  /*66fb0*/  LDL.LU R136, [R1+0xfa0] ;  /* 0x000fa00001887983 */ /* 0x000f280000300800 */
        /* <DEDUP_REMOVED lines=79> */
[----:B-1----:R-:W4:Y:S04]  /*674b0*/  LDL.LU R12, [R1+0x1150] ;  /* 0x00115000010c7983 */ /* 0x002f280000300800 */
        /* <DEDUP_REMOVED lines=28> */
[----:B------:R-:W3:Y:S04]  /*67680*/  LDL.LU R156, [R1+0x1130] ;  /* 0x00113000019c7983 */ /* 0x000ee80000300800 */
[----:B------:R1:W-:Y:S04]  /*67690*/  LDS R246, [R158+UR13+0x6280] ;  /* 0x0062800d9ef67984 */ /* 0x0003e80008000800 */
[----:B------:R-:W3:Y:S04]  /*676a0*/  LDL.LU R157, [R1+0x1134] ;  /* 0x00113400019d7983 */ /* 0x000ee80000300800 */
[----:B------:R-:W-:Y:S04]  /*676b0*/  LDS R245, [R159+UR13+0x4280] ;  /* 0x0042800d9ff57984 */ /* 0x000fe80008000800 */
[----:B------:R1:W3:Y:S04]  /*676c0*/  LDS R247, [R159+UR13+0x6280] ;  /* 0x0062800d9ff77984 */ /* 0x0002e80008000800 */
[----:B-1----:R-:W3:Y:S04]  /*676d0*/  LDL.LU R158, [R1+0x1138] ;  /* 0x00113800019e7983 */ /* 0x002ee80000300800 */
[----:B------:R-:W3:Y:S01]  /*676e0*/  LDL.LU R159, [R1+0x113c] ;  /* 0x00113c00019f7983 */ /* 0x000ee20000300800 */
        /* <DEDUP_REMOVED lines=10> */
[----:B-1----:R-:W2:Y:S01]  /*67790*/  LDL.LU.64 R10, [R1+0x7748] ;  /* 0x00774800010a7983 */ /* 0x002ea20000300a00 */
[C---:B------:R-:W-:Y:S03]  /*677a0*/  HMMA.1688.F32.TF32 R248, R240.reuse, R6, R248 ;  /* 0x00000006f0f8723c */ /* 0x040fe600000810f8 */
[----:B------:R-:W4:Y:S03]  /*677b0*/  LDL.LU.64 R8, [R1+0x7740] ;  /* 0x0077400001087983 */ /* 0x000f260000300a00 */
[C---:B------:R-:W-:Y:S06]  /*677c0*/  HMMA.1688.F32.TF32 R228, R240.reuse, R130, R228 ;  /* 0x00000082f0e4723c */ /* 0x040fec00000810e4 */
[C---:B---3--:R-:W-:Y:S06]  /*677d0*/  HMMA.1688.F32.TF32 R220, R240.reuse, R122, R220 ;  /* 0x0000007af0dc723c */ /* 0x048fec00000810dc */
[C---:B------:R-:W-:Y:S06]  /*677e0*/  HMMA.1688.F32.TF32 R216, R240.reuse, R118, R216 ;  /* 0x00000076f0d8723c */ /* 0x040fec00000810d8 */
        /* <DEDUP_REMOVED lines=9> */
[----:B--2---:R-:W-:-:S15]  /*67880*/  HMMA.1688.F32.TF32 R156, R240, R10, R156 ;  /* 0x0000000af09c723c */ /* 0x004fde000008109c */
        /* <DEDUP_REMOVED lines=47> */
[C---:B-1----:R-:W-:Y:S06]  /*67b80*/  HMMA.1688.F32.TF32 R156, R240.reuse, R62, R152 ;  /* 0x0000003ef09c723c */ /* 0x042fec0000081098 */
[C---:B------:R-:W-:Y:S06]  /*67b90*/  HMMA.1688.F32.TF32 R152, R240.reuse, R58, R148 ;  /* 0x0000003af098723c */ /* 0x040fec0000081094 */
        /* <DEDUP_REMOVED lines=59> */
[----:B------:R-:W3:Y:S04]  /*67f50*/  LDL R236, [R1+0x3f0] ;  /* 0x0003f00001ec7983 */ /* 0x000ee80000100800 */
        /* <DEDUP_REMOVED lines=63> */
[----:B----4-:R-:W4:Y:S04]  /*68350*/  LDL.LU R132, [R1+0xe90] ;  /* 0x000e900001847983 */ /* 0x010f280000300800 */
[----:B------:R-:W4:Y:S04]  /*68360*/  LDL.LU R133, [R1+0xe94] ;  /* 0x000e940001857983 */ /* 0x000f280000300800 */
[----:B------:R-:W4:Y:S04]  /*68370*/  LDL.LU R134, [R1+0xe98] ;  /* 0x000e980001867983 */ /* 0x000f280000300800 */
[----:B------:R-:W4:Y:S01]  /*68380*/  LDL.LU R135, [R1+0xe9c] ;  /* 0x000e9c0001877983 */ /* 0x000f220000300800 */
[C---:B--2---:R-:W-:Y:S06]  /*68390*/  HMMA.1688.F32.TF32 R176, R244.reuse, R94, R176 ;  /* 0x0000005ef4b0723c */ /* 0x044fec00000810b0 */
[C---:B---3--:R-:W-:Y:S06]  /*683a0*/  HMMA.1688.F32.TF32 R200, R244.reuse, R126, R200 ;  /* 0x0000007ef4c8723c */ /* 0x048fec00000810c8 */
[C---:B------:R-:W-:Y:S06]  /*683b0*/  HMMA.1688.F32.TF32 R216, R244.reuse, R10, R216 ;  /* 0x0000000af4d8723c */ /* 0x040fec00000810d8 */
[----:B------:R-:W-:Y:S06]  /*683c0*/  HMMA.1688.F32.TF32 R220, R244, R14, R220 ;  /* 0x0000000ef4dc723c */ /* 0x000fec00000810dc */
[C---:B------:R-:W-:Y:S06]  /*683d0*/  HMMA.1688.F32.TF32 R156, R240.reuse, R38, R156 ;  /* 0x00000026f09c723c */ /* 0x040fec000008109c */
[C---:B------:R-:W-:Y:S06]  /*683e0*/  HMMA.1688.F32.TF32 R248, R240.reuse, R34, R248 ;  /* 0x00000022f0f8723c */ /* 0x040fec00000810f8 */
[----:B------:R-:W-:Y:S01]  /*683f0*/  HMMA.1688.F32.TF32 R228, R240, R30, R228 ;  /* 0x0000001ef0e4723c */ /* 0x000fe200000810e4 */
[----:B------:R-:W-:Y:S04]  /*68400*/  LDS R240, [R0+UR13+0x4300] ;  /* 0x0043000d00f07984 */ /* 0x000fe80008000800 */
[----:B------:R-:W-:Y:S06]  /*68410*/  LDS R242, [R0+UR13+0x6300] ;  /* 0x0063000d00f27984 */ /* 0x000fec0008000800 */
[----:B------:R-:W-:Y:S04]  /*68420*/  STL.64 [R1+0x4050], R156 ;  /* 0x0040509c01007387 */ /* 0x000fe80000100a00 */
[----:B------:R1:W-:Y:S01]  /*68430*/  STL.64 [R1+0x4058], R158 ;  /* 0x0040589e01007387 */ /* 0x0003e20000100a00 */
[C---:B------:R-:W-:Y:S03]  /*68440*/  HMMA.1688.F32.TF32 R204, R244.reuse, R130, R204 ;  /* 0x00000082f4cc723c */ /* 0x040fe600000810cc */
[----:B------:R-:W-:Y:S03]  /*68450*/  LDS R241, [R215+UR13+0x4300] ;  /* 0x0043000dd7f17984 */ /* 0x000fe60008000800 */
[C---:B------:R-:W-:Y:S01]  /*68460*/  HMMA.1688.F32.TF32 R172, R244.reuse, R90, R172 ;  /* 0x0000005af4ac723c */ /* 0x040fe200000810ac */
[----:B------:R-:W2:Y:S05]  /*68470*/  LDS R243, [R215+UR13+0x6300] ;  /* 0x0063000dd7f37984 */ /* 0x000eaa0008000800 */
[C---:B-1----:R-:W-:Y:S01]  /*68480*/  HMMA.1688.F32.TF32 R156, R244.reuse, R18, R224 ;  /* 0x00000012f49c723c */ /* 0x042fe200000810e0 */
[----:B------:R-:W-:Y:S04]  /*68490*/  STL.64 [R1+0x4040], R248 ;  /* 0x004040f801007387 */ /* 0x000fe80000100a00 */
[----:B------:R-:W-:Y:S04]  /*684a0*/  STL.64 [R1+0x4048], R250 ;  /* 0x004048fa01007387 */ /* 0x000fe80000100a00 */
[----:B------:R-:W-:Y:S04]  /*684b0*/  STL.64 [R1+0x4030], R228 ;  /* 0x004030e401007387 */ /* 0x000fe80000100a00 */
[----:B------:R-:W-:Y:S10]  /*684c0*/  STL.64 [R1+0x4038], R230 ;  /* 0x004038e601007387 */ /* 0x000ff40000100a00 */
        /* <DEDUP_REMOVED lines=43> */
[C---:B----4-:R-:W-:Y:S06]  /*68780*/  HMMA.1688.F32.TF32 R132, R244.reuse, R62, R132 ;  /* 0x0000003ef484723c */ /* 0x050fec0000081084 */
        /* <DEDUP_REMOVED lines=18> */
[----:B------:R1:W-:Y:S04]  /*688b0*/  STL.64 [R1+0x3e80], R140 ;  /* 0x003e808c01007387 */ /* 0x0003e80000100a00 */
[----:B------:R4:W-:Y:S04]  /*688c0*/  STL.64 [R1+0x3e88], R142 ;  /* 0x003e888e01007387 */ /* 0x0009e80000100a00 */
        /* <DEDUP_REMOVED lines=107> */
[----:B------:R-:W2:Y:S04]  /*68f80*/  LDL.LU R134, [R1+0xcf8] ;  /* 0x000cf80001867983 */ /* 0x000ea80000300800 */
[----:B------:R-:W2:Y:S01]  /*68f90*/  LDL.LU R135, [R1+0xcfc] ;  /* 0x000cfc0001877983 */ /* 0x000ea20000300800 */
[C---:B---3--:R-:W-:Y:S06]  /*68fa0*/  HMMA.1688.F32.TF32 R176, R240.reuse, R114, R176 ;  /* 0x00000072f0b0723c */ /* 0x048fec00000810b0 */
[C---:B----4-:R-:W-:Y:S06]  /*68fb0*/  HMMA.1688.F32.TF32 R172, R240.reuse, R110, R172 ;  /* 0x0000006ef0ac723c */ /* 0x050fec00000810ac */
        /* <DEDUP_REMOVED lines=8> */
[C---:B------:R-:W-:Y:S06]  /*69040*/  HMMA.1688.F32.TF32 R248, R244.reuse, R54, R248 ;  /* 0x00000036f4f8723c */ /* 0x040fec00000810f8 */
[C---:B------:R-:W-:Y:S06]  /*69050*/  HMMA.1688.F32.TF32 R156, R244.reuse, R58, R156 ;  /* 0x0000003af49c723c */ /* 0x040fec000008109c */
[C---:B------:R-:W-:Y:S06]  /*69060*/  HMMA.1688.F32.TF32 R228, R244.reuse, R50, R228 ;  /* 0x00000032f4e4723c */ /* 0x040fec00000810e4 */
[----:B------:R-:W-:Y:S11]  /*69070*/  HMMA.1688.F32.TF32 R208, R244, R34, R208 ;  /* 0x00000022f4d0723c */ /* 0x000ff600000810d0 */
[----:B------:R-:W-:Y:S04]  /*69080*/  STL.64 [R1+0x3e30], R156 ;  /* 0x003e309c01007387 */ /* 0x000fe80000100a00 */
[----:B------:R1:W-:Y:S04]  /*69090*/  STL.64 [R1+0x3e38], R158 ;  /* 0x003e389e01007387 */ /* 0x0003e80000100a00 */
[----:B-1----:R-:W3:Y:S04]  /*690a0*/  LDL.LU.64 R158, [R1+0x7738] ;  /* 0x00773800019e7983 */ /* 0x002ee80000300a00 */
        /* <DEDUP_REMOVED lines=14> */
[C---:B-1----:R-:W-:Y:S06]  /*69190*/  HMMA.1688.F32.TF32 R208, R240.reuse, R18, R200 ;  /* 0x00000012f0d0723c */ /* 0x042fec00000810c8 */
[C---:B------:R-:W-:Y:S06]  /*691a0*/  HMMA.1688.F32.TF32 R200, R240.reuse, R10, R192 ;  /* 0x0000000af0c8723c */ /* 0x040fec00000810c0 */
[C---:B----4-:R-:W-:Y:S06]  /*691b0*/  HMMA.1688.F32.TF32 R204, R240.reuse, R14, R196 ;  /* 0x0000000ef0cc723c */ /* 0x050fec00000810c4 */
        /* <DEDUP_REMOVED lines=8> */
[----:B------:R-:W-:Y:S03]  /*69240*/  STL.64 [R1+0x3d08], R206 ;  /* 0x003d08ce01007387 */ /* 0x000fe60000100a00 */
[C---:B------:R-:W-:Y:S01]  /*69250*/  HMMA.1688.F32.TF32 R148, R240.reuse, R90, R148 ;  /* 0x0000005af094723c */ /* 0x040fe20000081094 */
[----:B------:R-:W-:Y:S04]  /*69260*/  STL.64 [R1+0x3ce0], R200 ;  /* 0x003ce0c801007387 */ /* 0x000fe80000100a00 */
[----:B------:R-:W-:Y:S01]  /*69270*/  STL.64 [R1+0x3ce8], R202 ;  /* 0x003ce8ca01007387 */ /* 0x000fe20000100a00 */
[C---:B------:R-:W-:Y:S03]  /*69280*/  HMMA.1688.F32.TF32 R144, R240.reuse, R22, R144 ;  /* 0x00000016f090723c */ /* 0x040fe60000081090 */
        /* <DEDUP_REMOVED lines=8> */
[C---:B--2---:R-:W-:Y:S03]  /*69310*/  HMMA.1688.F32.TF32 R132, R240.reuse, R82, R132 ;  /* 0x00000052f084723c */ /* 0x044fe60000081084 */
        /* <DEDUP_REMOVED lines=20> */
[----:B------:R-:W-:Y:S04]  /*69460*/  STL.64 [R1+0x3b70], R140 ;  /* 0x003b708c01007387 */ /* 0x000fe80000100a00 */
[----:B------:R-:W-:Y:S04]  /*69470*/  STL.64 [R1+0x3b78], R142 ;  /* 0x003b788e01007387 */ /* 0x000fe80000100a00 */
[----:B-1----:R-:W4:Y:S04]  /*69480*/  LDL.LU R144, [R1+0x340] ;  /* 0x0003400001907983 */ /* 0x002f280000300800 */
[----:B------:R-:W-:Y:S04]  /*69490*/  STL.64 [R1+0x3b50], R136 ;  /* 0x003b508801007387 */ /* 0x000fe80000100a00 */
[----:B------:R-:W-:Y:S04]  /*694a0*/  STL.64 [R1+0x3b58], R138 ;  /* 0x003b588a01007387 */ /* 0x000fe80000100a00 */
[----:B------:R1:W-:Y:S04]  /*694b0*/  STL.64 [R1+0x3b40], R132 ;  /* 0x003b408401007387 */ /* 0x0003e80000100a00 */
[----:B------:R1:W-:Y:S04]  /*694c0*/  STL.64 [R1+0x3b48], R134 ;  /* 0x003b488601007387 */ /* 0x0003e80000100a00 */
[----:B------:R-:W4:Y:S04]  /*694d0*/  LDL.LU R145, [R1+0x344] ;  /* 0x0003440001917983 */ /* 0x000f280000300800 */
[----:B--2---:R-:W4:Y:S04]  /*694e0*/  LDL.LU R146, [R1+0x348] ;  /* 0x0003480001927983 */ /* 0x004f280000300800 */
        /* <DEDUP_REMOVED lines=89> */
[----:B---3--:R-:W-:Y:S04]  /*69a80*/  LDS R244, [R158+UR13+0x4300] ;  /* 0x0043000d9ef47984 */ /* 0x008fe80008000800 */
[----:B------:R-:W-:Y:S04]  /*69a90*/  LDS R246, [R158+UR13+0x6300] ;  /* 0x0063000d9ef67984 */ /* 0x000fe80008000800 */
[----:B------:R-:W-:Y:S04]  /*69aa0*/  LDS R245, [R159+UR13+0x4300] ;  /* 0x0043000d9ff57984 */ /* 0x000fe80008000800 */
[----:B------:R-:W1:Y:S01]  /*69ab0*/  LDS R247, [R159+UR13+0x6300] ;  /* 0x0063000d9ff77984 */ /* 0x000e620008000800 */
[C---:B----4-:R-:W-:Y:S06]  /*69ac0*/  HMMA.1688.F32.TF32 R224, R240.reuse, R78, R220 ;  /* 0x0000004ef0e0723c */ /* 0x050fec00000810dc */
[C---:B--2---:R-:W-:Y:S06]  /*69ad0*/  HMMA.1688.F32.TF32 R220, R240.reuse, R74, R216 ;  /* 0x0000004af0dc723c */ /* 0x044fec00000810d8 */
[C---:B------:R-:W-:Y:S06]  /*69ae0*/  HMMA.1688.F32.TF32 R216, R240.reuse, R70, R208 ;  /* 0x00000046f0d8723c */ /* 0x040fec00000810d0 */
[C---:B------:R-:W-:Y:S05]  /*69af0*/  HMMA.1688.F32.TF32 R208, R240.reuse, R66, R132 ;  /* 0x00000042f0d0723c */ /* 0x040fea0000081084 */
[----:B------:R-:W-:Y:S04]  /*69b00*/  STL.64 [R1+0x3b30], R224 ;  /* 0x003b30e001007387 */ /* 0x000fe80000100a00 */
[----:B------:R-:W-:Y:S04]  /*69b10*/  STL.64 [R1+0x3b38], R226 ;  /* 0x003b38e201007387 */ /* 0x000fe80000100a00 */
[----:B------:R-:W-:Y:S04]  /*69b20*/  STL.64 [R1+0x3b10], R220 ;  /* 0x003b10dc01007387 */ /* 0x000fe80000100a00 */
[----:B------:R-:W-:Y:S04]  /*69b30*/  STL.64 [R1+0x3b18], R222 ;  /* 0x003b18de01007387 */ /* 0x000fe80000100a00 */
[----:B------:R-:W2:Y:S04]  /*69b40*/  LDL.LU R132, [R1+0xc20] ;  /* 0x000c200001847983 */ /* 0x000ea80000300800 */
[----:B------:R-:W-:Y:S04]  /*69b50*/  STL.64 [R1+0x3af0], R216 ;  /* 0x003af0d801007387 */ /* 0x000fe80000100a00 */
[----:B------:R3:W-:Y:S04]  /*69b60*/  STL.64 [R1+0x3af8], R218 ;  /* 0x003af8da01007387 */ /* 0x0007e80000100a00 */
[----:B------:R-:W-:Y:S04]  /*69b70*/  STL.64 [R1+0x3ad0], R208 ;  /* 0x003ad0d001007387 */ /* 0x000fe80000100a00 */
[----:B------:R4:W-:Y:S04]  /*69b80*/  STL.64 [R1+0x3ad8], R210 ;  /* 0x003ad8d201007387 */ /* 0x0009e80000100a00 */
[----:B------:R-:W2:Y:S04]  /*69b90*/  LDL.LU R133, [R1+0xc24] ;  /* 0x000c240001857983 */ /* 0x000ea80000300800 */
[----:B------:R-:W2:Y:S01]  /*69ba0*/  LDL.LU R134, [R1+0xc28] ;  /* 0x000c280001867983 */ /* 0x000ea20000300800 */
[C---:B---3--:R-:W-:Y:S06]  /*69bb0*/  HMMA.1688.F32.TF32 R216, R240.reuse, R62, R204 ;  /* 0x0000003ef0d8723c */ /* 0x048fec00000810cc */
[C---:B----4-:R-:W-:Y:S06]  /*69bc0*/  HMMA.1688.F32.TF32 R208, R240.reuse, R58, R200 ;  /* 0x0000003af0d0723c */ /* 0x050fec00000810c8 */
[C---:B------:R-:W-:Y:S06]  /*69bd0*/  HMMA.1688.F32.TF32 R204, R240.reuse, R54, R196 ;  /* 0x00000036f0cc723c */ /* 0x040fec00000810c4 */
[C---:B------:R-:W-:Y:S06]  /*69be0*/  HMMA.1688.F32.TF32 R200, R240.reuse, R50, R192 ;  /* 0x00000032f0c8723c */ /* 0x040fec00000810c0 */
[C---:B------:R-:W-:Y:S06]  /*69bf0*/  HMMA.1688.F32.TF32 R196, R240.reuse, R46, R236 ;  /* 0x0000002ef0c4723c */ /* 0x040fec00000810ec */
[C---:B------:R-:W-:Y:S06]  /*69c00*/  HMMA.1688.F32.TF32 R192, R240.reuse, R42, R232 ;  /* 0x0000002af0c0723c */ /* 0x040fec00000810e8 */
[C---:B------:R-:W-:Y:S06]  /*69c10*/  HMMA.1688.F32.TF32 R188, R240.reuse, R38, R188 ;  /* 0x00000026f0bc723c */ /* 0x040fec00000810bc */
[C---:B------:R-:W-:Y:S06]  /*69c20*/  HMMA.1688.F32.TF32 R184, R240.reuse, R34, R184 ;  /* 0x00000022f0b8723c */ /* 0x040fec00000810b8 */
[----:B------:R-:W-:Y:S01]  /*69c30*/  HMMA.1688.F32.TF32 R180, R240, R30, R180 ;  /* 0x0000001ef0b4723c */ /* 0x000fe200000810b4 */
[----:B------:R-:W-:Y:S05]  /*69c40*/  STL.64 [R1+0x3ab0], R216 ;  /* 0x003ab0d801007387 */ /* 0x000fea0000100a00 */
[C---:B-1----:R-:W-:Y:S01]  /*69c50*/  HMMA.1688.F32.TF32 R176, R244.reuse, R18, R176 ;  /* 0x00000012f4b0723c */ /* 0x042fe200000810b0 */
        /* <DEDUP_REMOVED lines=41> */
[----:B------:R-:W-:Y:S01]  /*69ef0*/  STL.64 [R1+0x3848], R146 ;  /* 0x0038489201007387 */ /* 0x000fe20000100a00 */
[----:B-1----:R-:W-:Y:S06]  /*69f00*/  HMMA.1688.F32.TF32 R116, R244, R114, R140 ;  /* 0x00000072f474723c */ /* 0x002fec000008108c */
[----:B------:R-:W-:Y:S04]  /*69f10*/  STL.64 [R1+0x7720], R114 ;  /* 0x0077207201007387 */ /* 0x000fe80000100a00 */
[----:B------:R1:W-:Y:S01]  /*69f20*/  STL.64 [R1+0x7718], R112 ;  /* 0x0077187001007387 */ /* 0x0003e20000100a00 */
[----:B------:R-:W-:-:S03]  /*69f30*/  IMAD.MOV.U32 R135, RZ, RZ, R252 ;  /* 0x000000ffff877224 */ /* 0x000fc600078e00fc */
[----:B------:R-:W-:Y:S04]  /*69f40*/  LDS R240, [R0+UR13+0x4380] ;  /* 0x0043800d00f07984 */ /* 0x000fe80008000800 */
[----:B------:R-:W-:Y:S01]  /*69f50*/  LDS R242, [R0+UR13+0x6380] ;  /* 0x0063800d00f27984 */ /* 0x000fe20008000800 */
[C---:B-1----:R-:W-:Y:S03]  /*69f60*/  HMMA.1688.F32.TF32 R112, R244.reuse, R110, R136 ;  /* 0x0000006ef470723c */ /* 0x042fe60000081088 */
[----:B------:R-:W-:Y:S04]  /*69f70*/  LDS R241, [R215+UR13+0x4380] ;  /* 0x0043800dd7f17984 */ /* 0x000fe80008000800 */
[----:B------:R-:W1:Y:S04]  /*69f80*/  LDS R243, [R215+UR13+0x6380] ;  /* 0x0063800dd7f37984 */ /* 0x000e680008000800 */
[----:B------:R-:W-:Y:S04]  /*69f90*/  STL.64 [R1+0x3830], R116 ;  /* 0x0038307401007387 */ /* 0x000fe80000100a00 */
[----:B------:R-:W-:Y:S04]  /*69fa0*/  STL.64 [R1+0x3838], R118 ;  /* 0x0038387601007387 */ /* 0x000fe80000100a00 */
[----:B------:R-:W-:Y:S04]  /*69fb0*/  STL.64 [R1+0x7710], R110 ;  /* 0x0077106e01007387 */ /* 0x000fe80000100a00 */
[----:B------:R-:W-:Y:S04]  /*69fc0*/  STL.64 [R1+0x7708], R108 ;  /* 0x0077086c01007387 */ /* 0x000fe80000100a00 */
[----:B------:R-:W-:Y:S04]  /*69fd0*/  STL.64 [R1+0x3820], R112 ;  /* 0x0038207001007387 */ /* 0x000fe80000100a00 */
[----:B------:R2:W-:Y:S04]  /*69fe0*/  STL.64 [R1+0x3828], R114 ;  /* 0x0038287201007387 */ /* 0x0005e80000100a00 */
[----:B------:R-:W-:Y:S01]  /*69ff0*/  STL [R1+0x7700], R215 ;  /* 0x007700d701007387 */ /* 0x000fe20000100800 */
[----:B--2---:R-:W-:-:S15]  /*6a000*/  HMMA.1688.F32.TF32 R112, R244, R106, R132 ;  /* 0x0000006af470723c */ /* 0x004fde0000081084 */
[----:B------:R-:W-:-:S08]  /*6a010*/  NOP ;  /* 0x0000000000007918 */ /* 0x000fd00000000000 */
[----:B------:R-:W-:Y:S04]  /*6a020*/  STL.64 [R1+0x3810], R112 ;  /* 0x0038107001007387 */ /* 0x000fe80000100a00 */
[----:B------:R2:W-:Y:S04]  /*6a030*/  STL [R1+0x3818], R114 ;  /* 0x0038187201007387 */ /* 0x0005e80000100800 */
        /* <DEDUP_REMOVED lines=108> */
[----:B------:R-:W-:-:S02]  /*6a700*/  IMAD.MOV.U32 R252, RZ, RZ, R115 ;  /* 0x000000fffffc7224 */ /* 0x000fc400078e0073 */
[C---:B--2---:R-:W-:Y:S06]  /*6a710*/  HMMA.1688.F32.TF32 R112, R244.reuse, R98, R248 ;  /* 0x00000062f470723c */ /* 0x044fec00000810f8 */
[C---:B----4-:R-:W-:Y:S06]  /*6a720*/  HMMA.1688.F32.TF32 R116, R244.reuse, R102, R116 ;  /* 0x00000066f474723c */ /* 0x050fec0000081074 */
[----:B---3--:R-:W-:-:S15]  /*6a730*/  HMMA.1688.F32.TF32 R108, R244, R94, R228 ;  /* 0x0000005ef46c723c */ /* 0x008fde00000810e4 */
[----:B------:R-:W-:-:S02]  /*6a740*/  NOP ;  /* 0x0000000000007918 */ /* 0x000fc40000000000 */
[----:B------:R-:W-:Y:S04]  /*6a750*/  STL.64 [R1+0x3800], R116 ;  /* 0x0038007401007387 */ /* 0x000fe80000100a00 */
[----:B------:R2:W-:Y:S04]  /*6a760*/  STL.64 [R1+0x3808], R118 ;  /* 0x0038087601007387 */ /* 0x0005e80000100a00 */
[----:B------:R-:W-:Y:S04]  /*6a770*/  STL.64 [R1+0x37f0], R112 ;  /* 0x0037f07001007387 */ /* 0x000fe80000100a00 */
[----:B------:R3:W-:Y:S01]  /*6a780*/  STL.64 [R1+0x37f8], R114 ;  /* 0x0037f87201007387 */ /* 0x0007e20000100a00 */
[C---:B--2---:R-:W-:Y:S03]  /*6a790*/  HMMA.1688.F32.TF32 R116, R244.reuse, R90, R224 ;  /* 0x0000005af474723c */ /* 0x044fe600000810e0 */
[----:B------:R-:W-:Y:S04]  /*6a7a0*/  STL.64 [R1+0x37e0], R108 ;  /* 0x0037e06c01007387 */ /* 0x000fe80000100a00 */
[----:B------:R2:W-:Y:S01]  /*6a7b0*/  STL.64 [R1+0x37e8], R110 ;  /* 0x0037e86e01007387 */ /* 0x0005e20000100a00 */
[C---:B---3--:R-:W-:Y:S06]  /*6a7c0*/  HMMA.1688.F32.TF32 R112, R244.reuse, R22, R220 ;  /* 0x00000016f470723c */ /* 0x048fec00000810dc */
[C---:B--2---:R-:W-:Y:S09]  /*6a7d0*/  HMMA.1688.F32.TF32 R108, R244.reuse, R26, R216 ;  /* 0x0000001af46c723c */ /* 0x044ff200000810d8 */
        /* <DEDUP_REMOVED lines=44> */
[----:B--2---:R-:W-:Y:S01]  /*6aaa0*/  HMMA.1688.F32.TF32 R108, R244, R30, R160 ;  /* 0x0000001ef46c723c */ /* 0x004fe200000810a0 */
[----:B------:R-:W-:Y:S04]  /*6aab0*/  LDS R244, [R158+UR13+0x4380] ;  /* 0x0043800d9ef47984 */ /* 0x000fe80008000800 */
[----:B------:R-:W-:Y:S04]  /*6aac0*/  LDS R246, [R158+UR13+0x6380] ;  /* 0x0063800d9ef67984 */ /* 0x000fe80008000800 */
[----:B------:R-:W-:Y:S04]  /*6aad0*/  STL.64 [R1+0x36e0], R116 ;  /* 0x0036e07401007387 */ /* 0x000fe80000100a00 */
[----:B------:R1:W-:Y:S04]  /*6aae0*/  STL.64 [R1+0x36e8], R118 ;  /* 0x0036e87601007387 */ /* 0x0003e80000100a00 */
[----:B------:R-:W-:Y:S04]  /*6aaf0*/  STL.64 [R1+0x36d0], R112 ;  /* 0x0036d07001007387 */ /* 0x000fe80000100a00 */
[----:B------:R2:W-:Y:S01]  /*6ab00*/  STL.64 [R1+0x36d8], R114 ;  /* 0x0036d87201007387 */ /* 0x0005e20000100a00 */
[C---:B-1----:R-:W-:Y:S03]  /*6ab10*/  HMMA.1688.F32.TF32 R116, R240.reuse, R18, R152 ;  /* 0x00000012f074723c */ /* 0x042fe60000081098 */
[----:B------:R-:W-:Y:S04]  /*6ab20*/  STL.64 [R1+0x36c0], R108 ;  /* 0x0036c06c01007387 */ /* 0x000fe80000100a00 */
[----:B------:R1:W-:Y:S01]  /*6ab30*/  STL.64 [R1+0x36c8], R110 ;  /* 0x0036c86e01007387 */ /* 0x0003e20000100a00 */
[C---:B--2---:R-:W-:Y:S03]  /*6ab40*/  HMMA.1688.F32.TF32 R112, R240.reuse, R14, R148 ;  /* 0x0000000ef070723c */ /* 0x044fe60000081094 */
[----:B------:R-:W-:Y:S04]  /*6ab50*/  LDS R245, [R159+UR13+0x4380] ;  /* 0x0043800d9ff57984 */ /* 0x000fe80008000800 */
[----:B------:R-:W2:Y:S01]  /*6ab60*/  LDS R247, [R159+UR13+0x6380] ;  /* 0x0063800d9ff77984 */ /* 0x000ea20008000800 */
[C---:B-1----:R-:W-:Y:S07]  /*6ab70*/  HMMA.1688.F32.TF32 R108, R240.reuse, R10, R144 ;  /* 0x0000000af06c723c */ /* 0x042fee0000081090 */
[----:B------:R-:W-:Y:S04]  /*6ab80*/  STL.64 [R1+0x36b0], R116 ;  /* 0x0036b07401007387 */ /* 0x000fe80000100a00 */
[----:B------:R1:W-:Y:S04]  /*6ab90*/  STL.64 [R1+0x36b8], R118 ;  /* 0x0036b87601007387 */ /* 0x0003e80000100a00 */
[----:B------:R-:W-:Y:S04]  /*6aba0*/  STL.64 [R1+0x36a0], R112 ;  /* 0x0036a07001007387 */ /* 0x000fe80000100a00 */
[----:B------:R3:W-:Y:S01]  /*6abb0*/  STL.64 [R1+0x36a8], R114 ;  /* 0x0036a87201007387 */ /* 0x0007e20000100a00 */
[C---:B-1----:R-:W-:Y:S03]  /*6abc0*/  HMMA.1688.F32.TF32 R116, R240.reuse, R6, R140 ;  /* 0x00000006f074723c */ /* 0x042fe6000008108c */
[----:B------:R-:W-:Y:S04]  /*6abd0*/  STL.64 [R1+0x3690], R108 ;  /* 0x0036906c01007387 */ /* 0x000fe80000100a00 */
[----:B------:R1:W-:Y:S01]  /*6abe0*/  STL.64 [R1+0x3698], R110 ;  /* 0x0036986e01007387 */ /* 0x0003e20000100a00 */
[C---:B---3--:R-:W-:Y:S06]  /*6abf0*/  HMMA.1688.F32.TF32 R112, R240.reuse, R130, R136 ;  /* 0x00000082f070723c */ /* 0x048fec0000081088 */
[C---:B-1----:R-:W-:Y:S09]  /*6ac00*/  HMMA.1688.F32.TF32 R108, R240.reuse, R126, R132 ;  /* 0x0000007ef06c723c */ /* 0x042ff20000081084 */
        /* <DEDUP_REMOVED lines=98> */
[----:B--2---:R-:W2:Y:S04]  /*6b230*/  LDL.LU R108, [R1+0xa50] ;  /* 0x000a5000016c7983 */ /* 0x004ea80000300800 */
        /* <DEDUP_REMOVED lines=31> */
[----:B----4-:R-:W-:-:S15]  /*6b430*/  HMMA.1688.F32.TF32 R116, R240, R122, R116 ;  /* 0x0000007af074723c */ /* 0x010fde0000081074 */
[----:B------:R-:W-:-:S08]  /*6b440*/  NOP ;  /* 0x0000000000007918 */ /* 0x000fd00000000000 */
[----:B------:R-:W-:Y:S04]  /*6b450*/  STL.64 [R1+0x3650], R116 ;  /* 0x0036507401007387 */ /* 0x000fe80000100a00 */
[----:B------:R1:W-:Y:S04]  /*6b460*/  STL.64 [R1+0x3658], R118 ;  /* 0x0036587601007387 */ /* 0x0003e80000100a00 */
[----:B-1----:R-:W3:Y:S04]  /*6b470*/  LDL.LU.64 R118, [R1+0x7730] ;  /* 0x0077300001767983 */ /* 0x002ee80000300a00 */
[----:B------:R-:W4:Y:S01]  /*6b480*/  LDL.LU.64 R116, [R1+0x7728] ;  /* 0x0077280001747983 */ /* 0x000f220000300a00 */
[----:B---3--:R-:W-:-:S15]  /*6b490*/  HMMA.1688.F32.TF32 R112, R240, R118, R112 ;  /* 0x00000076f070723c */ /* 0x008fde0000081070 */
[----:B------:R-:W-:-:S08]  /*6b4a0*/  NOP ;  /* 0x0000000000007918 */ /* 0x000fd00000000000 */
[----:B------:R-:W-:Y:S04]  /*6b4b0*/  STL.64 [R1+0x3640], R112 ;  /* 0x0036407001007387 */ /* 0x000fe80000100a00 */
[----:B------:R1:W-:Y:S04]  /*6b4c0*/  STL.64 [R1+0x3648], R114 ;  /* 0x0036487201007387 */ /* 0x0003e80000100a00 */
[----:B-1----:R-:W2:Y:S04]  /*6b4d0*/  LDL.LU.64 R114, [R1+0x7720] ;  /* 0x0077200001727983 */ /* 0x002ea80000300a00 */
[----:B------:R-:W3:Y:S01]  /*6b4e0*/  LDL.LU.64 R112, [R1+0x7718] ;  /* 0x0077180001707983 */ /* 0x000ee20000300a00 */
        /* <DEDUP_REMOVED lines=15> */
[----:B------:R-:W-:Y:S06]  /*6b5e0*/  HMMA.1688.F32.TF32 R192, R240, R78, R192 ;  /* 0x0000004ef0c0723c */ /* 0x000fec00000810c0 */
[----:B------:R-:W-:Y:S06]  /*6b5f0*/  HMMA.1688.F32.TF32 R132, R244, R130, R132 ;  /* 0x00000082f484723c */ /* 0x000fec0000081084 */
[----:B--2---:R-:W-:-:S15]  /*6b600*/  HMMA.1688.F32.TF32 R212, R240, R110, R212 ;  /* 0x0000006ef0d4723c */ /* 0x004fde00000810d4 */
[----:B------:R-:W-:-:S08]  /*6b610*/  NOP ;  /* 0x0000000000007918 */ /* 0x000fd00000000000 */
[----:B------:R-:W-:Y:S04]  /*6b620*/  STL.64 [R1+0x3620], R212 ;  /* 0x003620d401007387 */ /* 0x000fe80000100a00 */
[----:B------:R1:W-:Y:S04]  /*6b630*/  STL.64 [R1+0x3628], R214 ;  /* 0x003628d601007387 */ /* 0x0003e80000100a00 */
[----:B-1----:R-:W2:Y:S04]  /*6b640*/  LDL.LU R215, [R1+0x7700] ;  /* 0x0077000001d77983 */ /* 0x002ea80000300800 */
[----:B------:R-:W-:Y:S04]  /*6b650*/  STL.64 [R1+0x3610], R228 ;  /* 0x003610e401007387 */ /* 0x000fe80000100a00 */
[----:B------:R1:W-:Y:S04]  /*6b660*/  STL.64 [R1+0x3618], R230 ;  /* 0x003618e601007387 */ /* 0x0003e80000100a00 */
[----:B-1----:R-:W3:Y:S04]  /*6b670*/  LDL.LU.64 R230, [R1+0x76f8] ;  /* 0x0076f80001e67983 */ /* 0x002ee80000300a00 */
[----:B------:R-:W4:Y:S04]  /*6b680*/  LDL.LU.64 R228, [R1+0x76f0] ;  /* 0x0076f00001e47983 */ /* 0x000f280000300a00 */
        /* <DEDUP_REMOVED lines=15> */
[----:B------:R1:W-:Y:S02]  /*6b780*/  STL.64 [R1+0x3598], R198 ;  /* 0x003598c601007387 */ /* 0x0003e40000100a00 */
[C---:B-1----:R-:W-:Y:S02]  /*6b790*/  HMMA.1688.F32.TF32 R200, R240.reuse, R74, R236 ;  /* 0x0000004af0c8723c */ /* 0x042fe400000810ec */
        /* <DEDUP_REMOVED lines=15> */
[----:B------:R-:W-:Y:S01]  /*6b890*/  HMMA.1688.F32.TF32 R156, R240, R30, R152 ;  /* 0x0000001ef09c723c */ /* 0x000fe20000081098 */
        /* <DEDUP_REMOVED lines=41> */
[----:B--2---:R-:W3:Y:S04]  /*6bb30*/  LDL.LU R142, [R1+0x7b8] ;  /* 0x0007b800018e7983 */ /* 0x004ee80000300800 */
        /* <DEDUP_REMOVED lines=104> */
[C---:B------:R-:W-:Y:S06]  /*6c1c0*/  HMMA.1688.F32.TF32 R216, R244.reuse, R110, R216 ;  /* 0x0000006ef4d8723c */ /* 0x040fec00000810d8 */
[C---:B------:R-:W-:Y:S06]  /*6c1d0*/  HMMA.1688.F32.TF32 R220, R244.reuse, R114, R220 ;  /* 0x00000072f4dc723c */ /* 0x040fec00000810dc */
[C---:B------:R-:W-:Y:S06]  /*6c1e0*/  HMMA.1688.F32.TF32 R240, R244.reuse, R126, R240 ;  /* 0x0000007ef4f0723c */ /* 0x040fec00000810f0 */
[----:B------:R-:W-:-:S15]  /*6c1f0*/  HMMA.1688.F32.TF32 R224, R244, R118, R224 ;  /* 0x00000076f4e0723c */ /* 0x000fde00000810e0 */
[----:B------:R-:W-:-:S02]  /*6c200*/  NOP ;  /* 0x0000000000007918 */ /* 0x000fc40000000000 */
[----:B------:R-:W-:Y:S04]  /*6c210*/  STL.64 [R1+0x3390], R240 ;  /* 0x003390f001007387 */ /* 0x000fe80000100a00 */
[----:B------:R1:W-:Y:S02]  /*6c220*/  STL.64 [R1+0x3398], R242 ;  /* 0x003398f201007387 */ /* 0x0003e40000100a00 */
[C---:B-1----:R-:W-:Y:S06]  /*6c230*/  HMMA.1688.F32.TF32 R240, R244.reuse, R122, R248 ;  /* 0x0000007af4f0723c */ /* 0x042fec00000810f8 */
        /* <DEDUP_REMOVED lines=50> */
[----:B----4-:R-:W-:Y:S03]  /*6c560*/  HMMA.1688.F32.TF32 R132, R244, R30, R132 ;  /* 0x0000001ef484723c */ /* 0x010fe60000081084 */
        /* <DEDUP_REMOVED lines=131> */
[----:B------:R-:W4:Y:S01]  /*6cda0*/  LDL.LU R135, [R1+0x5fc] ;  /* 0x0005fc0001877983 */ /* 0x000f220000300800 */
[C---:B---3--:R-:W-:Y:S06]  /*6cdb0*/  HMMA.1688.F32.TF32 R172, R240.reuse, R26, R172 ;  /* 0x0000001af0ac723c */ /* 0x048fec00000810ac */
[C---:B--2---:R-:W-:Y:S06]  /*6cdc0*/  HMMA.1688.F32.TF32 R168, R240.reuse, R86, R168 ;  /* 0x00000056f0a8723c */ /* 0x044fec00000810a8 */
[C---:B----4-:R-:W-:Y:S06]  /*6cdd0*/  HMMA.1688.F32.TF32 R176, R240.reuse, R22, R176 ;  /* 0x00000016f0b0723c */ /* 0x050fec00000810b0 */
        /* <DEDUP_REMOVED lines=9> */
[----:B------:R-:W-:-:S15]  /*6ce70*/  HMMA.1688.F32.TF32 R216, R240, R10, R216 ;  /* 0x0000000af0d8723c */ /* 0x000fde00000810d8 */
[----:B------:R-:W-:-:S02]  /*6ce80*/  NOP ;  /* 0x0000000000007918 */ /* 0x000fc40000000000 */
[----:B------:R-:W-:Y:S04]  /*6ce90*/  STL.64 [R1+0x30c0], R224 ;  /* 0x0030c0e001007387 */ /* 0x000fe80000100a00 */
[----:B------:R1:W-:Y:S01]  /*6cea0*/  STL.64 [R1+0x30c8], R226 ;  /* 0x0030c8e201007387 */ /* 0x0003e20000100a00 */
[C---:B------:R-:W-:Y:S03]  /*6ceb0*/  HMMA.1688.F32.TF32 R200, R240.reuse, R122, R200 ;  /* 0x0000007af0c8723c */ /* 0x040fe600000810c8 */
[----:B-1----:R-:W2:Y:S04]  /*6cec0*/  LDL.LU.64 R226, [R1+0x76e8] ;  /* 0x0076e80001e27983 */ /* 0x002ea80000300a00 */
[----:B------:R-:W2:Y:S04]  /*6ced0*/  LDL.LU.64 R224, [R1+0x76e0] ;  /* 0x0076e00001e07983 */ /* 0x000ea80000300a00 */
[----:B------:R-:W-:Y:S04]  /*6cee0*/  STL.64 [R1+0x30b0], R220 ;  /* 0x0030b0dc01007387 */ /* 0x000fe80000100a00 */
[----:B------:R1:W-:Y:S04]  /*6cef0*/  STL.64 [R1+0x30b8], R222 ;  /* 0x0030b8de01007387 */ /* 0x0003e80000100a00 */
[----:B-1----:R-:W3:Y:S04]  /*6cf00*/  LDL.LU.64 R222, [R1+0x76d8] ;  /* 0x0076d80001de7983 */ /* 0x002ee80000300a00 */
[----:B------:R-:W3:Y:S04]  /*6cf10*/  LDL.LU.64 R220, [R1+0x76d0] ;  /* 0x0076d00001dc7983 */ /* 0x000ee80000300a00 */
[----:B------:R-:W-:Y:S04]  /*6cf20*/  STL.64 [R1+0x30a0], R216 ;  /* 0x0030a0d801007387 */ /* 0x000fe80000100a00 */
[----:B------:R1:W-:Y:S04]  /*6cf30*/  STL.64 [R1+0x30a8], R218 ;  /* 0x0030a8da01007387 */ /* 0x0003e80000100a00 */
[----:B-1----:R-:W4:Y:S04]  /*6cf40*/  LDL.LU.64 R218, [R1+0x76c8] ;  /* 0x0076c80001da7983 */ /* 0x002f280000300a00 */
[----:B------:R-:W4:Y:S04]  /*6cf50*/  LDL.LU.64 R216, [R1+0x76c0] ;  /* 0x0076c00001d87983 */ /* 0x000f280000300a00 */
[----:B------:R-:W-:Y:S04]  /*6cf60*/  STL.64 [R1+0x3090], R212 ;  /* 0x003090d401007387 */ /* 0x000fe80000100a00 */
[----:B------:R1:W-:Y:S04]  /*6cf70*/  STL.64 [R1+0x3098], R214 ;  /* 0x003098d601007387 */ /* 0x0003e80000100a00 */
        /* <DEDUP_REMOVED lines=20> */
[----:B------:R1:W-:Y:S01]  /*6d0c0*/  STL.64 [R1+0x3038], R250 ;  /* 0x003038fa01007387 */ /* 0x0003e20000100a00 */
[C---:B------:R-:W-:Y:S06]  /*6d0d0*/  HMMA.1688.F32.TF32 R180, R240.reuse, R90, R180 ;  /* 0x0000005af0b4723c */ /* 0x040fec00000810b4 */
[C---:B-1----:R-:W-:Y:S06]  /*6d0e0*/  HMMA.1688.F32.TF32 R248, R240.reuse, R110, R192 ;  /* 0x0000006ef0f8723c */ /* 0x042fec00000810c0 */
[C---:B------:R-:W-:Y:S06]  /*6d0f0*/  HMMA.1688.F32.TF32 R192, R240.reuse, R102, R232 ;  /* 0x00000066f0c0723c */ /* 0x040fec00000810e8 */
[C---:B------:R-:W-:Y:S06]  /*6d100*/  HMMA.1688.F32.TF32 R164, R240.reuse, R82, R164 ;  /* 0x00000052f0a4723c */ /* 0x040fec00000810a4 */
[C---:B------:R-:W-:Y:S05]  /*6d110*/  HMMA.1688.F32.TF32 R160, R240.reuse, R78, R160 ;  /* 0x0000004ef0a0723c */ /* 0x040fea00000810a0 */
[----:B------:R-:W-:Y:S01]  /*6d120*/  STL.64 [R1+0x3020], R248 ;  /* 0x003020f801007387 */ /* 0x000fe20000100a00 */
[C---:B------:R-:W-:Y:S03]  /*6d130*/  HMMA.1688.F32.TF32 R156, R240.reuse, R74, R156 ;  /* 0x0000004af09c723c */ /* 0x040fe6000008109c */
[----:B------:R-:W-:Y:S03]  /*6d140*/  STL.64 [R1+0x3028], R250 ;  /* 0x003028fa01007387 */ /* 0x000fe60000100a00 */
        /* <DEDUP_REMOVED lines=36> */
[----:B-1----:R-:W4:Y:S04]  /*6d390*/  LDL.LU R140, [R1+0x580] ;  /* 0x00058000018c7983 */ /* 0x002f280000300800 */
[----:B------:R-:W-:Y:S04]  /*6d3a0*/  STL.64 [R1+0x2ee0], R136 ;  /* 0x002ee08801007387 */ /* 0x000fe80000100a00 */
[----:B------:R-:W-:Y:S04]  /*6d3b0*/  STL.64 [R1+0x2ee8], R138 ;  /* 0x002ee88a01007387 */ /* 0x000fe80000100a00 */
[----:B------:R1:W-:Y:S04]  /*6d3c0*/  STL.64 [R1+0x2ec0], R132 ;  /* 0x002ec08401007387 */ /* 0x0003e80000100a00 */
[----:B------:R1:W-:Y:S04]  /*6d3d0*/  STL.64 [R1+0x2ec8], R134 ;  /* 0x002ec88601007387 */ /* 0x0003e80000100a00 */
        /* <DEDUP_REMOVED lines=71> */
[C---:B----4-:R-:W-:Y:S03]  /*6d850*/  HMMA.1688.F32.TF32 R248, R240.reuse, R46, R132 ;  /* 0x0000002ef0f8723c */ /* 0x050fe60000081084 */
[----:B------:R-:W4:Y:S03]  /*6d860*/  LDL.LU R132, [R1+0x560] ;  /* 0x0005600001847983 */ /* 0x000f260000300800 */
[C---:B--2---:R-:W-:Y:S06]  /*6d870*/  HMMA.1688.F32.TF32 R232, R240.reuse, R34, R232 ;  /* 0x00000022f0e8723c */ /* 0x044fec00000810e8 */
[C---:B---3--:R-:W-:Y:S11]  /*6d880*/  HMMA.1688.F32.TF32 R192, R240.reuse, R42, R192 ;  /* 0x0000002af0c0723c */ /* 0x048ff600000810c0 */
[----:B------:R1:W-:Y:S04]  /*6d890*/  STL.64 [R1+0x2eb0], R248 ;  /* 0x002eb0f801007387 */ /* 0x0003e80000100a00 */
[----:B------:R2:W-:Y:S04]  /*6d8a0*/  STL.64 [R1+0x2eb8], R250 ;  /* 0x002eb8fa01007387 */ /* 0x0005e80000100a00 */
[----:B------:R-:W4:Y:S04]  /*6d8b0*/  LDL.LU R133, [R1+0x564] ;  /* 0x0005640001857983 */ /* 0x000f280000300800 */
[----:B------:R-:W4:Y:S01]  /*6d8c0*/  LDL.LU R134, [R1+0x568] ;  /* 0x0005680001867983 */ /* 0x000f220000300800 */
[C---:B------:R-:W-:Y:S03]  /*6d8d0*/  HMMA.1688.F32.TF32 R236, R240.reuse, R38, R236 ;  /* 0x00000026f0ec723c */ /* 0x040fe600000810ec */
[----:B------:R-:W4:Y:S04]  /*6d8e0*/  LDL.LU R135, [R1+0x56c] ;  /* 0x00056c0001877983 */ /* 0x000f280000300800 */
[----:B-1----:R-:W3:Y:S01]  /*6d8f0*/  LDL.LU R248, [R1+0x540] ;  /* 0x0005400001f87983 */ /* 0x002ee20000300800 */
[----:B------:R-:W-:Y:S03]  /*6d900*/  HMMA.1688.F32.TF32 R240, R240, R30, R188 ;  /* 0x0000001ef0f0723c */ /* 0x000fe600000810bc */
[----:B------:R-:W3:Y:S04]  /*6d910*/  LDL.LU R249, [R1+0x544] ;  /* 0x0005440001f97983 */ /* 0x000ee80000300800 */
[----:B--2---:R-:W3:Y:S04]  /*6d920*/  LDL.LU R250, [R1+0x548] ;  /* 0x0005480001fa7983 */ /* 0x004ee80000300800 */
[----:B------:R-:W3:Y:S04]  /*6d930*/  LDL.LU R251, [R1+0x54c] ;  /* 0x00054c0001fb7983 */ /* 0x000ee80000300800 */
[----:B------:R-:W-:Y:S04]  /*6d940*/  STL.64 [R1+0x2e90], R192 ;  /* 0x002e90c001007387 */ /* 0x000fe80000100a00 */
[----:B------:R1:W-:Y:S04]  /*6d950*/  STL.64 [R1+0x2e98], R194 ;  /* 0x002e98c201007387 */ /* 0x0003e80000100a00 */
[----:B-1----:R-:W2:Y:S04]  /*6d960*/  LDL.LU.64 R194, [R1+0x7668] ;  /* 0x0076680001c27983 */ /* 0x002ea80000300a00 */
[----:B------:R-:W2:Y:S04]  /*6d970*/  LDL.LU.64 R192, [R1+0x7660] ;  /* 0x0076600001c07983 */ /* 0x000ea80000300a00 */
        /* <DEDUP_REMOVED lines=8> */
[----:B------:R-:W2:Y:S04]  /*6da00*/  LDL.LU.64 R190, [R1+0x7638] ;  /* 0x0076380001be7983 */ /* 0x000ea80000300a00 */
[----:B------:R-:W2:Y:S04]  /*6da10*/  LDL.LU.64 R188, [R1+0x7630] ;  /* 0x0076300001bc7983 */ /* 0x000ea80000300a00 */
[----:B------:R1:W-:Y:S04]  /*6da20*/  STL.64 [R1+0x2e20], R240 ;  /* 0x002e20f001007387 */ /* 0x0003e80000100a00 */
[----:B------:R1:W-:Y:S04]  /*6da30*/  STL.64 [R1+0x2e28], R242 ;  /* 0x002e28f201007387 */ /* 0x0003e80000100a00 */
[----:B-1----:R-:W4:Y:S04]  /*6da40*/  LDL.LU R240, [R1+0x1b0] ;  /* 0x0001b00001f07983 */ /* 0x002f280000300800 */
[----:B------:R-:W4:Y:S04]  /*6da50*/  LDL.LU R241, [R1+0x1b4] ;  /* 0x0001b40001f17983 */ /* 0x000f280000300800 */
[----:B------:R-:W4:Y:S04]  /*6da60*/  LDL.LU R242, [R1+0x1b8] ;  /* 0x0001b80001f27983 */ /* 0x000f280000300800 */
[----:B------:R-:W4:Y:S01]  /*6da70*/  LDL.LU R243, [R1+0x1bc] ;  /* 0x0001bc0001f37983 */ /* 0x000f220000300800 */
[----:B------:R-:W-:-:S02]  /*6da80*/  LOP3.LUT R246, R0, 0x40, RZ, 0x3c, !PT ;  /* 0x0000004000f67812 */ /* 0x000fc400078e3cff */
[----:B------:R-:W-:-:S03]  /*6da90*/  LOP3.LUT R247, R0, 0x60, RZ, 0x3c, !PT ;  /* 0x0000006000f77812 */ /* 0x000fc600078e3cff */
[----:B------:R-:W-:Y:S04]  /*6daa0*/  LDS R244, [R246+UR13+0x4400] ;  /* 0x0044000df6f47984 */ /* 0x000fe80008000800 */
[----:B------:R-:W-:Y:S04]  /*6dab0*/  LDS R245, [R247+UR13+0x4400] ;  /* 0x0044000df7f57984 */ /* 0x000fe80008000800 */
[----:B------:R-:W-:Y:S04]  /*6dac0*/  LDS R246, [R246+UR13+0x6400] ;  /* 0x0064000df6f67984 */ /* 0x000fe80008000800 */
[----:B------:R-:W1:Y:S02]  /*6dad0*/  LDS R247, [R247+UR13+0x6400] ;  /* 0x0064000df7f77984 */ /* 0x000e640008000800 */
[C---:B-1----:R-:W-:Y:S06]  /*6dae0*/  HMMA.1688.F32.TF32 R184, R244.reuse, R18, R184 ;  /* 0x00000012f4b8723c */ /* 0x042fec00000810b8 */
[C---:B------:R-:W-:Y:S06]  /*6daf0*/  HMMA.1688.F32.TF32 R180, R244.reuse, R14, R180 ;  /* 0x0000000ef4b4723c */ /* 0x040fec00000810b4 */
[C---:B------:R-:W-:Y:S06]  /*6db00*/  HMMA.1688.F32.TF32 R176, R244.reuse, R10, R176 ;  /* 0x0000000af4b0723c */ /* 0x040fec00000810b0 */
[C---:B------:R-:W-:Y:S06]  /*6db10*/  HMMA.1688.F32.TF32 R172, R244.reuse, R6, R172 ;  /* 0x00000006f4ac723c */ /* 0x040fec00000810ac */
[C---:B------:R-:W-:Y:S01]  /*6db20*/  HMMA.1688.F32.TF32 R168, R244.reuse, R130, R168 ;  /* 0x00000082f4a8723c */ /* 0x040fe200000810a8 */
[----:B------:R-:W-:Y:S05]  /*6db30*/  STL.64 [R1+0x2df0], R184 ;  /* 0x002df0b801007387 */ /* 0x000fea0000100a00 */
[C---:B------:R-:W-:Y:S01]  /*6db40*/  HMMA.1688.F32.TF32 R164, R244.reuse, R126, R164 ;  /* 0x0000007ef4a4723c */ /* 0x040fe200000810a4 */
[----:B------:R1:W-:Y:S05]  /*6db50*/  STL.64 [R1+0x2df8], R186 ;  /* 0x002df8ba01007387 */ /* 0x0003ea0000100a00 */
[C---:B------:R-:W-:Y:S01]  /*6db60*/  HMMA.1688.F32.TF32 R160, R244.reuse, R122, R160 ;  /* 0x0000007af4a0723c */ /* 0x040fe200000810a0 */
[----:B-1----:R-:W2:Y:S05]  /*6db70*/  LDL.LU.64 R186, [R1+0x7628] ;  /* 0x0076280001ba7983 */ /* 0x002eaa0000300a00 */
[C---:B------:R-:W-:Y:S01]  /*6db80*/  HMMA.1688.F32.TF32 R156, R244.reuse, R118, R156 ;  /* 0x00000076f49c723c */ /* 0x040fe2000008109c */
[----:B------:R-:W2:Y:S04]  /*6db90*/  LDL.LU.64 R184, [R1+0x7620] ;  /* 0x0076200001b87983 */ /* 0x000ea80000300a00 */
[----:B------:R-:W-:Y:S04]  /*6dba0*/  STL.64 [R1+0x2dd0], R180 ;  /* 0x002dd0b401007387 */ /* 0x000fe80000100a00 */
[----:B------:R1:W-:Y:S01]  /*6dbb0*/  STL.64 [R1+0x2dd8], R182 ;  /* 0x002dd8b601007387 */ /* 0x0003e20000100a00 */
[C---:B------:R-:W-:Y:S03]  /*6dbc0*/  HMMA.1688.F32.TF32 R152, R244.reuse, R110, R152 ;  /* 0x0000006ef498723c */ /* 0x040fe60000081098 */
[----:B-1----:R-:W2:Y:S04]  /*6dbd0*/  LDL.LU.64 R182, [R1+0x7618] ;  /* 0x0076180001b67983 */ /* 0x002ea80000300a00 */
        /* <DEDUP_REMOVED lines=28> */
[----:B------:R-:W2:Y:S01]  /*6dda0*/  LDL.LU.64 R156, [R1+0x75b0] ;  /* 0x0075b000019c7983 */ /* 0x000ea20000300a00 */
[----:B----4-:R-:W-:-:S15]  /*6ddb0*/  HMMA.1688.F32.TF32 R240, R244, R114, R240 ;  /* 0x00000072f4f0723c */ /* 0x010fde00000810f0 */
[----:B------:R-:W-:-:S08]  /*6ddc0*/  NOP ;  /* 0x0000000000007918 */ /* 0x000fd00000000000 */
[----:B------:R-:W-:Y:S04]  /*6ddd0*/  STL.64 [R1+0x2cf0], R240 ;  /* 0x002cf0f001007387 */ /* 0x000fe80000100a00 */
[----:B------:R-:W-:Y:S04]  /*6dde0*/  STL.64 [R1+0x2cf8], R242 ;  /* 0x002cf8f201007387 */ /* 0x000fe80000100a00 */
[----:B------:R-:W-:Y:S04]  /*6ddf0*/  STL.64 [R1+0x2ce0], R152 ;  /* 0x002ce09801007387 */ /* 0x000fe80000100a00 */
[----:B------:R1:W-:Y:S01]  /*6de00*/  STL.64 [R1+0x2ce8], R154 ;  /* 0x002ce89a01007387 */ /* 0x0003e20000100a00 */
[----:B------:R-:W-:Y:S03]  /*6de10*/  HMMA.1688.F32.TF32 R132, R244, R90, R132 ;  /* 0x0000005af484723c */ /* 0x000fe60000081084 */
[----:B------:R-:W-:Y:S04]  /*6de20*/  LDS R240, [R0+UR13+0x4480] ;  /* 0x0044800d00f07984 */ /* 0x000fe80008000800 */
[----:B------:R-:W-:Y:S04]  /*6de30*/  LDS R242, [R0+UR13+0x6480] ;  /* 0x0064800d00f27984 */ /* 0x000fe80008000800 */
        /* <DEDUP_REMOVED lines=20> */
[----:B-1----:R-:W3:Y:S04]  /*6df80*/  LDL.LU R92, [R1+0x550] ;  /* 0x00055000015c7983 */ /* 0x002ee80000300800 */
[----:B------:R-:W3:Y:S04]  /*6df90*/  LDL.LU R93, [R1+0x554] ;  /* 0x00055400015d7983 */ /* 0x000ee80000300800 */
[----:B------:R-:W3:Y:S04]  /*6dfa0*/  LDL.LU R94, [R1+0x558] ;  /* 0x00055800015e7983 */ /* 0x000ee80000300800 */
[----:B------:R-:W3:Y:S04]  /*6dfb0*/  LDL.LU R95, [R1+0x55c] ;  /* 0x00055c00015f7983 */ /* 0x000ee80000300800 */
[----:B------:R-:W-:Y:S04]  /*6dfc0*/  STL.64 [R1+0x2c90], R132 ;  /* 0x002c908401007387 */ /* 0x000fe80000100a00 */
[----:B------:R1:W-:Y:S04]  /*6dfd0*/  STL.64 [R1+0x2c98], R134 ;  /* 0x002c988601007387 */ /* 0x0003e80000100a00 */
[----:B-1----:R-:W2:Y:S04]  /*6dfe0*/  LDL.LU.64 R134, [R1+0x7558] ;  /* 0x0075580001867983 */ /* 0x002ea80000300a00 */
[----:B------:R-:W2:Y:S04]  /*6dff0*/  LDL.LU.64 R132, [R1+0x7550] ;  /* 0x0075500001847983 */ /* 0x000ea80000300a00 */
[----:B------:R-:W-:Y:S04]  /*6e000*/  STL.64 [R1+0x7510], R90 ;  /* 0x0075105a01007387 */ /* 0x000fe80000100a00 */
[----:B------:R3:W-:Y:S04]  /*6e010*/  STL.64 [R1+0x7508], R88 ;  /* 0x0075085801007387 */ /* 0x0007e80000100a00 */
[----:B------:R-:W-:Y:S04]  /*6e020*/  STL.64 [R1+0x7500], R22 ;  /* 0x0075001601007387 */ /* 0x000fe80000100a00 */
[----:B------:R2:W-:Y:S01]  /*6e030*/  STL.64 [R1+0x74f8], R20 ;  /* 0x0074f81401007387 */ /* 0x0005e20000100a00 */
[----:B------:R-:W-:-:S05]  /*6e040*/  LOP3.LUT R243, R0, 0x20, RZ, 0x3c, !PT ;  /* 0x0000002000f37812 */ /* 0x000fca00078e3cff */
[----:B------:R-:W-:Y:S04]  /*6e050*/  LDS R241, [R243+UR13+0x4480] ;  /* 0x0044800df3f17984 */ /* 0x000fe80008000800 */
[----:B------:R-:W1:Y:S01]  /*6e060*/  LDS R243, [R243+UR13+0x6480] ;  /* 0x0064800df3f37984 */ /* 0x000e620008000800 */
[----:B---3--:R-:W-:-:S15]  /*6e070*/  HMMA.1688.F32.TF32 R88, R244, R22, R92 ;  /* 0x00000016f458723c */ /* 0x008fde000008105c */
[----:B------:R-:W-:-:S08]  /*6e080*/  NOP ;  /* 0x0000000000007918 */ /* 0x000fd00000000000 */
[----:B------:R-:W-:Y:S01]  /*6e090*/  STL.64 [R1+0x2c80], R88 ;  /* 0x002c805801007387 */ /* 0x000fe20000100a00 */
[C---:B--2---:R-:W-:Y:S03]  /*6e0a0*/  HMMA.1688.F32.TF32 R20, R244.reuse, R86, R132 ;  /* 0x00000056f414723c */ /* 0x044fe60000081084 */
[----:B------:R2:W-:Y:S03]  /*6e0b0*/  STL.64 [R1+0x2c88], R90 ;  /* 0x002c885a01007387 */ /* 0x0005e60000100a00 */
[C---:B--2---:R-:W-:Y:S06]  /*6e0c0*/  HMMA.1688.F32.TF32 R88, R244.reuse, R26, R248 ;  /* 0x0000001af458723c */ /* 0x044fec00000810f8 */
[----:B----4-:R-:W-:-:S15]  /*6e0d0*/  HMMA.1688.F32.TF32 R92, R244, R82, R136 ;  /* 0x00000052f45c723c */ /* 0x010fde0000081088 */
[----:B------:R-:W-:-:S02]  /*6e0e0*/  NOP ;  /* 0x0000000000007918 */ /* 0x000fc40000000000 */
[----:B------:R-:W-:Y:S04]  /*6e0f0*/  STL.64 [R1+0x2c70], R88 ;  /* 0x002c705801007387 */ /* 0x000fe80000100a00 */
[----:B------:R2:W-:Y:S04]  /*6e100*/  STL.64 [R1+0x2c78], R90 ;  /* 0x002c785a01007387 */ /* 0x0005e80000100a00 */
[----:B------:R-:W-:Y:S04]  /*6e110*/  STL.64 [R1+0x2c60], R20 ;  /* 0x002c601401007387 */ /* 0x000fe80000100a00 */
[----:B------:R3:W-:Y:S01]  /*6e120*/  STL.64 [R1+0x2c68], R22 ;  /* 0x002c681601007387 */ /* 0x0007e20000100a00 */
[C---:B--2---:R-:W-:Y:S06]  /*6e130*/  HMMA.1688.F32.TF32 R88, R244.reuse, R78, R140 ;  /* 0x0000004ef458723c */ /* 0x044fec000008108c */
[----:B---3--:R-:W-:Y:S01]  /*6e140*/  HMMA.1688.F32.TF32 R20, R244, R74, R144 ;  /* 0x0000004af414723c */ /* 0x008fe20000081090 */
[----:B------:R-:W-:Y:S04]  /*6e150*/  STL.64 [R1+0x2c50], R92 ;  /* 0x002c505c01007387 */ /* 0x000fe80000100a00 */
[----:B------:R2:W-:-:S12]  /*6e160*/  STL.64 [R1+0x2c58], R94 ;  /* 0x002c585e01007387 */ /* 0x0005d80000100a00 */
[----:B------:R-:W-:Y:S01]  /*6e170*/  STL.64 [R1+0x2c40], R88 ;  /* 0x002c405801007387 */ /* 0x000fe20000100a00 */
[C---:B--2---:R-:W-:Y:S03]  /*6e180*/  HMMA.1688.F32.TF32 R92, R244.reuse, R70, R148 ;  /* 0x00000046f45c723c */ /* 0x044fe60000081094 */
[----:B------:R2:W-:Y:S04]  /*6e190*/  STL.64 [R1+0x2c48], R90 ;  /* 0x002c485a01007387 */ /* 0x0005e80000100a00 */
[----:B------:R-:W-:Y:S04]  /*6e1a0*/  STL.64 [R1+0x2c30], R20 ;  /* 0x002c301401007387 */ /* 0x000fe80000100a00 */
[----:B------:R3:W-:Y:S01]  /*6e1b0*/  STL.64 [R1+0x2c38], R22 ;  /* 0x002c381601007387 */ /* 0x0007e20000100a00 */
[C---:B--2---:R-:W-:Y:S06]  /*6e1c0*/  HMMA.1688.F32.TF32 R88, R244.reuse, R66, R152 ;  /* 0x00000042f458723c */ /* 0x044fec0000081098 */
[C---:B---3--:R-:W-:Y:S05]  /*6e1d0*/  HMMA.1688.F32.TF32 R20, R244.reuse, R62, R156 ;  /* 0x0000003ef414723c */ /* 0x048fea000008109c */
[----:B------:R-:W-:Y:S04]  /*6e1e0*/  STL.64 [R1+0x2c20], R92 ;  /* 0x002c205c01007387 */ /* 0x000fe80000100a00 */
[----:B------:R2:W-:Y:S08]  /*6e1f0*/  STL.64 [R1+0x2c28], R94 ;  /* 0x002c285e01007387 */ /* 0x0005f00000100a00 */
        /* <DEDUP_REMOVED lines=17> */
[----:B------:R-:W-:Y:S08]  /*6e310*/  STL.64 [R1+0x2a28], R94 ;  /* 0x002a285e01007387 */ /* 0x000ff00000100a00 */
[----:B------:R-:W-:Y:S04]  /*6e320*/  STL.64 [R1+0x29f0], R88 ;  /* 0x0029f05801007387 */ /* 0x000fe80000100a00 */
[----:B------:R2:W-:Y:S04]  /*6e330*/  STL.64 [R1+0x29f8], R90 ;  /* 0x0029f85a01007387 */ /* 0x0005e80000100a00 */
[----:B------:R-:W-:Y:S04]  /*6e340*/  STL.64 [R1+0x2970], R20 ;  /* 0x0029701401007387 */ /* 0x000fe80000100a00 */
[----:B------:R3:W-:Y:S01]  /*6e350*/  STL.64 [R1+0x2978], R22 ;  /* 0x0029781601007387 */ /* 0x0007e20000100a00 */
[C---:B--2---:R-:W-:Y:S06]  /*6e360*/  HMMA.1688.F32.TF32 R88, R244.reuse, R34, R184 ;  /* 0x00000022f458723c */ /* 0x044fec00000810b8 */
[----:B---3--:R-:W-:-:S15]  /*6e370*/  HMMA.1688.F32.TF32 R20, R244, R30, R188 ;  /* 0x0000001ef414723c */ /* 0x008fde00000810bc */
[----:B------:R-:W-:-:S02]  /*6e380*/  NOP ;  /* 0x0000000000007918 */ /* 0x000fc40000000000 */
[----:B------:R-:W-:Y:S04]  /*6e390*/  STL.64 [R1+0x2920], R88 ;  /* 0x0029205801007387 */ /* 0x000fe80000100a00 */
[----:B------:R1:W-:Y:S04]  /*6e3a0*/  STL.64 [R1+0x2928], R90 ;  /* 0x0029285a01007387 */ /* 0x0003e80000100a00 */
[----:B------:R-:W-:Y:S04]  /*6e3b0*/  STL.64 [R1+0x2870], R20 ;  /* 0x0028701401007387 */ /* 0x000fe80000100a00 */
[----:B------:R2:W-:Y:S01]  /*6e3c0*/  STL.64 [R1+0x2878], R22 ;  /* 0x0028781601007387 */ /* 0x0005e20000100a00 */
[C---:B-1----:R-:W-:Y:S06]  /*6e3d0*/  HMMA.1688.F32.TF32 R88, R240.reuse, R18, R232 ;  /* 0x00000012f058723c */ /* 0x042fec00000810e8 */
[C---:B--2---:R-:W-:Y:S06]  /*6e3e0*/  HMMA.1688.F32.TF32 R20, R240.reuse, R14, R236 ;  /* 0x0000000ef014723c */ /* 0x044fec00000810ec */
[C---:B------:R-:W-:Y:S11]  /*6e3f0*/  HMMA.1688.F32.TF32 R92, R240.reuse, R10, R192 ;  /* 0x0000000af05c723c */ /* 0x040ff600000810c0 */
[----:B------:R-:W-:Y:S04]  /*6e400*/  STL.64 [R1+0x2860], R88 ;  /* 0x0028605801007387 */ /* 0x000fe80000100a00 */
[----:B------:R1:W-:Y:S04]  /*6e410*/  STL.64 [R1+0x2868], R90 ;  /* 0x0028685a01007387 */ /* 0x0003e80000100a00 */
[----:B------:R-:W-:Y:S04]  /*6e420*/  STL.64 [R1+0x2840], R20 ;  /* 0x0028401401007387 */ /* 0x000fe80000100a00 */
[----:B------:R2:W-:Y:S01]  /*6e430*/  STL.64 [R1+0x2848], R22 ;  /* 0x0028481601007387 */ /* 0x0005e20000100a00 */
[C---:B-1----:R-:W-:Y:S06]  /*6e440*/  HMMA.1688.F32.TF32 R88, R240.reuse, R6, R196 ;  /* 0x00000006f058723c */ /* 0x042fec00000810c4 */
[----:B--2---:R-:W-:Y:S01]  /*6e450*/  HMMA.1688.F32.TF32 R20, R240, R130, R200 ;  /* 0x00000082f014723c */ /* 0x004fe200000810c8 */
[----:B------:R-:W-:Y:S04]  /*6e460*/  STL.64 [R1+0x27d0], R92 ;  /* 0x0027d05c01007387 */ /* 0x000fe80000100a00 */
[----:B------:R1:W-:-:S12]  /*6e470*/  STL.64 [R1+0x27d8], R94 ;  /* 0x0027d85e01007387 */ /* 0x0003d80000100a00 */
[----:B------:R-:W-:Y:S01]  /*6e480*/  STL.64 [R1+0x27a0], R88 ;  /* 0x0027a05801007387 */ /* 0x000fe20000100a00 */
[C---:B-1----:R-:W-:Y:S03]  /*6e490*/  HMMA.1688.F32.TF32 R92, R240.reuse, R126, R204 ;  /* 0x0000007ef05c723c */ /* 0x042fe600000810cc */
[----:B------:R1:W-:Y:S04]  /*6e4a0*/  STL.64 [R1+0x27a8], R90 ;  /* 0x0027a85a01007387 */ /* 0x0003e80000100a00 */
[----:B------:R-:W-:Y:S04]  /*6e4b0*/  STL.64 [R1+0x2670], R20 ;  /* 0x0026701401007387 */ /* 0x000fe80000100a00 */
[----:B------:R2:W-:Y:S01]  /*6e4c0*/  STL.64 [R1+0x2678], R22 ;  /* 0x0026781601007387 */ /* 0x0005e20000100a00 */
[C---:B-1----:R-:W-:Y:S06]  /*6e4d0*/  HMMA.1688.F32.TF32 R88, R240.reuse, R122, R208 ;  /* 0x0000007af058723c */ /* 0x042fec00000810d0 */
[C---:B--2---:R-:W-:Y:S05]  /*6e4e0*/  HMMA.1688.F32.TF32 R20, R240.reuse, R118, R212 ;  /* 0x00000076f014723c */ /* 0x044fea00000810d4 */
[----:B------:R-:W-:Y:S04]  /*6e4f0*/  STL.64 [R1+0x2640], R92 ;  /* 0x0026405c01007387 */ /* 0x000fe80000100a00 */
[----:B------:R1:W-:Y:S08]  /*6e500*/  STL.64 [R1+0x2648], R94 ;  /* 0x0026485e01007387 */ /* 0x0003f00000100a00 */
[----:B------:R-:W-:Y:S01]  /*6e510*/  STL.64 [R1+0x2580], R88 ;  /* 0x0025805801007387 */ /* 0x000fe20000100a00 */
[C---:B-1----:R-:W-:Y:S03]  /*6e520*/  HMMA.1688.F32.TF32 R92, R240.reuse, R114, R216 ;  /* 0x00000072f05c723c */ /* 0x042fe600000810d8 */
[----:B------:R1:W-:Y:S04]  /*6e530*/  STL.64 [R1+0x2588], R90 ;  /* 0x0025885a01007387 */ /* 0x0003e80000100a00 */
[----:B------:R-:W-:Y:S04]  /*6e540*/  STL.64 [R1+0x2540], R20 ;  /* 0x0025401401007387 */ /* 0x000fe80000100a00 */
[----:B------:R2:W-:Y:S01]  /*6e550*/  STL.64 [R1+0x2548], R22 ;  /* 0x0025481601007387 */ /* 0x0005e20000100a00 */
[C---:B-1----:R-:W-:Y:S06]  /*6e560*/  HMMA.1688.F32.TF32 R88, R240.reuse, R110, R220 ;  /* 0x0000006ef058723c */ /* 0x042fec00000810dc */
[----:B--2---:R-:W-:Y:S05]  /*6e570*/  HMMA.1688.F32.TF32 R20, R240, R106, R224 ;  /* 0x0000006af014723c */ /* 0x004fea00000810e0 */
[----:B------:R-:W-:Y:S04]  /*6e580*/  STL.64 [R1+0x2490], R92 ;  /* 0x0024905c01007387 */ /* 0x000fe80000100a00 */
[----:B------:R-:W-:Y:S04]  /*6e590*/  STL.64 [R1+0x2498], R94 ;  /* 0x0024985e01007387 */ /* 0x000fe80000100a00 */
[----:B------:R-:W2:Y:S01]  /*6e5a0*/  LDL.LU R132, [R1+0x1790] ;  /* 0x0017900001847983 */ /* 0x000ea20000300800 */
[----:B------:R-:W-:-:S03]  /*6e5b0*/  IMAD.MOV.U32 R135, RZ, RZ, R228 ;  /* 0x000000ffff877224 */ /* 0x000fc600078e00e4 */
[----:B------:R-:W-:Y:S04]  /*6e5c0*/  STL.64 [R1+0x23f0], R88 ;  /* 0x0023f05801007387 */ /* 0x000fe80000100a00 */
[----:B------:R-:W-:Y:S04]  /*6e5d0*/  STL.64 [R1+0x23f8], R90 ;  /* 0x0023f85a01007387 */ /* 0x000fe80000100a00 */
[----:B------:R1:W-:Y:S04]  /*6e5e0*/  STL.64 [R1+0x23a0], R20 ;  /* 0x0023a01401007387 */ /* 0x0003e80000100a00 */
[----:B------:R3:W-:Y:S04]  /*6e5f0*/  STL.64 [R1+0x23a8], R22 ;  /* 0x0023a81601007387 */ /* 0x0007e80000100a00 */
[----:B------:R-:W2:Y:S04]  /*6e600*/  LDL.LU R133, [R1+0x1794] ;  /* 0x0017940001857983 */ /* 0x000ea80000300800 */
[----:B------:R-:W2:Y:S04]  /*6e610*/  LDL.LU R134, [R1+0x1798] ;  /* 0x0017980001867983 */ /* 0x000ea80000300800 */
[----:B------:R-:W4:Y:S01]  /*6e620*/  LDL.LU R228, [R1+0x754c] ;  /* 0x00754c0001e47983 */ /* 0x000f220000300800 */
[----:B------:R-:W-:-:S02]  /*6e630*/  IMAD.MOV.U32 R141, RZ, RZ, R231 ;  /* 0x000000ffff8d7224 */ /* 0x000fc400078e00e7 */
[----:B------:R-:W-:Y:S01]  /*6e640*/  IMAD.MOV.U32 R142, RZ, RZ, R230 ;  /* 0x000000ffff8e7224 */ /* 0x000fe200078e00e6 */
[----:B------:R-:W2:Y:S01]  /*6e650*/  LDL.LU R140, [R1+0x1780] ;  /* 0x00178000018c7983 */ /* 0x000ea20000300800 */
[----:B------:R-:W-:-:S03]  /*6e660*/  IMAD.MOV.U32 R143, RZ, RZ, R229 ;  /* 0x000000ffff8f7224 */ /* 0x000fc600078e00e5 */
[----:B------:R-:W2:Y:S04]  /*6e670*/  LDL.LU R231, [R1+0x7548] ;  /* 0x0075480001e77983 */ /* 0x000ea80000300800 */
[----:B------:R-:W2:Y:S04]  /*6e680*/  LDL.LU R230, [R1+0x7544] ;  /* 0x0075440001e67983 */ /* 0x000ea80000300800 */
[----:B------:R-:W2:Y:S04]  /*6e690*/  LDL.LU R229, [R1+0x7540] ;  /* 0x0075400001e57983 */ /* 0x000ea80000300800 */
[----:B------:R-:W2:Y:S04]  /*6e6a0*/  LDL.LU R144, [R1+0x1770] ;  /* 0x0017700001907983 */ /* 0x000ea80000300800 */
[----:B------:R-:W2:Y:S04]  /*6e6b0*/  LDL.LU R145, [R1+0x1774] ;  /* 0x0017740001917983 */ /* 0x000ea80000300800 */
[----:B------:R-:W2:Y:S01]  /*6e6c0*/  LDL.LU R146, [R1+0x1778] ;  /* 0x0017780001927983 */ /* 0x000ea20000300800 */
[----:B----4-:R-:W-:-:S03]  /*6e6d0*/  IMAD.MOV.U32 R147, RZ, RZ, R228 ;  /* 0x000000ffff937224 */ /* 0x010fc600078e00e4 */
[----:B------:R-:W4:Y:S04]  /*6e6e0*/  LDL.LU R228, [R1+0x753c] ;  /* 0x00753c0001e47983 */ /* 0x000f280000300800 */
[----:B------:R-:W2:Y:S04]  /*6e6f0*/  LDL.LU R156, [R1+0x1750] ;  /* 0x00175000019c7983 */ /* 0x000ea80000300800 */
        /* <DEDUP_REMOVED lines=70> */
[----:B---3--:R-:W3:Y:S04]  /*6eb60*/  LDL.LU R22, [R1+0x14e8] ;  /* 0x0014e80001167983 */ /* 0x008ee80000300800 */
        /* <DEDUP_REMOVED lines=20> */
[----:B----4-:R-:W-:-:S03]  /*6ecb0*/  IMAD.MOV.U32 R171, RZ, RZ, R228 ;  /* 0x000000ffffab7224 */ /* 0x010fc600078e00e4 */
[----:B------:R-:W4:Y:S01]  /*6ecc0*/  LDL.LU R187, [R1+0x16ec] ;  /* 0x0016ec0001bb7983 */ /* 0x000f220000300800 */
[----:B--2---:R-:W-:-:S03]  /*6ecd0*/  IMAD.MOV.U32 R148, RZ, RZ, R229 ;  /* 0x000000ffff947224 */ /* 0x004fc600078e00e5 */
[----:B------:R-:W2:Y:S01]  /*6ece0*/  LDL.LU R168, [R1+0x1720] ;  /* 0x0017200001a87983 */ /* 0x000ea20000300800 */
[----:B------:R-:W-:-:S03]  /*6ecf0*/  IMAD.MOV.U32 R149, RZ, RZ, R230 ;  /* 0x000000ffff957224 */ /* 0x000fc600078e00e6 */
[----:B------:R-:W2:Y:S01]  /*6ed00*/  LDL.LU R169, [R1+0x1724] ;  /* 0x0017240001a97983 */ /* 0x000ea20000300800 */
[----:B------:R-:W-:-:S03]  /*6ed10*/  IMAD.MOV.U32 R150, RZ, RZ, R231 ;  /* 0x000000ffff967224 */ /* 0x000fc600078e00e7 */
        /* <DEDUP_REMOVED lines=9> */
[----:B------:R-:W2:Y:S01]  /*6edb0*/  LDL.LU R251, [R1+0x17ac] ;  /* 0x0017ac0001fb7983 */ /* 0x000ea20000300800 */
[C---:B---3--:R-:W-:Y:S06]  /*6edc0*/  HMMA.1688.F32.TF32 R92, R240.reuse, R98, R92 ;  /* 0x00000062f05c723c */ /* 0x048fec000008105c */
[----:B----4-:R-:W-:-:S15]  /*6edd0*/  HMMA.1688.F32.TF32 R228, R240, R102, R228 ;  /* 0x00000066f0e4723c */ /* 0x010fde00000810e4 */
[----:B------:R-:W-:-:S08]  /*6ede0*/  NOP ;  /* 0x0000000000007918 */ /* 0x000fd00000000000 */
[----:B------:R1:W-:Y:S04]  /*6edf0*/  STL.64 [R1+0x1190], R228 ;  /* 0x001190e401007387 */ /* 0x0003e80000100a00 */
[----:B------:R3:W-:Y:S04]  /*6ee00*/  STL.64 [R1+0x1198], R230 ;  /* 0x001198e601007387 */ /* 0x0007e80000100a00 */
[----:B-1----:R-:W4:Y:S04]  /*6ee10*/  LDL.LU R228, [R1+0x1500] ;  /* 0x0015000001e47983 */ /* 0x002f280000300800 */
[----:B------:R-:W4:Y:S04]  /*6ee20*/  LDL.LU R229, [R1+0x1504] ;  /* 0x0015040001e57983 */ /* 0x000f280000300800 */
[----:B---3--:R-:W4:Y:S04]  /*6ee30*/  LDL.LU R230, [R1+0x1508] ;  /* 0x0015080001e67983 */ /* 0x008f280000300800 */
[----:B------:R-:W4:Y:S04]  /*6ee40*/  LDL.LU R231, [R1+0x150c] ;  /* 0x00150c0001e77983 */ /* 0x000f280000300800 */
        /* <DEDUP_REMOVED lines=14> */
[----:B-1----:R-:W4:Y:S01]  /*6ef30*/  LDL.LU.64 R22, [R1+0x7500] ;  /* 0x0075000001167983 */ /* 0x002f220000300a00 */
[----:B------:R-:W-:Y:S01]  /*6ef40*/  HMMA.1688.F32.TF32 R224, R240, R26, R224 ;  /* 0x0000001af0e0723c */ /* 0x000fe200000810e0 */
[----:B------:R-:W-:-:S02]  /*6ef50*/  LOP3.LUT R153, R0, 0x40, RZ, 0x3c, !PT ;  /* 0x0000004000997812 */ /* 0x000fc400078e3cff */
[----:B------:R-:W-:Y:S01]  /*6ef60*/  LOP3.LUT R154, R0, 0x60, RZ, 0x3c, !PT ;  /* 0x00000060009a7812 */ /* 0x000fe200078e3cff */
[----:B------:R-:W3:Y:S02]  /*6ef70*/  LDL.LU.64 R20, [R1+0x74f8] ;  /* 0x0074f80001147983 */ /* 0x000ee40000300a00 */
[C---:B------:R-:W-:Y:S02]  /*6ef80*/  HMMA.1688.F32.TF32 R220, R240.reuse, R86, R220 ;  /* 0x00000056f0dc723c */ /* 0x040fe400000810dc */
[----:B------:R-:W-:Y:S04]  /*6ef90*/  LDS R136, [R153+UR13+0x4480] ;  /* 0x0044800d99887984 */ /* 0x000fe80008000800 */
[C---:B------:R-:W-:Y:S01]  /*6efa0*/  HMMA.1688.F32.TF32 R216, R240.reuse, R82, R216 ;  /* 0x00000052f0d8723c */ /* 0x040fe200000810d8 */
[----:B------:R-:W-:Y:S04]  /*6efb0*/  LDS R138, [R153+UR13+0x6480] ;  /* 0x0064800d998a7984 */ /* 0x000fe80008000800 */
[----:B------:R-:W-:Y:S01]  /*6efc0*/  LDS R137, [R154+UR13+0x4480] ;  /* 0x0044800d9a897984 */ /* 0x000fe20008000800 */
[C---:B------:R-:W-:Y:S03]  /*6efd0*/  HMMA.1688.F32.TF32 R212, R240.reuse, R78, R212 ;  /* 0x0000004ef0d4723c */ /* 0x040fe600000810d4 */
[----:B------:R-:W1:Y:S03]  /*6efe0*/  LDS R139, [R154+UR13+0x6480] ;  /* 0x0064800d9a8b7984 */ /* 0x000e660008000800 */
        /* <DEDUP_REMOVED lines=9> */
[C---:B-1----:R-:W-:Y:S06]  /*6f080*/  HMMA.1688.F32.TF32 R172, R136.reuse, R18, R172 ;  /* 0x0000001288ac723c */ /* 0x042fec00000810ac */
[C---:B--2---:R-:W-:Y:S06]  /*6f090*/  HMMA.1688.F32.TF32 R168, R136.reuse, R14, R168 ;  /* 0x0000000e88a8723c */ /* 0x044fec00000810a8 */
[C---:B------:R-:W-:Y:S06]  /*6f0a0*/  HMMA.1688.F32.TF32 R164, R136.reuse, R10, R164 ;  /* 0x0000000a88a4723c */ /* 0x040fec00000810a4 */
[C---:B------:R-:W-:Y:S06]  /*6f0b0*/  HMMA.1688.F32.TF32 R160, R136.reuse, R6, R160 ;  /* 0x0000000688a0723c */ /* 0x040fec00000810a0 */
        /* <DEDUP_REMOVED lines=29> */
[----:B-1----:R-:W-:Y:S09]  /*6f290*/  HMMA.1688.F32.TF32 R192, R240, R46, R244 ;  /* 0x0000002ef0c0723c */ /* 0x002ff200000810f4 */
        /* <DEDUP_REMOVED lines=31> */
[----:B------:R-:W-:Y:S04]  /*6f490*/  STL.64 [R1], R132 ;  /* 0x0000008401007387 */ /* 0x000fe80000100a00 */
[----:B------:R-:W-:Y:S04]  /*6f4a0*/  STL.64 [R1+0x8], R134 ;  /* 0x0000088601007387 */ /* 0x000fe80000100a00 */
[----:B------:R-:W4:Y:S04]  /*6f4b0*/  LDL.LU R141, [R1+0x18d4] ;  /* 0x0018d400018d7983 */ /* 0x000f280000300800 */
[----:B--2---:R-:W4:Y:S04]  /*6f4c0*/  LDL.LU R142, [R1+0x18d8] ;  /* 0x0018d800018e7983 */ /* 0x004f280000300800 */
        /* <DEDUP_REMOVED lines=73> */
[----:B------:R-:W-:Y:S01]  /*6f960*/  HMMA.1688.F32.TF32 R248, R136, R110, R248 ;  /* 0x0000006e88f8723c */ /* 0x000fe200000810f8 */
[----:B------:R-:W-:-:S02]  /*6f970*/  LOP3.LUT R155, R0, 0x20, RZ, 0x3c, !PT ;  /* 0x00000020009b7812 */ /* 0x000fc400078e3cff */
[----:B------:R-:W-:Y:S04]  /*6f980*/  LDS R132, [R0+UR13+0x4500] ;  /* 0x0045000d00847984 */ /* 0x000fe80008000800 */
[----:B------:R-:W-:Y:S01]  /*6f990*/  LDS R134, [R0+UR13+0x6500] ;  /* 0x0065000d00867984 */ /* 0x000fe20008000800 */
[C---:B----4-:R-:W-:Y:S03]  /*6f9a0*/  HMMA.1688.F32.TF32 R140, R136.reuse, R42, R140 ;  /* 0x0000002a888c723c */ /* 0x050fe6000008108c */
[----:B------:R-:W-:Y:S04]  /*6f9b0*/  LDS R133, [R155+UR13+0x4500] ;  /* 0x0045000d9b857984 */ /* 0x000fe80008000800 */
[----:B------:R-:W1:Y:S08]  /*6f9c0*/  LDS R135, [R155+UR13+0x6500] ;  /* 0x0065000d9b877984 */ /* 0x000e700008000800 */
[----:B------:R-:W-:Y:S04]  /*6f9d0*/  STL [R1+0x7314], R248 ;  /* 0x007314f801007387 */ /* 0x000fe80000100800 */
[----:B------:R-:W-:Y:S04]  /*6f9e0*/  STL [R1+0x7310], R249 ;  /* 0x007310f901007387 */ /* 0x000fe80000100800 */
[----:B------:R-:W-:Y:S04]  /*6f9f0*/  STL [R1+0x730c], R250 ;  /* 0x00730cfa01007387 */ /* 0x000fe80000100800 */
[----:B------:R-:W-:Y:S01]  /*6fa00*/  STL [R1+0x7308], R251 ;  /* 0x007308fb01007387 */ /* 0x000fe20000100800 */
[C---:B--2---:R-:W-:Y:S06]  /*6fa10*/  HMMA.1688.F32.TF32 R148, R136.reuse, R50, R148 ;  /* 0x000000328894723c */ /* 0x044fec0000081094 */
        /* <DEDUP_REMOVED lines=21> */
[C---:B--2---:R-:W-:Y:S06]  /*6fb70*/  HMMA.1688.F32.TF32 R192, R136.reuse, R26, R244 ;  /* 0x0000001a88c0723c */ /* 0x044fec00000810f4 */
[C---:B------:R-:W-:Y:S06]  /*6fb80*/  HMMA.1688.F32.TF32 R180, R136.reuse, R78, R180 ;  /* 0x0000004e88b4723c */ /* 0x040fec00000810b4 */
        /* <DEDUP_REMOVED lines=24> */
[----:B------:R2:W-:Y:S01]  /*6fd10*/  STL [R1+0x7318], R248 ;  /* 0x007318f801007387 */ /* 0x0005e20000100800 */
[----:B------:R-:W-:-:S03]  /*6fd20*/  IMAD.MOV.U32 R251, RZ, RZ, R146 ;  /* 0x000000fffffb7224 */ /* 0x000fc600078e0092 */
[----:B------:R-:W-:Y:S01]  /*6fd30*/  STL.64 [R1+0xf60], R156 ;  /* 0x000f609c01007387 */ /* 0x000fe20000100a00 */
[----:B------:R-:W-:-:S03]  /*6fd40*/  IMAD.MOV.U32 R250, RZ, RZ, R145 ;  /* 0x000000fffffa7224 */ /* 0x000fc600078e0091 */
[----:B------:R-:W-:Y:S01]  /*6fd50*/  STL.64 [R1+0xf70], R160 ;  /* 0x000f70a001007387 */ /* 0x000fe20000100a00 */
[----:B--2---:R-:W-:-:S03]  /*6fd60*/  IMAD.MOV.U32 R248, RZ, RZ, R159 ;  /* 0x000000fffff87224 */ /* 0x004fc600078e009f */
[----:B------:R-:W-:Y:S01]  /*6fd70*/  STL.64 [R1+0xf78], R162 ;  /* 0x000f78a201007387 */ /* 0x000fe20000100a00 */
[----:B------:R-:W-:-:S03]  /*6fd80*/  IMAD.MOV.U32 R249, RZ, RZ, R144 ;  /* 0x000000fffff97224 */ /* 0x000fc600078e0090 */
[----:B------:R-:W-:Y:S04]  /*6fd90*/  STL [R1+0xf68], R158 ;  /* 0x000f689e01007387 */ /* 0x000fe80000100800 */
[----:B------:R-:W-:Y:S04]  /*6fda0*/  STL [R1+0x731c], R248 ;  /* 0x00731cf801007387 */ /* 0x000fe80000100800 */
[----:B------:R-:W-:Y:S04]  /*6fdb0*/  STL.64 [R1+0xf50], R148 ;  /* 0x000f509401007387 */ /* 0x000fe80000100a00 */
[----:B------:R-:W-:Y:S04]  /*6fdc0*/  STL.64 [R1+0xf58], R150 ;  /* 0x000f589601007387 */ /* 0x000fe80000100a00 */
[----:B------:R2:W-:Y:S04]  /*6fdd0*/  STL [R1+0xf4c], R147 ;  /* 0x000f4c9301007387 */ /* 0x0005e80000100800 */
[----:B------:R-:W-:Y:S04]  /*6fde0*/  STL [R1+0x7328], R251 ;  /* 0x007328fb01007387 */ /* 0x000fe80000100800 */
[----:B------:R-:W-:Y:S04]  /*6fdf0*/  STL [R1+0x7324], R250 ;  /* 0x007324fa01007387 */ /* 0x000fe80000100800 */
[----:B------:R-:W-:Y:S04]  /*6fe00*/  STL [R1+0x7320], R249 ;  /* 0x007320f901007387 */ /* 0x000fe80000100800 */
[----:B------:R3:W-:Y:S04]  /*6fe10*/  STL.64 [R1+0xd0], R140 ;  /* 0x0000d08c01007387 */ /* 0x0007e80000100a00 */
[----:B------:R4:W-:Y:S04]  /*6fe20*/  STL [R1+0xd8], R142 ;  /* 0x0000d88e01007387 */ /* 0x0009e80000100800 */
[----:B------:R-:W1:Y:S04]  /*6fe30*/  LDL.LU R144, [R1+0x1a00] ;  /* 0x001a000001907983 */ /* 0x000e680000300800 */
[----:B------:R-:W1:Y:S04]  /*6fe40*/  LDL.LU R145, [R1+0x1a04] ;  /* 0x001a040001917983 */ /* 0x000e680000300800 */
[----:B------:R-:W1:Y:S04]  /*6fe50*/  LDL.LU R146, [R1+0x1a08] ;  /* 0x001a080001927983 */ /* 0x000e680000300800 */
[----:B--2---:R-:W1:Y:S04]  /*6fe60*/  LDL.LU R147, [R1+0x1a0c] ;  /* 0x001a0c0001937983 */ /* 0x004e680000300800 */
        /* <DEDUP_REMOVED lines=72> */
[----:B------:R-:W-:-:S03]  /*702f0*/  IMAD.MOV.U32 R248, RZ, RZ, R143 ;  /* 0x000000fffff87224 */ /* 0x000fc600078e008f */
[----:B---3--:R-:W3:Y:S04]  /*70300*/  LDL.LU R140, [R1+0x1a10] ;  /* 0x001a1000018c7983 */ /* 0x008ee80000300800 */
[----:B------:R-:W3:Y:S04]  /*70310*/  LDL.LU R141, [R1+0x1a14] ;  /* 0x001a1400018d7983 */ /* 0x000ee80000300800 */
[----:B----4-:R-:W3:Y:S04]  /*70320*/  LDL.LU R142, [R1+0x1a18] ;  /* 0x001a1800018e7983 */ /* 0x010ee80000300800 */
[----:B------:R-:W3:Y:S04]  /*70330*/  LDL.LU R143, [R1+0x1a1c] ;  /* 0x001a1c00018f7983 */ /* 0x000ee80000300800 */
[----:B------:R4:W-:Y:S01]  /*70340*/  STL [R1+0x732c], R248 ;  /* 0x00732cf801007387 */ /* 0x0009e20000100800 */
        /* <DEDUP_REMOVED lines=9> */
[C---:B------:R-:W-:Y:S06]  /*703e0*/  HMMA.1688.F32.TF32 R208, R136.reuse, R38, R208 ;  /* 0x0000002688d0723c */ /* 0x040fec00000810d0 */
[C---:B------:R-:W-:Y:S06]  /*703f0*/  HMMA.1688.F32.TF32 R204, R136.reuse, R34, R204 ;  /* 0x0000002288cc723c */ /* 0x040fec00000810cc */
[----:B------:R-:W-:-:S12]  /*70400*/  HMMA.1688.F32.TF32 R200, R136, R30, R200 ;  /* 0x0000001e88c8723c */ /* 0x000fd800000810c8 */
[----:B------:R-:W-:Y:S01]  /*70410*/  IMAD.MOV.U32 R251, RZ, RZ, R209 ;  /* 0x000000fffffb7224 */ /* 0x000fe200078e00d1 */
[----:B------:R-:W-:Y:S01]  /*70420*/  STL [R1+0xc0], R208 ;  /* 0x0000c0d001007387 */ /* 0x000fe20000100800 */
[----:B------:R-:W-:Y:S01]  /*70430*/  IMAD.MOV.U32 R250, RZ, RZ, R210 ;  /* 0x000000fffffa7224 */ /* 0x000fe200078e00d2 */
[----:B------:R-:W-:Y:S01]  /*70440*/  HMMA.1688.F32.TF32 R192, R132, R14, R192 ;  /* 0x0000000e84c0723c */ /* 0x000fe200000810c0 */
[----:B------:R-:W-:-:S05]  /*70450*/  IMAD.MOV.U32 R249, RZ, RZ, R211 ;  /* 0x000000fffff97224 */ /* 0x000fca00078e00d3 */
[C---:B------:R-:W-:Y:S01]  /*70460*/  HMMA.1688.F32.TF32 R196, R132.reuse, R18, R196 ;  /* 0x0000001284c4723c */ /* 0x040fe200000810c4 */
[----:B----4-:R-:W-:Y:S01]  /*70470*/  IMAD.MOV.U32 R248, RZ, RZ, R207 ;  /* 0x000000fffff87224 */ /* 0x010fe200078e00cf */
[----:B------:R-:W-:Y:S04]  /*70480*/  STL.64 [R1+0xb0], R204 ;  /* 0x0000b0cc01007387 */ /* 0x000fe80000100a00 */
[----:B------:R-:W-:Y:S04]  /*70490*/  STL [R1+0xb8], R206 ;  /* 0x0000b8ce01007387 */ /* 0x000fe80000100800 */
        /* <DEDUP_REMOVED lines=15> */
[C---:B------:R-:W-:Y:S03]  /*70590*/  HMMA.1688.F32.TF32 R176, R132.reuse, R114, R176 ;  /* 0x0000007284b0723c */ /* 0x040fe600000810b0 */
[----:B------:R-:W-:Y:S03]  /*705a0*/  STL.64 [R1+0xf10], R200 ;  /* 0x000f10c801007387 */ /* 0x000fe60000100a00 */
[C---:B------:R-:W-:Y:S01]  /*705b0*/  HMMA.1688.F32.TF32 R160, R132.reuse, R98, R160 ;  /* 0x0000006284a0723c */ /* 0x040fe200000810a0 */
[----:B------:R-:W-:Y:S04]  /*705c0*/  STL.64 [R1+0xf18], R202 ;  /* 0x000f18ca01007387 */ /* 0x000fe80000100a00 */
[----:B------:R-:W-:Y:S01]  /*705d0*/  STL.64 [R1+0xf00], R196 ;  /* 0x000f00c401007387 */ /* 0x000fe20000100a00 */
[C---:B---3--:R-:W-:Y:S03]  /*705e0*/  HMMA.1688.F32.TF32 R140, R132.reuse, R26, R140 ;  /* 0x0000001a848c723c */ /* 0x048fe6000008108c */
        /* <DEDUP_REMOVED lines=21> */
[----:B------:R4:W-:Y:S04]  /*70740*/  STL.64 [R1+0xe50], R148 ;  /* 0x000e509401007387 */ /* 0x0009e80000100a00 */
[----:B------:R1:W-:Y:S04]  /*70750*/  STL.64 [R1+0xe58], R150 ;  /* 0x000e589601007387 */ /* 0x0003e80000100a00 */
[----:B--2---:R-:W2:Y:S04]  /*70760*/  LDL.LU R160, [R1+0x1b30] ;  /* 0x001b300001a07983 */ /* 0x004ea80000300800 */
[----:B------:R-:W-:Y:S04]  /*70770*/  STL.64 [R1+0xe40], R144 ;  /* 0x000e409001007387 */ /* 0x000fe80000100a00 */
[----:B------:R-:W-:Y:S04]  /*70780*/  STL.64 [R1+0xe48], R146 ;  /* 0x000e489201007387 */ /* 0x000fe80000100a00 */
[----:B------:R1:W-:Y:S04]  /*70790*/  STL.64 [R1+0xe30], R140 ;  /* 0x000e308c01007387 */ /* 0x0003e80000100a00 */
[----:B------:R1:W-:Y:S04]  /*707a0*/  STL.64 [R1+0xe38], R142 ;  /* 0x000e388e01007387 */ /* 0x0003e80000100a00 */
[----:B------:R-:W2:Y:S04]  /*707b0*/  LDL.LU R161, [R1+0x1b34] ;  /* 0x001b340001a17983 */ /* 0x000ea80000300800 */
[----:B---3--:R-:W2:Y:S04]  /*707c0*/  LDL.LU R162, [R1+0x1b38] ;  /* 0x001b380001a27983 */ /* 0x008ea80000300800 */
[----:B------:R-:W2:Y:S04]  /*707d0*/  LDL.LU R163, [R1+0x1b3c] ;  /* 0x001b3c0001a37983 */ /* 0x000ea80000300800 */
[----:B----4-:R-:W3:Y:S04]  /*707e0*/  LDL.LU R148, [R1+0x1b00] ;  /* 0x001b000001947983 */ /* 0x010ee80000300800 */
[----:B------:R-:W3:Y:S04]  /*707f0*/  LDL.LU R149, [R1+0x1b04] ;  /* 0x001b040001957983 */ /* 0x000ee80000300800 */
[----:B-1----:R-:W3:Y:S04]  /*70800*/  LDL.LU R150, [R1+0x1b08] ;  /* 0x001b080001967983 */ /* 0x002ee80000300800 */
        /* <DEDUP_REMOVED lines=69> */
[----:B---3--:R-:W-:Y:S03]  /*70c60*/  HMMA.1688.F32.TF32 R208, R132, R86, R140 ;  /* 0x0000005684d0723c */ /* 0x008fe6000008108c */
[----:B------:R-:W3:-:S15]  /*70c70*/  LDL.LU R140, [R1+0x1b50] ;  /* 0x001b5000018c7983 */ /* 0x000ede0000300800 */
[----:B------:R-:W-:-:S05]  /*70c80*/  NOP ;  /* 0x0000000000007918 */ /* 0x000fca0000000000 */
[----:B------:R-:W-:Y:S04]  /*70c90*/  STL.64 [R1+0xe20], R208 ;  /* 0x000e20d001007387 */ /* 0x000fe80000100a00 */
[----:B------:R4:W-:Y:S04]  /*70ca0*/  STL.64 [R1+0xe28], R210 ;  /* 0x000e28d201007387 */ /* 0x0009e80000100a00 */
[----:B------:R-:W3:Y:S04]  /*70cb0*/  LDL.LU R141, [R1+0x1b54] ;  /* 0x001b5400018d7983 */ /* 0x000ee80000300800 */
[----:B------:R-:W3:Y:S04]  /*70cc0*/  LDL.LU R142, [R1+0x1b58] ;  /* 0x001b5800018e7983 */ /* 0x000ee80000300800 */
[----:B------:R-:W3:Y:S01]  /*70cd0*/  LDL.LU R143, [R1+0x1b5c] ;  /* 0x001b5c00018f7983 */ /* 0x000ee20000300800 */
[C---:B----4-:R-:W-:Y:S06]  /*70ce0*/  HMMA.1688.F32.TF32 R208, R132.reuse, R82, R204 ;  /* 0x0000005284d0723c */ /* 0x050fec00000810cc */
[C---:B--2---:R-:W-:Y:S06]  /*70cf0*/  HMMA.1688.F32.TF32 R204, R132.reuse, R78, R200 ;  /* 0x0000004e84cc723c */ /* 0x044fec00000810c8 */
        /* <DEDUP_REMOVED lines=34> */
[----:B------:R-:W-:Y:S04]  /*70f20*/  STL.64 [R1+0x320], R176 ;  /* 0x000320b001007387 */ /* 0x000fe80000100a00 */
[----:B------:R-:W-:Y:S01]  /*70f30*/  STL.64 [R1+0x328], R178 ;  /* 0x000328b201007387 */ /* 0x000fe20000100a00 */
[----:B------:R-:W-:Y:S03]  /*70f40*/  HMMA.1688.F32.TF32 R132, R132, R30, R144 ;  /* 0x0000001e8484723c */ /* 0x000fe60000081090 */
[----:B------:R-:W-:Y:S04]  /*70f50*/  STL.64 [R1+0x190], R172 ;  /* 0x000190ac01007387 */ /* 0x000fe80000100a00 */
[----:B------:R-:W-:Y:S04]  /*70f60*/  STL.64 [R1+0x198], R174 ;  /* 0x000198ae01007387 */ /* 0x000fe80000100a00 */
[----:B------:R-:W2:Y:S04]  /*70f70*/  LDL.LU R149, [R1+0x1b64] ;  /* 0x001b640001957983 */ /* 0x000ea80000300800 */
[----:B------:R-:W2:Y:S04]  /*70f80*/  LDL.LU R150, [R1+0x1b68] ;  /* 0x001b680001967983 */ /* 0x000ea80000300800 */
[----:B------:R-:W2:Y:S04]  /*70f90*/  LDL.LU R151, [R1+0x1b6c] ;  /* 0x001b6c0001977983 */ /* 0x000ea80000300800 */
[----:B------:R-:W4:Y:S04]  /*70fa0*/  LDL.LU R144, [R1+0x1b70] ;  /* 0x001b700001907983 */ /* 0x000f280000300800 */
[----:B------:R-:W-:Y:S04]  /*70fb0*/  STL.64 [R1+0x110], R132 ;  /* 0x0001108401007387 */ /* 0x000fe80000100a00 */
[----:B------:R1:W-:Y:S04]  /*70fc0*/  STL.64 [R1+0x118], R134 ;  /* 0x0001188601007387 */ /* 0x0003e80000100a00 */
[----:B------:R-:W4:Y:S04]  /*70fd0*/  LDL.LU R145, [R1+0x1b74] ;  /* 0x001b740001917983 */ /* 0x000f280000300800 */
[----:B------:R-:W4:Y:S04]  /*70fe0*/  LDL.LU R146, [R1+0x1b78] ;  /* 0x001b780001927983 */ /* 0x000f280000300800 */
[----:B------:R-:W4:Y:S01]  /*70ff0*/  LDL.LU R147, [R1+0x1b7c] ;  /* 0x001b7c0001937983 */ /* 0x000f220000300800 */
[C---:B------:R-:W-:Y:S06]  /*71000*/  HMMA.1688.F32.TF32 R168, R136.reuse, R18, R168 ;  /* 0x0000001288a8723c */ /* 0x040fec00000810a8 */
[C---:B------:R-:W-:Y:S06]  /*71010*/  HMMA.1688.F32.TF32 R164, R136.reuse, R14, R164 ;  /* 0x0000000e88a4723c */ /* 0x040fec00000810a4 */
[C---:B------:R-:W-:Y:S06]  /*71020*/  HMMA.1688.F32.TF32 R244, R136.reuse, R6, R156 ;  /* 0x0000000688f4723c */ /* 0x040fec000008109c */
[C---:B-1----:R-:W-:Y:S05]  /*71030*/  HMMA.1688.F32.TF32 R132, R136.reuse, R10, R160 ;  /* 0x0000000a8884723c */ /* 0x042fea00000810a0 */
[----:B------:R-:W-:Y:S04]  /*71040*/  STL.64 [R1+0x100], R168 ;  /* 0x000100a801007387 */ /* 0x000fe80000100a00 */
[----:B------:R-:W-:Y:S04]  /*71050*/  STL.64 [R1+0x108], R170 ;  /* 0x000108aa01007387 */ /* 0x000fe80000100a00 */
[----:B------:R-:W-:Y:S04]  /*71060*/  STL.64 [R1+0xf0], R164 ;  /* 0x0000f0a401007387 */ /* 0x000fe80000100a00 */
[----:B------:R-:W-:Y:S04]  /*71070*/  STL.64 [R1+0xf8], R166 ;  /* 0x0000f8a601007387 */ /* 0x000fe80000100a00 */
[----:B------:R-:W-:Y:S04]  /*71080*/  STL [R1+0x7190], R244 ;  /* 0x007190f401007387 */ /* 0x000fe80000100800 */
[----:B------:R-:W-:Y:S04]  /*71090*/  STL.64 [R1+0xe0], R132 ;  /* 0x0000e08401007387 */ /* 0x000fe80000100a00 */
[----:B------:R-:W-:Y:S04]  /*710a0*/  STL.64 [R1+0xe8], R134 ;  /* 0x0000e88601007387 */ /* 0x000fe80000100a00 */
[----:B------:R-:W-:Y:S04]  /*710b0*/  STL [R1+0x718c], R245 ;  /* 0x00718cf501007387 */ /* 0x000fe80000100800 */
[----:B------:R-:W-:Y:S04]  /*710c0*/  STL [R1+0x7188], R246 ;  /* 0x007188f601007387 */ /* 0x000fe80000100800 */
[----:B------:R-:W-:Y:S04]  /*710d0*/  STL [R1+0x7184], R247 ;  /* 0x007184f701007387 */ /* 0x000fe80000100800 */
        /* <DEDUP_REMOVED lines=8> */
[C---:B---3--:R-:W-:Y:S03]  /*71160*/  HMMA.1688.F32.TF32 R240, R136.reuse, R130, R140 ;  /* 0x0000008288f0723c */ /* 0x048fe6000008108c */
[----:B------:R-:W3:Y:S04]  /*71170*/  LDL.LU R140, [R1+0x1ba0] ;  /* 0x001ba000018c7983 */ /* 0x000ee80000300800 */
[----:B------:R-:W3:Y:S04]  /*71180*/  LDL.LU R141, [R1+0x1ba4] ;  /* 0x001ba400018d7983 */ /* 0x000ee80000300800 */
[----:B------:R-:W3:Y:S04]  /*71190*/  LDL.LU R142, [R1+0x1ba8] ;  /* 0x001ba800018e7983 */ /* 0x000ee80000300800 */
[----:B------:R-:W3:Y:S04]  /*711a0*/  LDL.LU R143, [R1+0x1bac] ;  /* 0x001bac00018f7983 */ /* 0x000ee80000300800 */
[----:B------:R-:W-:Y:S04]  /*711b0*/  LDS R133, [R155+UR13+0x4580] ;  /* 0x0045800d9b857984 */ /* 0x000fe80008000800 */
[----:B------:R1:W-:Y:S04]  /*711c0*/  LDS R135, [R155+UR13+0x6580] ;  /* 0x0065800d9b877984 */ /* 0x0003e80008000800 */
[----:B------:R-:W-:Y:S04]  /*711d0*/  STL [R1+0x7198], R240 ;  /* 0x007198f001007387 */ /* 0x000fe80000100800 */
[----:B------:R-:W-:Y:S04]  /*711e0*/  STL [R1+0x7194], R241 ;  /* 0x007194f101007387 */ /* 0x000fe80000100800 */
[----:B------:R-:W-:Y:S04]  /*711f0*/  STL [R1+0x7180], R242 ;  /* 0x007180f201007387 */ /* 0x000fe80000100800 */
[----:B------:R-:W-:Y:S04]  /*71200*/  STL [R1+0x717c], R243 ;  /* 0x00717cf301007387 */ /* 0x000fe80000100800 */
[----:B------:R-:W-:Y:S04]  /*71210*/  LDS R132, [R0+UR13+0x4580] ;  /* 0x0045800d00847984 */ /* 0x000fe80008000800 */
[----:B------:R-:W1:Y:S01]  /*71220*/  LDS R134, [R0+UR13+0x6580] ;  /* 0x0065800d00867984 */ /* 0x000e620008000800 */
[----:B--2---:R-:W-:-:S15]  /*71230*/  HMMA.1688.F32.TF32 R236, R136, R126, R148 ;  /* 0x0000007e88ec723c */ /* 0x004fde0000081094 */
[----:B------:R-:W-:-:S08]  /*71240*/  NOP ;  /* 0x0000000000007918 */ /* 0x000fd00000000000 */
[----:B------:R-:W-:Y:S01]  /*71250*/  STL [R1+0x71a4], R236 ;  /* 0x0071a4ec01007387 */ /* 0x000fe20000100800 */
[C---:B----4-:R-:W-:Y:S03]  /*71260*/  HMMA.1688.F32.TF32 R232, R136.reuse, R122, R144 ;  /* 0x0000007a88e8723c */ /* 0x050fe60000081090 */
[----:B------:R-:W-:Y:S04]  /*71270*/  STL [R1+0x71a0], R237 ;  /* 0x0071a0ed01007387 */ /* 0x000fe80000100800 */
[----:B------:R-:W-:Y:S04]  /*71280*/  STL [R1+0x719c], R238 ;  /* 0x00719cee01007387 */ /* 0x000fe80000100800 */
[----:B------:R-:W-:Y:S04]  /*71290*/  STL [R1+0x7178], R239 ;  /* 0x007178ef01007387 */ /* 0x000fe80000100800 */
        /* <DEDUP_REMOVED lines=8> */
[----:B------:R-:W-:Y:S04]  /*71320*/  STL [R1+0x71b4], R232 ;  /* 0x0071b4e801007387 */ /* 0x000fe80000100800 */
[----:B------:R-:W-:Y:S04]  /*71330*/  STL [R1+0x71b0], R233 ;  /* 0x0071b0e901007387 */ /* 0x000fe80000100800 */
[----:B------:R-:W-:Y:S01]  /*71340*/  STL [R1+0x71ac], R234 ;  /* 0x0071acea01007387 */ /* 0x000fe20000100800 */
[C---:B------:R-:W-:Y:S06]  /*71350*/  HMMA.1688.F32.TF32 R224, R136.reuse, R118, R160 ;  /* 0x0000007688e0723c */ /* 0x040fec00000810a0 */
[----:B------:R-:W-:Y:S01]  /*71360*/  HMMA.1688.F32.TF32 R220, R136, R114, R156 ;  /* 0x0000007288dc723c */ /* 0x000fe2000008109c */
[----:B------:R-:W-:-:S15]  /*71370*/  STL [R1+0x71a8], R235 ;  /* 0x0071a8eb01007387 */ /* 0x000fde0000100800 */
[----:B------:R-:W-:-:S01]  /*71380*/  NOP ;  /* 0x0000000000007918 */ /* 0x000fc20000000000 */
[----:B------:R-:W-:Y:S04]  /*71390*/  STL [R1+0x71c4], R224 ;  /* 0x0071c4e001007387 */ /* 0x000fe80000100800 */
[----:B------:R-:W-:Y:S04]  /*713a0*/  STL [R1+0x71c0], R225 ;  /* 0x0071c0e101007387 */ /* 0x000fe80000100800 */
[----:B------:R-:W-:Y:S04]  /*713b0*/  STL [R1+0x71bc], R226 ;  /* 0x0071bce201007387 */ /* 0x000fe80000100800 */
[----:B------:R-:W-:Y:S01]  /*713c0*/  STL [R1+0x71b8], R227 ;  /* 0x0071b8e301007387 */ /* 0x000fe20000100800 */
[C---:B---3--:R-:W-:Y:S03]  /*713d0*/  HMMA.1688.F32.TF32 R216, R136.reuse, R110, R140 ;  /* 0x0000006e88d8723c */ /* 0x048fe6000008108c */
[----:B------:R-:W-:Y:S04]  /*713e0*/  STL [R1+0x71d4], R220 ;  /* 0x0071d4dc01007387 */ /* 0x000fe80000100800 */
[----:B------:R-:W-:Y:S04]  /*713f0*/  STL [R1+0x71d0], R221 ;  /* 0x0071d0dd01007387 */ /* 0x000fe80000100800 */
[----:B------:R-:W-:Y:S04]  /*71400*/  STL [R1+0x71cc], R222 ;  /* 0x0071ccde01007387 */ /* 0x000fe80000100800 */
[----:B------:R-:W-:Y:S04]  /*71410*/  STL [R1+0x71c8], R223 ;  /* 0x0071c8df01007387 */ /* 0x000fe80000100800 */
[----:B------:R-:W3:Y:S04]  /*71420*/  LDL.LU R140, [R1+0x1bd0] ;  /* 0x001bd000018c7983 */ /* 0x000ee80000300800 */
[----:B------:R-:W3:Y:S04]  /*71430*/  LDL.LU R141, [R1+0x1bd4] ;  /* 0x001bd400018d7983 */ /* 0x000ee80000300800 */
[----:B------:R-:W3:Y:S04]  /*71440*/  LDL.LU R142, [R1+0x1bd8] ;  /* 0x001bd800018e7983 */ /* 0x000ee80000300800 */
[----:B------:R-:W3:Y:S04]  /*71450*/  LDL.LU R143, [R1+0x1bdc] ;  /* 0x001bdc00018f7983 */ /* 0x000ee80000300800 */
[----:B------:R-:W-:Y:S04]  /*71460*/  STL [R1+0x71e4], R216 ;  /* 0x0071e4d801007387 */ /* 0x000fe80000100800 */
[----:B------:R-:W-:Y:S04]  /*71470*/  STL [R1+0x71e0], R217 ;  /* 0x0071e0d901007387 */ /* 0x000fe80000100800 */
[----:B------:R-:W-:Y:S04]  /*71480*/  STL [R1+0x71dc], R218 ;  /* 0x0071dcda01007387 */ /* 0x000fe80000100800 */
[----:B------:R-:W-:Y:S01]  /*71490*/  STL [R1+0x71d8], R219 ;  /* 0x0071d8db01007387 */ /* 0x000fe20000100800 */
[----:B-1----:R-:W-:Y:S03]  /*714a0*/  HMMA.1688.F32.TF32 R152, R136, R106, R144 ;  /* 0x0000006a8898723c */ /* 0x002fe60000081090 */
[----:B------:R-:W4:-:S15]  /*714b0*/  LDL.LU R144, [R1+0x1be0] ;  /* 0x001be00001907983 */ /* 0x000f1e0000300800 */
[----:B------:R-:W-:-:S05]  /*714c0*/  NOP ;  /* 0x0000000000007918 */ /* 0x000fca0000000000 */
[----:B------:R1:W-:Y:S04]  /*714d0*/  STL.64 [R1+0xe00], R152 ;  /* 0x000e009801007387 */ /* 0x0003e80000100a00 */
[----:B------:R1:W-:Y:S04]  /*714e0*/  STL.64 [R1+0xe08], R154 ;  /* 0x000e089a01007387 */ /* 0x0003e80000100a00 */
[----:B------:R-:W4:Y:S04]  /*714f0*/  LDL.LU R145, [R1+0x1be4] ;  /* 0x001be40001917983 */ /* 0x000f280000300800 */
[----:B------:R-:W4:Y:S04]  /*71500*/  LDL.LU R146, [R1+0x1be8] ;  /* 0x001be80001927983 */ /* 0x000f280000300800 */
[----:B------:R-:W4:Y:S01]  /*71510*/  LDL.LU R147, [R1+0x1bec] ;  /* 0x001bec0001937983 */ /* 0x000f220000300800 */
[----:B--2---:R-:W-:Y:S03]  /*71520*/  HMMA.1688.F32.TF32 R148, R136, R102, R148 ;  /* 0x000000668894723c */ /* 0x004fe60000081094 */
[----:B------:R-:W-:Y:S04]  /*71530*/  STL.64 [R1+0x74f0], R106 ;  /* 0x0074f06a01007387 */ /* 0x000fe80000100a00 */
[----:B------:R3:W-:Y:S04]  /*71540*/  STL.64 [R1+0x74e8], R104 ;  /* 0x0074e86801007387 */ /* 0x0007e80000100a00 */
[----:B-1----:R-:W2:Y:S04]  /*71550*/  LDL.LU R152, [R1+0x1bf0] ;  /* 0x001bf00001987983 */ /* 0x002ea80000300800 */
[----:B------:R-:W2:Y:S04]  /*71560*/  LDL.LU R153, [R1+0x1bf4] ;  /* 0x001bf40001997983 */ /* 0x000ea80000300800 */
[----:B------:R-:W2:Y:S04]  /*71570*/  LDL.LU R154, [R1+0x1bf8] ;  /* 0x001bf800019a7983 */ /* 0x000ea80000300800 */
[----:B------:R-:W2:Y:S01]  /*71580*/  LDL.LU R155, [R1+0x1bfc] ;  /* 0x001bfc00019b7983 */ /* 0x000ea20000300800 */
[----:B------:R-:W-:-:S02]  /*71590*/  IMAD.MOV.U32 R227, RZ, RZ, R151 ;  /* 0x000000ffffe37224 */ /* 0x000fc400078e0097 */
[----:B------:R-:W-:Y:S01]  /*715a0*/  IMAD.MOV.U32 R226, RZ, RZ, R150 ;  /* 0x000000ffffe27224 */ /* 0x000fe200078e0096 */
[----:B------:R-:W-:Y:S01]  /*715b0*/  STL.64 [R1+0x74e0], R102 ;  /* 0x0074e06601007387 */ /* 0x000fe20000100a00 */
[----:B------:R-:W-:Y:S02]  /*715c0*/  IMAD.MOV.U32 R225, RZ, RZ, R149 ;  /* 0x000000ffffe17224 */ /* 0x000fe400078e0095 */
[----:B------:R-:W-:Y:S01]  /*715d0*/  IMAD.MOV.U32 R224, RZ, RZ, R148 ;  /* 0x000000ffffe07224 */ /* 0x000fe200078e0094 */
[----:B------:R4:W-:Y:S04]  /*715e0*/  STL.64 [R1+0x74d8], R100 ;  /* 0x0074d86401007387 */ /* 0x0009e80000100a00 */
[----:B------:R1:W-:Y:S04]  /*715f0*/  STL [R1+0x71f4], R227 ;  /* 0x0071f4e301007387 */ /* 0x0003e80000100800 */
[----:B------:R1:W-:Y:S04]  /*71600*/  STL [R1+0x71f0], R226 ;  /* 0x0071f0e201007387 */ /* 0x0003e80000100800 */
[----:B------:R1:W-:Y:S04]  /*71610*/  STL [R1+0x71ec], R225 ;  /* 0x0071ece101007387 */ /* 0x0003e80000100800 */
[----:B------:R1:W-:Y:S01]  /*71620*/  STL [R1+0x71e8], R224 ;  /* 0x0071e8e001007387 */ /* 0x0003e20000100800 */
[----:B---3--:R-:W-:Y:S03]  /*71630*/  HMMA.1688.F32.TF32 R104, R136, R98, R140 ;  /* 0x000000628868723c */ /* 0x008fe6000008108c */
[----:B------:R-:W3:Y:S04]  /*71640*/  LDL.LU R140, [R1+0x1c00] ;  /* 0x001c0000018c7983 */ /* 0x000ee80000300800 */
[----:B------:R-:W3:Y:S04]  /*71650*/  LDL.LU R141, [R1+0x1c04] ;  /* 0x001c0400018d7983 */ /* 0x000ee80000300800 */
[----:B------:R-:W3:Y:S04]  /*71660*/  LDL.LU R142, [R1+0x1c08] ;  /* 0x001c0800018e7983 */ /* 0x000ee80000300800 */
[----:B------:R-:W3:Y:S09]  /*71670*/  LDL.LU R143, [R1+0x1c0c] ;  /* 0x001c0c00018f7983 */ /* 0x000ef20000300800 */
[----:B------:R-:W-:-:S02]  /*71680*/  IMAD.MOV.U32 R223, RZ, RZ, R107 ;  /* 0x000000ffffdf7224 */ /* 0x000fc400078e006b */
[----:B------:R-:W-:Y:S02]  /*71690*/  IMAD.MOV.U32 R222, RZ, RZ, R106 ;  /* 0x000000ffffde7224 */ /* 0x000fe400078e006a */
[----:B------:R-:W-:Y:S02]  /*716a0*/  IMAD.MOV.U32 R221, RZ, RZ, R105 ;  /* 0x000000ffffdd7224 */ /* 0x000fe400078e0069 */
[----:B------:R-:W-:Y:S01]  /*716b0*/  IMAD.MOV.U32 R220, RZ, RZ, R104 ;  /* 0x000000ffffdc7224 */ /* 0x000fe200078e0068 */
[----:B------:R-:W-:Y:S04]  /*716c0*/  STL [R1+0x7204], R223 ;  /* 0x007204df01007387 */ /* 0x000fe80000100800 */
[----:B------:R-:W-:Y:S04]  /*716d0*/  STL [R1+0x7200], R222 ;  /* 0x007200de01007387 */ /* 0x000fe80000100800 */
[----:B------:R-:W-:Y:S04]  /*716e0*/  STL [R1+0x71fc], R221 ;  /* 0x0071fcdd01007387 */ /* 0x000fe80000100800 */
[----:B------:R1:W-:Y:S04]  /*716f0*/  STL [R1+0x71f8], R220 ;  /* 0x0071f8dc01007387 */ /* 0x0003e80000100800 */
[----:B------:R-:W3:Y:S04]  /*71700*/  LDL.LU R148, [R1+0x1c10] ;  /* 0x001c100001947983 */ /* 0x000ee80000300800 */
[----:B------:R-:W3:Y:S04]  /*71710*/  LDL.LU R149, [R1+0x1c14] ;  /* 0x001c140001957983 */ /* 0x000ee80000300800 */
[----:B------:R-:W3:Y:S04]  /*71720*/  LDL.LU R150, [R1+0x1c18] ;  /* 0x001c180001967983 */ /* 0x000ee80000300800 */
[----:B------:R-:W3:Y:S01]  /*71730*/  LDL.LU R151, [R1+0x1c1c] ;  /* 0x001c1c0001977983 */ /* 0x000ee20000300800 */
[----:B----4-:R-:W-:Y:S03]  /*71740*/  HMMA.1688.F32.TF32 R100, R136, R94, R144 ;  /* 0x0000005e8864723c */ /* 0x010fe60000081090 */
[----:B------:R-:W4:Y:S04]  /*71750*/  LDL.LU R144, [R1+0x1c20] ;  /* 0x001c200001907983 */ /* 0x000f280000300800 */
[----:B------:R-:W4:Y:S04]  /*71760*/  LDL.LU R145, [R1+0x1c24] ;  /* 0x001c240001917983 */ /* 0x000f280000300800 */
[----:B------:R-:W4:Y:S04]  /*71770*/  LDL.LU R146, [R1+0x1c28] ;  /* 0x001c280001927983 */ /* 0x000f280000300800 */
[----:B------:R-:W4:Y:S09]  /*71780*/  LDL.LU R147, [R1+0x1c2c] ;  /* 0x001c2c0001937983 */ /* 0x000f320000300800 */
[----:B------:R-:W-:-:S02]  /*71790*/  IMAD.MOV.U32 R232, RZ, RZ, R100 ;  /* 0x000000ffffe87224 */ /* 0x000fc400078e0064 */
[----:B------:R-:W-:Y:S02]  /*717a0*/  IMAD.MOV.U32 R233, RZ, RZ, R101 ;  /* 0x000000ffffe97224 */ /* 0x000fe400078e0065 */
[----:B------:R-:W-:Y:S02]  /*717b0*/  IMAD.MOV.U32 R234, RZ, RZ, R102 ;  /* 0x000000ffffea7224 */ /* 0x000fe400078e0066 */
[----:B------:R-:W-:Y:S02]  /*717c0*/  IMAD.MOV.U32 R235, RZ, RZ, R103 ;  /* 0x000000ffffeb7224 */ /* 0x000fe400078e0067 */
[----:B--2---:R-:W-:Y:S03]  /*717d0*/  HMMA.1688.F32.TF32 R100, R136, R90, R152 ;  /* 0x0000005a8864723c */ /* 0x004fe60000081098 */
[----:B------:R2:W-:Y:S04]  /*717e0*/  STL [R1+0x7214], R235 ;  /* 0x007214eb01007387 */ /* 0x0005e80000100800 */
[----:B------:R2:W-:Y:S04]  /*717f0*/  STL [R1+0x7210], R234 ;  /* 0x007210ea01007387 */ /* 0x0005e80000100800 */
[----:B------:R2:W-:Y:S04]  /*71800*/  STL [R1+0x720c], R233 ;  /* 0x00720ce901007387 */ /* 0x0005e80000100800 */
[----:B------:R2:W-:Y:S09]  /*71810*/  STL [R1+0x7208], R232 ;  /* 0x007208e801007387 */ /* 0x0005f20000100800 */
[----:B------:R-:W-:-:S02]  /*71820*/  IMAD.MOV.U32 R219, RZ, RZ, R103 ;  /* 0x000000ffffdb7224 */ /* 0x000fc400078e0067 */
[----:B------:R-:W-:Y:S02]  /*71830*/  IMAD.MOV.U32 R218, RZ, RZ, R102 ;  /* 0x000000ffffda7224 */ /* 0x000fe400078e0066 */
[----:B------:R-:W-:Y:S02]  /*71840*/  IMAD.MOV.U32 R217, RZ, RZ, R101 ;  /* 0x000000ffffd97224 */ /* 0x000fe400078e0065 */
[----:B------:R-:W-:Y:S01]  /*71850*/  IMAD.MOV.U32 R216, RZ, RZ, R100 ;  /* 0x000000ffffd87224 */ /* 0x000fe200078e0064 */
        /* <DEDUP_REMOVED lines=9> */
[----:B-1----:R-:W-:-:S02]  /*718f0*/  IMAD.MOV.U32 R227, RZ, RZ, R100 ;  /* 0x000000ffffe37224 */ /* 0x002fc400078e0064 */
[----:B------:R-:W-:Y:S02]  /*71900*/  IMAD.MOV.U32 R226, RZ, RZ, R101 ;  /* 0x000000ffffe27224 */ /* 0x000fe400078e0065 */
[----:B------:R-:W-:Y:S02]  /*71910*/  IMAD.MOV.U32 R225, RZ, RZ, R102 ;  /* 0x000000ffffe17224 */ /* 0x000fe400078e0066 */
[----:B------:R-:W-:Y:S02]  /*71920*/  IMAD.MOV.U32 R224, RZ, RZ, R103 ;  /* 0x000000ffffe07224 */ /* 0x000fe400078e0067 */
[----:B------:R-:W-:Y:S03]  /*71930*/  HMMA.1688.F32.TF32 R100, R136, R26, R148 ;  /* 0x0000001a8864723c */ /* 0x000fe60000081094 */
        /* <DEDUP_REMOVED lines=11> */
[----:B------:R1:W-:Y:S04]  /*719f0*/  STL [R1+0x7238], R223 ;  /* 0x007238df01007387 */ /* 0x0003e80000100800 */
        /* <DEDUP_REMOVED lines=9> */
[----:B------:R-:W-:-:S09]  /*71a90*/  NOP ;  /* 0x0000000000007918 */ /* 0x000fd20000000000 */
[----:B------:R-:W-:Y:S02]  /*71aa0*/  IMAD.MOV.U32 R240, RZ, RZ, R103 ;  /* 0x000000fffff07224 */ /* 0x000fe400078e0067 */
[----:B------:R-:W-:Y:S02]  /*71ab0*/  IMAD.MOV.U32 R238, RZ, RZ, R102 ;  /* 0x000000ffffee7224 */ /* 0x000fe400078e0066 */
[----:B------:R-:W-:Y:S02]  /*71ac0*/  IMAD.MOV.U32 R237, RZ, RZ, R101 ;  /* 0x000000ffffed7224 */ /* 0x000fe400078e0065 */
[----:B------:R-:W-:Y:S01]  /*71ad0*/  IMAD.MOV.U32 R236, RZ, RZ, R100 ;  /* 0x000000ffffec7224 */ /* 0x000fe200078e0064 */
[----:B------:R4:W-:Y:S04]  /*71ae0*/  STL [R1+0x7254], R240 ;  /* 0x007254f001007387 */ /* 0x0009e80000100800 */
[----:B------:R4:W-:Y:S04]  /*71af0*/  STL [R1+0x7250], R238 ;  /* 0x007250ee01007387 */ /* 0x0009e80000100800 */
[----:B------:R4:W-:Y:S04]  /*71b00*/  STL [R1+0x724c], R237 ;  /* 0x00724ced01007387 */ /* 0x0009e80000100800 */
[----:B------:R4:W-:Y:S04]  /*71b10*/  STL [R1+0x7248], R236 ;  /* 0x007248ec01007387 */ /* 0x0009e80000100800 */
        /* <DEDUP_REMOVED lines=8> */
[----:B---3--:R-:W-:Y:S03]  /*71ba0*/  HMMA.1688.F32.TF32 R100, R136, R82, R140 ;  /* 0x000000528864723c */ /* 0x008fe6000008108c */
        /* <DEDUP_REMOVED lines=8> */
[----:B--2---:R-:W-:-:S02]  /*71c30*/  IMAD.MOV.U32 R235, RZ, RZ, R100 ;  /* 0x000000ffffeb7224 */ /* 0x004fc400078e0064 */
[----:B------:R-:W-:Y:S02]  /*71c40*/  IMAD.MOV.U32 R234, RZ, RZ, R101 ;  /* 0x000000ffffea7224 */ /* 0x000fe400078e0065 */
[----:B------:R-:W-:Y:S02]  /*71c50*/  IMAD.MOV.U32 R233, RZ, RZ, R102 ;  /* 0x000000ffffe97224 */ /* 0x000fe400078e0066 */
[----:B------:R-:W-:Y:S02]  /*71c60*/  IMAD.MOV.U32 R232, RZ, RZ, R103 ;  /* 0x000000ffffe87224 */ /* 0x000fe400078e0067 */
[----:B------:R-:W-:-:S15]  /*71c70*/  HMMA.1688.F32.TF32 R100, R136, R78, R160 ;  /* 0x0000004e8864723c */ /* 0x000fde00000810a0 */
[----:B------:R-:W-:-:S09]  /*71c80*/  NOP ;  /* 0x0000000000007918 */ /* 0x000fd20000000000 */
[----:B------:R-:W-:Y:S02]  /*71c90*/  IMAD.MOV.U32 R219, RZ, RZ, R100 ;  /* 0x000000ffffdb7224 */ /* 0x000fe400078e0064 */
[----:B------:R-:W-:Y:S02]  /*71ca0*/  IMAD.MOV.U32 R218, RZ, RZ, R101 ;  /* 0x000000ffffda7224 */ /* 0x000fe400078e0065 */
[----:B------:R-:W-:Y:S02]  /*71cb0*/  IMAD.MOV.U32 R217, RZ, RZ, R102 ;  /* 0x000000ffffd97224 */ /* 0x000fe400078e0066 */
[----:B------:R-:W-:Y:S02]  /*71cc0*/  IMAD.MOV.U32 R216, RZ, RZ, R103 ;  /* 0x000000ffffd87224 */ /* 0x000fe400078e0067 */
[----:B------:R-:W-:-:S15]  /*71cd0*/  HMMA.1688.F32.TF32 R100, R136, R74, R156 ;  /* 0x0000004a8864723c */ /* 0x000fde000008109c */
[----:B------:R-:W-:-:S09]  /*71ce0*/  NOP ;  /* 0x0000000000007918 */ /* 0x000fd20000000000 */
[----:B-1----:R-:W-:Y:S02]  /*71cf0*/  IMAD.MOV.U32 R224, RZ, RZ, R100 ;  /* 0x000000ffffe07224 */ /* 0x002fe400078e0064 */
[----:B------:R-:W-:Y:S02]  /*71d00*/  IMAD.MOV.U32 R225, RZ, RZ, R101 ;  /* 0x000000ffffe17224 */ /* 0x000fe400078e0065 */
[----:B------:R-:W-:Y:S02]  /*71d10*/  IMAD.MOV.U32 R226, RZ, RZ, R102 ;  /* 0x000000ffffe27224 */ /* 0x000fe400078e0066 */
[----:B------:R-:W-:Y:S01]  /*71d20*/  IMAD.MOV.U32 R227, RZ, RZ, R103 ;  /* 0x000000ffffe37224 */ /* 0x000fe200078e0067 */
[----:B------:R1:W-:Y:S04]  /*71d30*/  STL [R1+0x7264], R232 ;  /* 0x007264e801007387 */ /* 0x0003e80000100800 */
[----:B------:R2:W-:Y:S04]  /*71d40*/  STL [R1+0x7260], R233 ;  /* 0x007260e901007387 */ /* 0x0005e80000100800 */
[----:B------:R2:W-:Y:S04]  /*71d50*/  STL [R1+0x725c], R234 ;  /* 0x00725cea01007387 */ /* 0x0005e80000100800 */
[----:B------:R2:W-:Y:S04]  /*71d60*/  STL [R1+0x7258], R235 ;  /* 0x007258eb01007387 */ /* 0x0005e80000100800 */
[----:B------:R-:W-:Y:S04]  /*71d70*/  STL.64 [R1+0x7270], R218 ;  /* 0x007270da01007387 */ /* 0x000fe80000100a00 */
[----:B------:R-:W-:Y:S04]  /*71d80*/  STL.64 [R1+0x7268], R216 ;  /* 0x007268d801007387 */ /* 0x000fe80000100a00 */
[----:B------:R-:W-:Y:S04]  /*71d90*/  STL.64 [R1+0x7280], R226 ;  /* 0x007280e201007387 */ /* 0x000fe80000100a00 */
[----:B------:R-:W-:Y:S01]  /*71da0*/  STL.64 [R1+0x7278], R224 ;  /* 0x007278e001007387 */ /* 0x000fe20000100a00 */
[----:B----4-:R-:W-:-:S15]  /*71db0*/  HMMA.1688.F32.TF32 R100, R136, R70, R152 ;  /* 0x000000468864723c */ /* 0x010fde0000081098 */
[----:B------:R-:W-:-:S09]  /*71dc0*/  NOP ;  /* 0x0000000000007918 */ /* 0x000fd20000000000 */
[----:B------:R-:W-:Y:S02]  /*71dd0*/  IMAD.MOV.U32 R241, RZ, RZ, R100 ;  /* 0x000000fffff17224 */ /* 0x000fe400078e0064 */
        /* <DEDUP_REMOVED lines=9> */
[----:B---3--:R-:W-:Y:S03]  /*71e70*/  HMMA.1688.F32.TF32 R100, R136, R62, R144 ;  /* 0x0000003e8864723c */ /* 0x008fe60000081090 */
[----:B------:R-:W-:Y:S04]  /*71e80*/  STL.64 [R1+0x7290], R222 ;  /* 0x007290de01007387 */ /* 0x000fe80000100a00 */
[----:B------:R-:W-:-:S15]  /*71e90*/  STL.64 [R1+0x7288], R220 ;  /* 0x007288dc01007387 */ /* 0x000fde0000100a00 */
[----:B------:R-:W-:-:S02]  /*71ea0*/  NOP ;  /* 0x0000000000007918 */ /* 0x000fc40000000000 */
[----:B------:R-:W-:Y:S02]  /*71eb0*/  IMAD.MOV.U32 R240, RZ, RZ, R100 ;  /* 0x000000fffff07224 */ /* 0x000fe400078e0064 */
[----:B------:R-:W-:Y:S02]  /*71ec0*/  IMAD.MOV.U32 R238, RZ, RZ, R101 ;  /* 0x000000ffffee7224 */ /* 0x000fe400078e0065 */
[----:B------:R-:W-:Y:S02]  /*71ed0*/  IMAD.MOV.U32 R237, RZ, RZ, R102 ;  /* 0x000000ffffed7224 */ /* 0x000fe400078e0066 */
[----:B------:R-:W-:Y:S02]  /*71ee0*/  IMAD.MOV.U32 R236, RZ, RZ, R103 ;  /* 0x000000ffffec7224 */ /* 0x000fe400078e0067 */
[----:B------:R-:W-:Y:S01]  /*71ef0*/  HMMA.1688.F32.TF32 R100, R136, R58, R140 ;  /* 0x0000003a8864723c */ /* 0x000fe2000008108c */
        /* <DEDUP_REMOVED lines=64> */
[----:B-1----:R-:W-:-:S02]  /*72300*/  IMAD.MOV.U32 R232, RZ, RZ, R100 ;  /* 0x000000ffffe87224 */ /* 0x002fc400078e0064 */
[----:B--2---:R-:W-:Y:S02]  /*72310*/  IMAD.MOV.U32 R233, RZ, RZ, R101 ;  /* 0x000000ffffe97224 */ /* 0x004fe400078e0065 */
[----:B------:R-:W-:Y:S02]  /*72320*/  IMAD.MOV.U32 R234, RZ, RZ, R102 ;  /* 0x000000ffffea7224 */ /* 0x000fe400078e0066 */
[----:B------:R-:W-:-:S05]  /*72330*/  IMAD.MOV.U32 R235, RZ, RZ, R103 ;  /* 0x000000ffffeb7224 */ /* 0x000fca00078e0067 */
[----:B------:R-:W-:Y:S04]  /*72340*/  STL.64 [R1+0x72a0], R234 ;  /* 0x0072a0ea01007387 */ /* 0x000fe80000100a00 */
[----:B------:R-:W-:Y:S01]  /*72350*/  STL.64 [R1+0x7298], R232 ;  /* 0x007298e801007387 */ /* 0x000fe20000100a00 */
[----:B---3--:R-:W-:-:S15]  /*72360*/  HMMA.1688.F32.TF32 R100, R136, R54, R200 ;  /* 0x000000368864723c */ /* 0x008fde00000810c8 */
[----:B------:R-:W-:-:S09]  /*72370*/  NOP ;  /* 0x0000000000007918 */ /* 0x000fd20000000000 */
[----:B------:R-:W-:Y:S02]  /*72380*/  IMAD.MOV.U32 R247, RZ, RZ, R100 ;  /* 0x000000fffff77224 */ /* 0x000fe400078e0064 */
[----:B------:R-:W-:Y:S02]  /*72390*/  IMAD.MOV.U32 R242, RZ, RZ, R101 ;  /* 0x000000fffff27224 */ /* 0x000fe400078e0065 */
[----:B------:R-:W-:Y:S02]  /*723a0*/  IMAD.MOV.U32 R243, RZ, RZ, R102 ;  /* 0x000000fffff37224 */ /* 0x000fe400078e0066 */
[----:B------:R-:W-:Y:S02]  /*723b0*/  IMAD.MOV.U32 R239, RZ, RZ, R103 ;  /* 0x000000ffffef7224 */ /* 0x000fe400078e0067 */
[C---:B----4-:R-:W-:Y:S03]  /*723c0*/  HMMA.1688.F32.TF32 R100, R136.reuse, R50, R196 ;  /* 0x000000328864723c */ /* 0x050fe600000810c4 */
[----:B------:R-:W-:Y:S04]  /*723d0*/  STL.64 [R1+0x72d0], R238 ;  /* 0x0072d0ee01007387 */ /* 0x000fe80000100a00 */
        /* <DEDUP_REMOVED lines=8> */
[----:B------:R1:W-:Y:S02]  /*72460*/  STL.64 [R1+0xd08], R102 ;  /* 0x000d086601007387 */ /* 0x0003e40000100a00 */
[C---:B-1----:R-:W-:Y:S08]  /*72470*/  HMMA.1688.F32.TF32 R100, R136.reuse, R38, R184 ;  /* 0x000000268864723c */ /* 0x042ff000000810b8 */
[----:B------:R-:W-:Y:S04]  /*72480*/  STL.64 [R1+0xcf0], R192 ;  /* 0x000cf0c001007387 */ /* 0x000fe80000100a00 */
[----:B------:R-:W-:Y:S04]  /*72490*/  STL.64 [R1+0xcf8], R194 ;  /* 0x000cf8c201007387 */ /* 0x000fe80000100a00 */
[----:B------:R-:W-:Y:S04]  /*724a0*/  STL.64 [R1+0xce0], R104 ;  /* 0x000ce06801007387 */ /* 0x000fe80000100a00 */
[----:B------:R1:W-:Y:S04]  /*724b0*/  STL.64 [R1+0xce8], R106 ;  /* 0x000ce86a01007387 */ /* 0x0003e80000100a00 */
[----:B------:R-:W-:Y:S01]  /*724c0*/  STL.64 [R1+0xcd0], R100 ;  /* 0x000cd06401007387 */ /* 0x000fe20000100a00 */
[C---:B-1----:R-:W-:Y:S03]  /*724d0*/  HMMA.1688.F32.TF32 R104, R136.reuse, R34, R180 ;  /* 0x000000228868723c */ /* 0x042fe600000810b4 */
[----:B------:R1:W-:Y:S03]  /*724e0*/  STL.64 [R1+0xcd8], R102 ;  /* 0x000cd86601007387 */ /* 0x0003e60000100a00 */
[----:B-1----:R-:W-:Y:S06]  /*724f0*/  HMMA.1688.F32.TF32 R100, R136, R30, R176 ;  /* 0x0000001e8864723c */ /* 0x002fec00000810b0 */
[C---:B------:R-:W-:Y:S11]  /*72500*/  HMMA.1688.F32.TF32 R172, R132.reuse, R18, R172 ;  /* 0x0000001284ac723c */ /* 0x040ff600000810ac */
[----:B------:R-:W-:Y:S04]  /*72510*/  STL.64 [R1+0xcc0], R104 ;  /* 0x000cc06801007387 */ /* 0x000fe80000100a00 */
[----:B------:R1:W-:Y:S04]  /*72520*/  STL.64 [R1+0xcc8], R106 ;  /* 0x000cc86a01007387 */ /* 0x0003e80000100a00 */
[----:B------:R-:W-:Y:S01]  /*72530*/  STL.64 [R1+0x310], R100 ;  /* 0x0003106401007387 */ /* 0x000fe20000100a00 */
[C---:B-1----:R-:W-:Y:S03]  /*72540*/  HMMA.1688.F32.TF32 R104, R132.reuse, R14, R168 ;  /* 0x0000000e8468723c */ /* 0x042fe600000810a8 */
[----:B------:R1:W-:Y:S03]  /*72550*/  STL.64 [R1+0x318], R102 ;  /* 0x0003186601007387 */ /* 0x0003e60000100a00 */
[C---:B-1----:R-:W-:Y:S01]  /*72560*/  HMMA.1688.F32.TF32 R100, R132.reuse, R10, R164 ;  /* 0x0000000a8464723c */ /* 0x042fe200000810a4 */
[----:B------:R-:W-:Y:S04]  /*72570*/  STL.64 [R1+0xcb0], R172 ;  /* 0x000cb0ac01007387 */ /* 0x000fe80000100a00 */
[----:B------:R-:W-:Y:S01]  /*72580*/  STL.64 [R1+0xcb8], R174 ;  /* 0x000cb8ae01007387 */ /* 0x000fe20000100a00 */
        /* <DEDUP_REMOVED lines=16> */
[----:B------:R1:W-:Y:S04]  /*72690*/  STL.64 [R1+0xc50], R148 ;  /* 0x000c509401007387 */ /* 0x0003e80000100a00 */
[----:B------:R2:W-:Y:S04]  /*726a0*/  STL.64 [R1+0xc58], R150 ;  /* 0x000c589601007387 */ /* 0x0005e80000100a00 */
[----:B------:R-:W3:Y:S08]  /*726b0*/  LDL.LU R144, [R1+0x1f50] ;  /* 0x001f500001907983 */ /* 0x000ef00000300800 */
        /* <DEDUP_REMOVED lines=79> */
[----:B----4-:R-:W4:Y:S04]  /*72bb0*/  LDL.LU R100, [R1+0x1db0] ;  /* 0x001db00001647983 */ /* 0x010f280000300800 */
        /* <DEDUP_REMOVED lines=39> */
[----:B---3--:R-:W-:-:S15]  /*72e30*/  HMMA.1688.F32.TF32 R104, R132, R110, R104 ;  /* 0x0000006e8468723c */ /* 0x008fde0000081068 */
        /* <DEDUP_REMOVED lines=9> */
[----:B-1----:R-:W4:Y:S01]  /*72ed0*/  LDL.LU.64 R102, [R1+0x74e0] ;  /* 0x0074e00001667983 */ /* 0x002f220000300a00 */
[----:B--2---:R-:W-:Y:S01]  /*72ee0*/  HMMA.1688.F32.TF32 R240, R132, R98, R240 ;  /* 0x0000006284f0723c */ /* 0x004fe200000810f0 */
[----:B------:R-:W-:-:S02]  /*72ef0*/  LOP3.LUT R226, R0, 0x40, RZ, 0x3c, !PT ;  /* 0x0000004000e27812 */ /* 0x000fc400078e3cff */
[----:B------:R-:W-:Y:S01]  /*72f00*/  LOP3.LUT R227, R0, 0x60, RZ, 0x3c, !PT ;  /* 0x0000006000e37812 */ /* 0x000fe200078e3cff */
[----:B------:R-:W2:Y:S04]  /*72f10*/  LDL.LU.64 R100, [R1+0x74d8] ;  /* 0x0074d80001647983 */ /* 0x000ea80000300a00 */
[----:B------:R-:W-:Y:S04]  /*72f20*/  LDS R136, [R226+UR13+0x4580] ;  /* 0x0045800de2887984 */ /* 0x000fe80008000800 */
[----:B------:R-:W-:Y:S04]  /*72f30*/  LDS R138, [R226+UR13+0x6580] ;  /* 0x0065800de28a7984 */ /* 0x000fe80008000800 */
        /* <DEDUP_REMOVED lines=16> */
[----:B------:R-:W-:Y:S06]  /*73040*/  HMMA.1688.F32.TF32 R148, R136, R6, R148 ;  /* 0x000000068894723c */ /* 0x000fec0000081094 */
[----:B----4-:R-:W-:-:S15]  /*73050*/  HMMA.1688.F32.TF32 R244, R132, R102, R244 ;  /* 0x0000006684f4723c */ /* 0x010fde00000810f4 */
[----:B------:R-:W-:-:S08]  /*73060*/  NOP ;  /* 0x0000000000007918 */ /* 0x000fd00000000000 */
        /* <DEDUP_REMOVED lines=52> */
[----:B------:R1:W-:Y:S02]  /*733b0*/  STL.64 [R1+0x74c8], R12 ;  /* 0x0074c80c01007387 */ /* 0x0003e40000100a00 */
[C---:B-1----:R-:W-:Y:S02]  /*733c0*/  HMMA.1688.F32.TF32 R12, R136.reuse, R10, R152 ;  /* 0x0000000a880c723c */ /* 0x042fe40000081098 */
[----:B------:R-:W-:Y:S04]  /*733d0*/  STL.64 [R1+0x2e0], R132 ;  /* 0x0002e08401007387 */ /* 0x000fe80000100a00 */
[----:B------:R1:W-:Y:S02]  /*733e0*/  STL.64 [R1+0x2e8], R134 ;  /* 0x0002e88601007387 */ /* 0x0003e40000100a00 */
[----:B-1----:R-:W-:-:S15]  /*733f0*/  HMMA.1688.F32.TF32 R132, R136, R130, R144 ;  /* 0x000000828884723c */ /* 0x002fde0000081090 */
[----:B------:R-:W-:Y:S04]  /*73400*/  STL.64 [R1+0x2d0], R12 ;  /* 0x0002d00c01007387 */ /* 0x000fe80000100a00 */
[----:B------:R1:W-:Y:S02]  /*73410*/  STL.64 [R1+0x2d8], R14 ;  /* 0x0002d80e01007387 */ /* 0x0003e40000100a00 */
[C---:B-1----:R-:W-:Y:S02]  /*73420*/  HMMA.1688.F32.TF32 R12, R136.reuse, R126, R140 ;  /* 0x0000007e880c723c */ /* 0x042fe4000008108c */
[----:B------:R1:W-:Y:S04]  /*73430*/  STL.64 [R1+0x2c0], R148 ;  /* 0x0002c09401007387 */ /* 0x0003e80000100a00 */
[----:B------:R4:W-:Y:S04]  /*73440*/  STL.64 [R1+0x2c8], R150 ;  /* 0x0002c89601007387 */ /* 0x0009e80000100a00 */
[----:B------:R-:W3:Y:S04]  /*73450*/  LDL.LU R144, [R1+0x2100] ;  /* 0x0021000001907983 */ /* 0x000ee80000300800 */
[----:B------:R-:W-:Y:S04]  /*73460*/  STL.64 [R1+0x2b0], R132 ;  /* 0x0002b08401007387 */ /* 0x000fe80000100a00 */
[----:B------:R-:W-:Y:S05]  /*73470*/  STL.64 [R1+0x2b8], R134 ;  /* 0x0002b88601007387 */ /* 0x000fea0000100a00 */
[----:B------:R-:W-:Y:S04]  /*73480*/  STL.64 [R1+0x2a0], R12 ;  /* 0x0002a00c01007387 */ /* 0x000fe80000100a00 */
        /* <DEDUP_REMOVED lines=106> */
[----:B----4-:R-:W-:-:S15]  /*73b30*/  HMMA.1688.F32.TF32 R132, R136, R114, R232 ;  /* 0x000000728884723c */ /* 0x010fde00000810e8 */
[----:B------:R-:W-:-:S02]  /*73b40*/  NOP ;  /* 0x0000000000007918 */ /* 0x000fc40000000000 */
[----:B------:R-:W-:Y:S04]  /*73b50*/  STL.64 [R1+0x290], R240 ;  /* 0x000290f001007387 */ /* 0x000fe80000100a00 */
[----:B------:R-:W-:Y:S04]  /*73b60*/  STL.64 [R1+0x298], R242 ;  /* 0x000298f201007387 */ /* 0x000fe80000100a00 */
[----:B------:R-:W-:Y:S04]  /*73b70*/  STL.64 [R1+0x280], R12 ;  /* 0x0002800c01007387 */ /* 0x000fe80000100a00 */
[----:B------:R1:W-:Y:S02]  /*73b80*/  STL.64 [R1+0x288], R14 ;  /* 0x0002880e01007387 */ /* 0x0003e40000100a00 */
[C---:B-1----:R-:W-:Y:S02]  /*73b90*/  HMMA.1688.F32.TF32 R12, R136.reuse, R110, R220 ;  /* 0x0000006e880c723c */ /* 0x042fe400000810dc */
[----:B------:R-:W-:Y:S04]  /*73ba0*/  STL.64 [R1+0x270], R132 ;  /* 0x0002708401007387 */ /* 0x000fe80000100a00 */
[----:B------:R-:W-:Y:S01]  /*73bb0*/  STL.64 [R1+0x278], R134 ;  /* 0x0002788601007387 */ /* 0x000fe20000100a00 */
[----:B------:R-:W-:Y:S01]  /*73bc0*/  HMMA.1688.F32.TF32 R220, R136, R102, R248 ;  /* 0x0000006688dc723c */ /* 0x000fe200000810f8 */
[----:B------:R-:W-:-:S02]  /*73bd0*/  LOP3.LUT R225, R0, 0x20, RZ, 0x3c, !PT ;  /* 0x0000002000e17812 */ /* 0x000fc400078e3cff */
[----:B------:R-:W-:Y:S03]  /*73be0*/  LDS R132, [R0+UR13+0x4600] ;  /* 0x0046000d00847984 */ /* 0x000fe60008000800 */
[C---:B------:R-:W-:Y:S01]  /*73bf0*/  HMMA.1688.F32.TF32 R208, R136.reuse, R90, R208 ;  /* 0x0000005a88d0723c */ /* 0x040fe200000810d0 */
[----:B------:R-:W-:Y:S04]  /*73c00*/  LDS R134, [R0+UR13+0x6600] ;  /* 0x0066000d00867984 */ /* 0x000fe80008000800 */
[----:B------:R-:W-:Y:S01]  /*73c10*/  LDS R133, [R225+UR13+0x4600] ;  /* 0x0046000de1857984 */ /* 0x000fe20008000800 */
[C---:B------:R-:W-:Y:S03]  /*73c20*/  HMMA.1688.F32.TF32 R204, R136.reuse, R22, R204 ;  /* 0x0000001688cc723c */ /* 0x040fe600000810cc */
[----:B------:R-:W1:Y:S04]  /*73c30*/  LDS R135, [R225+UR13+0x6600] ;  /* 0x0066000de1877984 */ /* 0x000e680008000800 */
[----:B------:R-:W-:Y:S04]  /*73c40*/  STL.64 [R1+0x260], R12 ;  /* 0x0002600c01007387 */ /* 0x000fe80000100a00 */
[----:B------:R2:W-:Y:S02]  /*73c50*/  STL.64 [R1+0x268], R14 ;  /* 0x0002680e01007387 */ /* 0x0005e40000100a00 */
[C---:B--2---:R-:W-:Y:S06]  /*73c60*/  HMMA.1688.F32.TF32 R12, R136.reuse, R106, R216 ;  /* 0x0000006a880c723c */ /* 0x044fec00000810d8 */
[----:B------:R-:W-:-:S15]  /*73c70*/  HMMA.1688.F32.TF32 R216, R136, R98, R228 ;  /* 0x0000006288d8723c */ /* 0x000fde00000810e4 */
[----:B------:R-:W-:-:S02]  /*73c80*/  NOP ;  /* 0x0000000000007918 */ /* 0x000fc40000000000 */
[----:B------:R-:W-:Y:S04]  /*73c90*/  STL.64 [R1+0xac0], R12 ;  /* 0x000ac00c01007387 */ /* 0x000fe80000100a00 */
[----:B------:R2:W-:Y:S02]  /*73ca0*/  STL.64 [R1+0xac8], R14 ;  /* 0x000ac80e01007387 */ /* 0x0005e40000100a00 */
[C---:B--2---:R-:W-:Y:S02]  /*73cb0*/  HMMA.1688.F32.TF32 R12, R136.reuse, R94, R212 ;  /* 0x0000005e880c723c */ /* 0x044fe400000810d4 */
[----:B------:R-:W-:Y:S04]  /*73cc0*/  STL.64 [R1+0xab0], R220 ;  /* 0x000ab0dc01007387 */ /* 0x000fe80000100a00 */
[----:B------:R-:W-:Y:S04]  /*73cd0*/  STL.64 [R1+0xab8], R222 ;  /* 0x000ab8de01007387 */ /* 0x000fe80000100a00 */
[----:B------:R-:W-:Y:S04]  /*73ce0*/  STL.64 [R1+0xaa0], R216 ;  /* 0x000aa0d801007387 */ /* 0x000fe80000100a00 */
[----:B------:R-:W-:Y:S01]  /*73cf0*/  STL.64 [R1+0xaa8], R218 ;  /* 0x000aa8da01007387 */ /* 0x000fe20000100a00 */
[C---:B------:R-:W-:Y:S03]  /*73d00*/  HMMA.1688.F32.TF32 R196, R136.reuse, R86, R196 ;  /* 0x0000005688c4723c */ /* 0x040fe600000810c4 */
[----:B------:R-:W-:Y:S03]  /*73d10*/  LDS R212, [R226+UR13+0x4600] ;  /* 0x0046000de2d47984 */ /* 0x000fe60008000800 */
[C---:B------:R-:W-:Y:S01]  /*73d20*/  HMMA.1688.F32.TF32 R192, R136.reuse, R82, R192 ;  /* 0x0000005288c0723c */ /* 0x040fe200000810c0 */
[----:B------:R-:W-:Y:S04]  /*73d30*/  LDS R214, [R226+UR13+0x6600] ;  /* 0x0066000de2d67984 */ /* 0x000fe80008000800 */
[----:B------:R-:W-:Y:S04]  /*73d40*/  STL.64 [R1+0xa90], R12 ;  /* 0x000a900c01007387 */ /* 0x000fe80000100a00 */
[----:B------:R2:W-:Y:S01]  /*73d50*/  STL.64 [R1+0xa98], R14 ;  /* 0x000a980e01007387 */ /* 0x0005e20000100a00 */
[C---:B------:R-:W-:Y:S03]  /*73d60*/  HMMA.1688.F32.TF32 R184, R136.reuse, R74, R184 ;  /* 0x0000004a88b8723c */ /* 0x040fe600000810b8 */
[----:B------:R-:W-:Y:S03]  /*73d70*/  LDS R213, [R227+UR13+0x4600] ;  /* 0x0046000de3d57984 */ /* 0x000fe60008000800 */
[C---:B------:R-:W-:Y:S01]  /*73d80*/  HMMA.1688.F32.TF32 R180, R136.reuse, R70, R180 ;  /* 0x0000004688b4723c */ /* 0x040fe200000810b4 */
[----:B------:R-:W3:Y:S05]  /*73d90*/  LDS R215, [R227+UR13+0x6600] ;  /* 0x0066000de3d77984 */ /* 0x000eea0008000800 */
[C---:B--2---:R-:W-:Y:S01]  /*73da0*/  HMMA.1688.F32.TF32 R12, R136.reuse, R26, R200 ;  /* 0x0000001a880c723c */ /* 0x044fe200000810c8 */
[----:B------:R-:W-:Y:S04]  /*73db0*/  STL.64 [R1+0xa80], R208 ;  /* 0x000a80d001007387 */ /* 0x000fe80000100a00 */
[----:B------:R-:W-:Y:S04]  /*73dc0*/  STL.64 [R1+0xa88], R210 ;  /* 0x000a88d201007387 */ /* 0x000fe80000100a00 */
[----:B------:R-:W-:Y:S04]  /*73dd0*/  STL.64 [R1+0xa70], R204 ;  /* 0x000a70cc01007387 */ /* 0x000fe80000100a00 */
[----:B------:R-:W-:Y:S10]  /*73de0*/  STL.64 [R1+0xa78], R206 ;  /* 0x000a78ce01007387 */ /* 0x000ff40000100a00 */
        /* <DEDUP_REMOVED lines=36> */
[----:B--2---:R-:W-:Y:S02]  /*74030*/  HMMA.1688.F32.TF32 R12, R136, R30, R140 ;  /* 0x0000001e880c723c */ /* 0x004fe4000008108c */
[----:B------:R2:W-:Y:S04]  /*74040*/  STL.64 [R1+0x990], R148 ;  /* 0x0009909401007387 */ /* 0x0005e80000100a00 */
[----:B------:R4:W-:Y:S04]  /*74050*/  STL.64 [R1+0x998], R150 ;  /* 0x0009989601007387 */ /* 0x0009e80000100a00 */
[----:B------:R-:W3:Y:S04]  /*74060*/  LDL.LU R140, [R1+0x22c0] ;  /* 0x0022c000018c7983 */ /* 0x000ee80000300800 */
[----:B------:R-:W-:Y:S04]  /*74070*/  STL.64 [R1+0x980], R144 ;  /* 0x0009809001007387 */ /* 0x000fe80000100a00 */
[----:B------:R-:W-:Y:S05]  /*74080*/  STL.64 [R1+0x988], R146 ;  /* 0x0009889201007387 */ /* 0x000fea0000100a00 */
[----:B------:R1:W-:Y:S04]  /*74090*/  STL.64 [R1+0x250], R12 ;  /* 0x0002500c01007387 */ /* 0x0003e80000100a00 */
[----:B------:R1:W-:Y:S04]  /*740a0*/  STL.64 [R1+0x258], R14 ;  /* 0x0002580e01007387 */ /* 0x0003e80000100a00 */
[----:B------:R-:W3:Y:S04]  /*740b0*/  LDL.LU R141, [R1+0x22c4] ;  /* 0x0022c400018d7983 */ /* 0x000ee80000300800 */
[----:B------:R-:W3:Y:S04]  /*740c0*/  LDL.LU R142, [R1+0x22c8] ;  /* 0x0022c800018e7983 */ /* 0x000ee80000300800 */
[----:B------:R-:W3:Y:S04]  /*740d0*/  LDL.LU R143, [R1+0x22cc] ;  /* 0x0022cc00018f7983 */ /* 0x000ee80000300800 */
[----:B--2---:R-:W2:Y:S04]  /*740e0*/  LDL.LU R148, [R1+0x22a0] ;  /* 0x0022a00001947983 */ /* 0x004ea80000300800 */
        /* <DEDUP_REMOVED lines=75> */
[----:B-1----:R-:W2:Y:S04]  /*745a0*/  LDL.LU R12, [R1+0x2110] ;  /* 0x00211000010c7983 */ /* 0x002ea80000300800 */
        /* <DEDUP_REMOVED lines=31> */
[----:B--2---:R-:W-:-:S15]  /*747a0*/  HMMA.1688.F32.TF32 R12, R132, R18, R12 ;  /* 0x00000012840c723c */ /* 0x004fde000008100c */
[----:B------:R-:W-:-:S08]  /*747b0*/  NOP ;  /* 0x0000000000007918 */ /* 0x000fd00000000000 */
[----:B------:R-:W-:Y:S04]  /*747c0*/  STL.64 [R1+0x970], R12 ;  /* 0x0009700c01007387 */ /* 0x000fe80000100a00 */
[----:B------:R1:W-:Y:S04]  /*747d0*/  STL.64 [R1+0x978], R14 ;  /* 0x0009780e01007387 */ /* 0x0003e80000100a00 */
[----:B-1----:R-:W2:Y:S01]  /*747e0*/  LDL.LU.64 R14, [R1+0x74d0] ;  /* 0x0074d000010e7983 */ /* 0x002ea20000300a00 */
[C---:B----4-:R-:W-:Y:S03]  /*747f0*/  HMMA.1688.F32.TF32 R244, R132.reuse, R10, R244 ;  /* 0x0000000a84f4723c */ /* 0x050fe600000810f4 */
[----:B------:R-:W4:Y:S03]  /*74800*/  LDL.LU.64 R12, [R1+0x74c8] ;  /* 0x0074c800010c7983 */ /* 0x000f260000300a00 */
[C---:B------:R-:W-:Y:S06]  /*74810*/  HMMA.1688.F32.TF32 R236, R132.reuse, R130, R236 ;  /* 0x0000008284ec723c */ /* 0x040fec00000810ec */
        /* <DEDUP_REMOVED lines=15> */
[----:B-1----:R-:W-:Y:S02]  /*74910*/  HMMA.1688.F32.TF32 R136, R132, R6, R240 ;  /* 0x000000068488723c */ /* 0x002fe400000810f0 */
[----:B------:R-:W-:Y:S04]  /*74920*/  STL.64 [R1+0x950], R244 ;  /* 0x000950f401007387 */ /* 0x000fe80000100a00 */
[----:B------:R-:W-:-:S15]  /*74930*/  STL.64 [R1+0x958], R246 ;  /* 0x000958f601007387 */ /* 0x000fde0000100a00 */
[----:B------:R-:W-:-:S02]  /*74940*/  NOP ;  /* 0x0000000000007918 */ /* 0x000fc40000000000 */
        /* <DEDUP_REMOVED lines=55> */
[----:B-1----:R-:W-:Y:S02]  /*74cc0*/  HMMA.1688.F32.TF32 R136, R132, R46, R140 ;  /* 0x0000002e8488723c */ /* 0x002fe4000008108c */
[----:B------:R-:W-:Y:S04]  /*74cd0*/  STL.64 [R1+0x7e0], R152 ;  /* 0x0007e09801007387 */ /* 0x000fe80000100a00 */
[----:B------:R-:W-:Y:S04]  /*74ce0*/  STL.64 [R1+0x7e8], R154 ;  /* 0x0007e89a01007387 */ /* 0x000fe80000100a00 */
[----:B------:R-:W2:Y:S04]  /*74cf0*/  LDL.LU R144, [R1+0x2480] ;  /* 0x0024800001907983 */ /* 0x000ea80000300800 */
[----:B------:R1:W-:Y:S04]  /*74d00*/  STL.64 [R1+0x7d0], R148 ;  /* 0x0007d09401007387 */ /* 0x0003e80000100a00 */
[----:B------:R3:W-:Y:S05]  /*74d10*/  STL.64 [R1+0x7d8], R150 ;  /* 0x0007d89601007387 */ /* 0x0007ea0000100a00 */
        /* <DEDUP_REMOVED lines=109> */
[C---:B---3--:R-:W-:Y:S06]  /*753f0*/  HMMA.1688.F32.TF32 R200, R212.reuse, R118, R200 ;  /* 0x00000076d4c8723c */ /* 0x048fec00000810c8 */
[----:B--2---:R-:W-:Y:S06]  /*75400*/  HMMA.1688.F32.TF32 R220, R212, R14, R220 ;  /* 0x0000000ed4dc723c */ /* 0x004fec00000810dc */
[C---:B----4-:R-:W-:Y:S06]  /*75410*/  HMMA.1688.F32.TF32 R136, R132.reuse, R42, R136 ;  /* 0x0000002a8488723c */ /* 0x050fec0000081088 */
[C---:B------:R-:W-:Y:S06]  /*75420*/  HMMA.1688.F32.TF32 R244, R132.reuse, R38, R244 ;  /* 0x0000002684f4723c */ /* 0x040fec00000810f4 */
[C---:B------:R-:W-:Y:S11]  /*75430*/  HMMA.1688.F32.TF32 R240, R132.reuse, R34, R240 ;  /* 0x0000002284f0723c */ /* 0x040ff600000810f0 */
[----:B------:R-:W-:Y:S04]  /*75440*/  STL.64 [R1+0x7b0], R136 ;  /* 0x0007b08801007387 */ /* 0x000fe80000100a00 */
[----:B------:R1:W-:Y:S02]  /*75450*/  STL.64 [R1+0x7b8], R138 ;  /* 0x0007b88a01007387 */ /* 0x0003e40000100a00 */
[----:B-1----:R-:W-:Y:S06]  /*75460*/  HMMA.1688.F32.TF32 R136, R132, R30, R236 ;  /* 0x0000001e8488723c */ /* 0x002fec00000810ec */
        /* <DEDUP_REMOVED lines=10> */
[C---:B--2---:R-:W-:Y:S01]  /*75510*/  HMMA.1688.F32.TF32 R132, R212.reuse, R6, R248 ;  /* 0x00000006d484723c */ /* 0x044fe200000810f8 */
[----:B------:R-:W-:Y:S04]  /*75520*/  STL.64 [R1+0x220], R220 ;  /* 0x000220dc01007387 */ /* 0x000fe80000100a00 */
[----:B------:R-:W-:Y:S01]  /*75530*/  STL.64 [R1+0x228], R222 ;  /* 0x000228de01007387 */ /* 0x000fe20000100a00 */
[C---:B------:R-:W-:Y:S11]  /*75540*/  HMMA.1688.F32.TF32 R216, R212.reuse, R130, R228 ;  /* 0x00000082d4d8723c */ /* 0x040ff600000810e4 */
        /* <DEDUP_REMOVED lines=8> */
[C---:B------:R-:W-:Y:S03]  /*755d0*/  HMMA.1688.F32.TF32 R184, R212.reuse, R102, R184 ;  /* 0x00000066d4b8723c */ /* 0x040fe600000810b8 */
[----:B------:R-:W-:Y:S03]  /*755e0*/  LDS R208, [R0+UR13+0x4680] ;  /* 0x0046800d00d07984 */ /* 0x000fe60008000800 */
[C---:B------:R-:W-:Y:S01]  /*755f0*/  HMMA.1688.F32.TF32 R172, R212.reuse, R90, R172 ;  /* 0x0000005ad4ac723c */ /* 0x040fe200000810ac */
[----:B------:R-:W-:Y:S04]  /*75600*/  LDS R210, [R0+UR13+0x6680] ;  /* 0x0066800d00d27984 */ /* 0x000fe80008000800 */
[----:B------:R-:W-:Y:S04]  /*75610*/  STL.64 [R1+0x1e0], R136 ;  /* 0x0001e08801007387 */ /* 0x000fe80000100a00 */
[----:B------:R1:W-:Y:S04]  /*75620*/  STL.64 [R1+0x1e8], R138 ;  /* 0x0001e88a01007387 */ /* 0x0003e80000100a00 */
[----:B------:R-:W-:Y:S04]  /*75630*/  STL.64 [R1+0x1d0], R132 ;  /* 0x0001d08401007387 */ /* 0x000fe80000100a00 */
[----:B------:R2:W-:Y:S01]  /*75640*/  STL.64 [R1+0x1d8], R134 ;  /* 0x0001d88601007387 */ /* 0x0005e20000100a00 */
[C---:B-1----:R-:W-:Y:S03]  /*75650*/  HMMA.1688.F32.TF32 R136, R212.reuse, R114, R196 ;  /* 0x00000072d488723c */ /* 0x042fe600000810c4 */
[----:B------:R-:W-:Y:S04]  /*75660*/  LDS R209, [R225+UR13+0x4680] ;  /* 0x0046800de1d17984 */ /* 0x000fe80008000800 */
[----:B------:R-:W1:Y:S01]  /*75670*/  LDS R211, [R225+UR13+0x6680] ;  /* 0x0066800de1d37984 */ /* 0x000e620008000800 */
[C---:B--2---:R-:W-:Y:S03]  /*75680*/  HMMA.1688.F32.TF32 R132, R212.reuse, R110, R192 ;  /* 0x0000006ed484723c */ /* 0x044fe600000810c0 */
[----:B------:R-:W-:Y:S04]  /*75690*/  STL.64 [R1+0x1c0], R200 ;  /* 0x0001c0c801007387 */ /* 0x000fe80000100a00 */
[----:B------:R-:W-:Y:S08]  /*756a0*/  STL.64 [R1+0x1c8], R202 ;  /* 0x0001c8ca01007387 */ /* 0x000ff00000100a00 */
[----:B------:R-:W-:Y:S04]  /*756b0*/  STL.64 [R1+0x1b0], R136 ;  /* 0x0001b08801007387 */ /* 0x000fe80000100a00 */
[----:B------:R-:W-:Y:S04]  /*756c0*/  STL.64 [R1+0x1b8], R138 ;  /* 0x0001b88a01007387 */ /* 0x000fe80000100a00 */
        /* <DEDUP_REMOVED lines=34> */
[----:B------:R2:W-:Y:S04]  /*758f0*/  STL.64 [R1+0x6e0], R148 ;  /* 0x0006e09401007387 */ /* 0x0005e80000100a00 */
[----:B------:R3:W-:Y:S04]  /*75900*/  STL.64 [R1+0x6e8], R150 ;  /* 0x0006e89601007387 */ /* 0x0007e80000100a00 */
[----:B------:R-:W4:Y:S08]  /*75910*/  LDL.LU R144, [R1+0x2650] ;  /* 0x0026500001907983 */ /* 0x000f300000300800 */
[----:B------:R-:W-:Y:S04]  /*75920*/  STL.64 [R1+0x6d0], R136 ;  /* 0x0006d08801007387 */ /* 0x000fe80000100a00 */
[----:B------:R-:W-:Y:S04]  /*75930*/  STL.64 [R1+0x6d8], R138 ;  /* 0x0006d88a01007387 */ /* 0x000fe80000100a00 */
[----:B------:R-:W-:Y:S04]  /*75940*/  STL.64 [R1+0x6c0], R132 ;  /* 0x0006c08401007387 */ /* 0x000fe80000100a00 */
        /* <DEDUP_REMOVED lines=101> */
[C---:B-1----:R-:W-:Y:S06]  /*75fa0*/  HMMA.1688.F32.TF32 R132, R212.reuse, R58, R240 ;  /* 0x0000003ad484723c */ /* 0x042fec00000810f0 */
[C---:B---3--:R-:W-:Y:S06]  /*75fb0*/  HMMA.1688.F32.TF32 R136, R212.reuse, R62, R244 ;  /* 0x0000003ed488723c */ /* 0x048fec00000810f4 */
[----:B----4-:R-:W-:-:S15]  /*75fc0*/  HMMA.1688.F32.TF32 R236, R212, R54, R236 ;  /* 0x00000036d4ec723c */ /* 0x010fde00000810ec */
[----:B------:R-:W-:-:S02]  /*75fd0*/  NOP ;  /* 0x0000000000007918 */ /* 0x000fc40000000000 */
[----:B------:R-:W-:Y:S04]  /*75fe0*/  STL.64 [R1+0x6b0], R136 ;  /* 0x0006b08801007387 */ /* 0x000fe80000100a00 */
[----:B------:R1:W-:Y:S04]  /*75ff0*/  STL.64 [R1+0x6b8], R138 ;  /* 0x0006b88a01007387 */ /* 0x0003e80000100a00 */
[----:B------:R-:W-:Y:S04]  /*76000*/  STL.64 [R1+0x6a0], R132 ;  /* 0x0006a08401007387 */ /* 0x000fe80000100a00 */
[----:B------:R2:W-:Y:S01]  /*76010*/  STL.64 [R1+0x6a8], R134 ;  /* 0x0006a88601007387 */ /* 0x0005e20000100a00 */
[C---:B-1----:R-:W-:Y:S06]  /*76020*/  HMMA.1688.F32.TF32 R136, R212.reuse, R50, R232 ;  /* 0x00000032d488723c */ /* 0x042fec00000810e8 */
[----:B--2---:R-:W-:Y:S01]  /*76030*/  HMMA.1688.F32.TF32 R132, R212, R46, R220 ;  /* 0x0000002ed484723c */ /* 0x004fe200000810dc */
[----:B------:R-:W-:Y:S04]  /*76040*/  STL.64 [R1+0x690], R236 ;  /* 0x000690ec01007387 */ /* 0x000fe80000100a00 */
[----:B------:R-:W-:-:S12]  /*76050*/  STL.64 [R1+0x698], R238 ;  /* 0x000698ee01007387 */ /* 0x000fd80000100a00 */
[----:B------:R-:W-:Y:S04]  /*76060*/  STL.64 [R1+0x680], R136 ;  /* 0x0006808801007387 */ /* 0x000fe80000100a00 */
[----:B------:R1:W-:Y:S04]  /*76070*/  STL.64 [R1+0x688], R138 ;  /* 0x0006888a01007387 */ /* 0x0003e80000100a00 */
[----:B------:R-:W-:Y:S04]  /*76080*/  STL.64 [R1+0x670], R132 ;  /* 0x0006708401007387 */ /* 0x000fe80000100a00 */
[----:B------:R2:W-:Y:S01]  /*76090*/  STL.64 [R1+0x678], R134 ;  /* 0x0006788601007387 */ /* 0x0005e20000100a00 */
[C---:B-1----:R-:W-:Y:S06]  /*760a0*/  HMMA.1688.F32.TF32 R136, R212.reuse, R38, R248 ;  /* 0x00000026d488723c */ /* 0x042fec00000810f8 */
[C---:B--2---:R-:W-:Y:S06]  /*760b0*/  HMMA.1688.F32.TF32 R132, R212.reuse, R34, R228 ;  /* 0x00000022d484723c */ /* 0x044fec00000810e4 */
[----:B------:R-:W-:Y:S01]  /*760c0*/  HMMA.1688.F32.TF32 R212, R212, R30, R192 ;  /* 0x0000001ed4d4723c */ /* 0x000fe200000810c0 */
[----:B------:R-:W-:Y:S04]  /*760d0*/  STL.64 [R1+0x660], R216 ;  /* 0x000660d801007387 */ /* 0x000fe80000100a00 */
[----:B------:R-:W-:Y:S06]  /*760e0*/  STL.64 [R1+0x668], R218 ;  /* 0x000668da01007387 */ /* 0x000fec0000100a00 */
[----:B------:R-:W-:Y:S04]  /*760f0*/  STL.64 [R1+0x650], R136 ;  /* 0x0006508801007387 */ /* 0x000fe80000100a00 */
[----:B------:R-:W-:Y:S01]  /*76100*/  STL.64 [R1+0x658], R138 ;  /* 0x0006588a01007387 */ /* 0x000fe20000100a00 */
[C---:B------:R-:W-:Y:S03]  /*76110*/  HMMA.1688.F32.TF32 R200, R208.reuse, R14, R200 ;  /* 0x0000000ed0c8723c */ /* 0x040fe600000810c8 */
[----:B------:R-:W-:Y:S03]  /*76120*/  LDS R192, [R226+UR13+0x4680] ;  /* 0x0046800de2c07984 */ /* 0x000fe60008000800 */
[C---:B------:R-:W-:Y:S01]  /*76130*/  HMMA.1688.F32.TF32 R184, R208.reuse, R130, R184 ;  /* 0x00000082d0b8723c */ /* 0x040fe200000810b8 */
[----:B------:R-:W-:Y:S04]  /*76140*/  LDS R194, [R226+UR13+0x6680] ;  /* 0x0066800de2c27984 */ /* 0x000fe80008000800 */
[----:B------:R-:W-:Y:S04]  /*76150*/  STL.64 [R1+0x7170], R214 ;  /* 0x007170d601007387 */ /* 0x000fe80000100a00 */
[----:B------:R-:W-:Y:S04]  /*76160*/  STL.64 [R1+0x640], R132 ;  /* 0x0006408401007387 */ /* 0x000fe80000100a00 */
[----:B------:R1:W-:Y:S01]  /*76170*/  STL.64 [R1+0x648], R134 ;  /* 0x0006488601007387 */ /* 0x0003e20000100a00 */
[C---:B------:R-:W-:Y:S03]  /*76180*/  HMMA.1688.F32.TF32 R172, R208.reuse, R118, R172 ;  /* 0x00000076d0ac723c */ /* 0x040fe600000810ac */
[----:B------:R-:W-:Y:S03]  /*76190*/  LDS R193, [R227+UR13+0x4680] ;  /* 0x0046800de3c17984 */ /* 0x000fe60008000800 */
[C---:B------:R-:W-:Y:S01]  /*761a0*/  HMMA.1688.F32.TF32 R160, R208.reuse, R106, R160 ;  /* 0x0000006ad0a0723c */ /* 0x040fe200000810a0 */
[----:B------:R-:W2:Y:S05]  /*761b0*/  LDS R195, [R227+UR13+0x6680] ;  /* 0x0066800de3c37984 */ /* 0x000eaa0008000800 */
[C---:B-1----:R-:W-:Y:S01]  /*761c0*/  HMMA.1688.F32.TF32 R132, R208.reuse, R18, R204 ;  /* 0x00000012d084723c */ /* 0x042fe200000810cc */
[----:B------:R-:W-:Y:S05]  /*761d0*/  STL.64 [R1+0x7168], R212 ;  /* 0x007168d401007387 */ /* 0x000fea0000100a00 */
[----:B------:R-:W-:-:S15]  /*761e0*/  HMMA.1688.F32.TF32 R136, R208, R10, R196 ;  /* 0x0000000ad088723c */ /* 0x000fde00000810c4 */
[----:B------:R-:W-:-:S02]  /*761f0*/  NOP ;  /* 0x0000000000007918 */ /* 0x000fc40000000000 */
[----:B------:R-:W-:Y:S04]  /*76200*/  STL.64 [R1+0x630], R132 ;  /* 0x0006308401007387 */ /* 0x000fe80000100a00 */
[----:B------:R1:W-:Y:S02]  /*76210*/  STL.64 [R1+0x638], R134 ;  /* 0x0006388601007387 */ /* 0x0003e40000100a00 */
[C---:B-1----:R-:W-:Y:S02]  /*76220*/  HMMA.1688.F32.TF32 R132, R208.reuse, R6, R188 ;  /* 0x00000006d084723c */ /* 0x042fe400000810bc */
[----:B------:R-:W-:Y:S04]  /*76230*/  STL.64 [R1+0x620], R200 ;  /* 0x000620c801007387 */ /* 0x000fe80000100a00 */
[----:B------:R-:W-:Y:S04]  /*76240*/  STL.64 [R1+0x628], R202 ;  /* 0x000628ca01007387 */ /* 0x000fe80000100a00 */
[----:B------:R-:W-:Y:S04]  /*76250*/  STL.64 [R1+0x610], R136 ;  /* 0x0006108801007387 */ /* 0x000fe80000100a00 */
[----:B------:R1:W-:Y:S09]  /*76260*/  STL.64 [R1+0x618], R138 ;  /* 0x0006188a01007387 */ /* 0x0003f20000100a00 */
[----:B------:R-:W-:Y:S01]  /*76270*/  STL.64 [R1+0x600], R132 ;  /* 0x0006008401007387 */ /* 0x000fe20000100a00 */
[C---:B-1----:R-:W-:Y:S03]  /*76280*/  HMMA.1688.F32.TF32 R136, R208.reuse, R126, R180 ;  /* 0x0000007ed088723c */ /* 0x042fe600000810b4 */
[----:B------:R1:W-:Y:S03]  /*76290*/  STL.64 [R1+0x608], R134 ;  /* 0x0006088601007387 */ /* 0x0003e60000100a00 */
[----:B-1----:R-:W-:Y:S01]  /*762a0*/  HMMA.1688.F32.TF32 R132, R208, R122, R176 ;  /* 0x0000007ad084723c */ /* 0x002fe200000810b0 */
[----:B------:R-:W-:Y:S04]  /*762b0*/  STL.64 [R1+0x5f0], R184 ;  /* 0x0005f0b801007387 */ /* 0x000fe80000100a00 */
[----:B------:R-:W-:-:S12]  /*762c0*/  STL.64 [R1+0x5f8], R186 ;  /* 0x0005f8ba01007387 */ /* 0x000fd80000100a00 */
[----:B------:R-:W-:Y:S04]  /*762d0*/  STL.64 [R1+0x5e0], R136 ;  /* 0x0005e08801007387 */ /* 0x000fe80000100a00 */
[----:B------:R1:W-:Y:S04]  /*762e0*/  STL.64 [R1+0x5e8], R138 ;  /* 0x0005e88a01007387 */ /* 0x0003e80000100a00 */
        /* <DEDUP_REMOVED lines=87> */
[C---:B--2---:R-:W-:Y:S03]  /*76860*/  HMMA.1688.F32.TF32 R132, R208.reuse, R26, R144 ;  /* 0x0000001ad084723c */ /* 0x044fe60000081090 */
[----:B------:R-:W2:Y:S03]  /*76870*/  LDL.LU R144, [R1+0x2760] ;  /* 0x0027600001907983 */ /* 0x000ea60000300800 */
[----:B----4-:R-:W-:-:S15]  /*76880*/  HMMA.1688.F32.TF32 R200, R208, R86, R200 ;  /* 0x00000056d0c8723c */ /* 0x010fde00000810c8 */
[----:B------:R-:W-:-:S02]  /*76890*/  NOP ;  /* 0x0000000000007918 */ /* 0x000fc40000000000 */
[----:B------:R-:W-:Y:S04]  /*768a0*/  STL.64 [R1+0x530], R132 ;  /* 0x0005308401007387 */ /* 0x000fe80000100a00 */
[----:B------:R1:W-:Y:S04]  /*768b0*/  STL.64 [R1+0x538], R134 ;  /* 0x0005388601007387 */ /* 0x0003e80000100a00 */
[----:B------:R-:W2:Y:S01]  /*768c0*/  LDL.LU R145, [R1+0x2764] ;  /* 0x0027640001917983 */ /* 0x000ea20000300800 */
[C---:B------:R-:W-:Y:S03]  /*768d0*/  HMMA.1688.F32.TF32 R136, R208.reuse, R82, R196 ;  /* 0x00000052d088723c */ /* 0x040fe600000810c4 */
[----:B------:R-:W2:Y:S03]  /*768e0*/  LDL.LU R146, [R1+0x2768] ;  /* 0x0027680001927983 */ /* 0x000ea60000300800 */
[C---:B-1----:R-:W-:Y:S01]  /*768f0*/  HMMA.1688.F32.TF32 R132, R208.reuse, R78, R156 ;  /* 0x0000004ed084723c */ /* 0x042fe2000008109c */
[----:B------:R-:W2:Y:S04]  /*76900*/  LDL.LU R147, [R1+0x276c] ;  /* 0x00276c0001937983 */ /* 0x000ea80000300800 */
[----:B------:R-:W-:Y:S04]  /*76910*/  STL.64 [R1+0x520], R200 ;  /* 0x000520c801007387 */ /* 0x000fe80000100a00 */
[----:B------:R-:W-:Y:S04]  /*76920*/  STL.64 [R1+0x528], R202 ;  /* 0x000528ca01007387 */ /* 0x000fe80000100a00 */
[----:B------:R-:W4:Y:S04]  /*76930*/  LDL.LU R156, [R1+0x2780] ;  /* 0x00278000019c7983 */ /* 0x000f280000300800 */
[----:B------:R-:W-:Y:S04]  /*76940*/  STL.64 [R1+0x510], R136 ;  /* 0x0005108801007387 */ /* 0x000fe80000100a00 */
[----:B------:R3:W-:Y:S04]  /*76950*/  STL.64 [R1+0x518], R138 ;  /* 0x0005188a01007387 */ /* 0x0007e80000100a00 */
[----:B------:R-:W-:Y:S04]  /*76960*/  STL.64 [R1+0x500], R132 ;  /* 0x0005008401007387 */ /* 0x000fe80000100a00 */
[----:B------:R1:W-:Y:S04]  /*76970*/  STL.64 [R1+0x508], R134 ;  /* 0x0005088601007387 */ /* 0x0003e80000100a00 */
[----:B------:R-:W4:Y:S01]  /*76980*/  LDL.LU R157, [R1+0x2784] ;  /* 0x00278400019d7983 */ /* 0x000f220000300800 */
[C---:B---3--:R-:W-:Y:S03]  /*76990*/  HMMA.1688.F32.TF32 R136, R208.reuse, R70, R188 ;  /* 0x00000046d088723c */ /* 0x048fe600000810bc */
[----:B------:R-:W4:Y:S03]  /*769a0*/  LDL.LU R158, [R1+0x2788] ;  /* 0x00278800019e7983 */ /* 0x000f260000300800 */
[C---:B-1----:R-:W-:Y:S01]  /*769b0*/  HMMA.1688.F32.TF32 R132, R208.reuse, R74, R148 ;  /* 0x0000004ad084723c */ /* 0x042fe20000081094 */
[----:B------:R-:W4:Y:S04]  /*769c0*/  LDL.LU R159, [R1+0x278c] ;  /* 0x00278c00019f7983 */ /* 0x000f280000300800 */
[----:B------:R-:W3:Y:S01]  /*769d0*/  LDL.LU R148, [R1+0x2790] ;  /* 0x0027900001947983 */ /* 0x000ee20000300800 */
[C---:B------:R-:W-:Y:S03]  /*769e0*/  HMMA.1688.F32.TF32 R180, R208.reuse, R62, R180 ;  /* 0x0000003ed0b4723c */ /* 0x040fe600000810b4 */
[----:B------:R-:W-:Y:S03]  /*769f0*/  LDS R200, [R0+UR13+0x4700] ;  /* 0x0047000d00c87984 */ /* 0x000fe60008000800 */
[C---:B------:R-:W-:Y:S01]  /*76a00*/  HMMA.1688.F32.TF32 R164, R208.reuse, R42, R164 ;  /* 0x0000002ad0a4723c */ /* 0x040fe200000810a4 */
[----:B------:R-:W-:Y:S04]  /*76a10*/  LDS R202, [R0+UR13+0x6700] ;  /* 0x0067000d00ca7984 */ /* 0x000fe80008000800 */
[----:B------:R-:W-:Y:S04]  /*76a20*/  LDS R201, [R225+UR13+0x4700] ;  /* 0x0047000de1c97984 */ /* 0x000fe80008000800 */
[----:B------:R-:W1:Y:S04]  /*76a30*/  LDS R203, [R225+UR13+0x6700] ;  /* 0x0067000de1cb7984 */ /* 0x000e680008000800 */
[----:B------:R-:W-:Y:S04]  /*76a40*/  STL.64 [R1+0x4f0], R132 ;  /* 0x0004f08401007387 */ /* 0x000fe80000100a00 */
[----:B------:R1:W-:Y:S04]  /*76a50*/  STL.64 [R1+0x4f8], R134 ;  /* 0x0004f88601007387 */ /* 0x0003e80000100a00 */
[----:B------:R-:W3:Y:S04]  /*76a60*/  LDL.LU R149, [R1+0x2794] ;  /* 0x0027940001957983 */ /* 0x000ee80000300800 */
[----:B------:R-:W3:Y:S01]  /*76a70*/  LDL.LU R150, [R1+0x2798] ;  /* 0x0027980001967983 */ /* 0x000ee20000300800 */
[C---:B-1----:R-:W-:Y:S03]  /*76a80*/  HMMA.1688.F32.TF32 R132, R208.reuse, R66, R184 ;  /* 0x00000042d084723c */ /* 0x042fe600000810b8 */
[----:B------:R-:W3:Y:S04]  /*76a90*/  LDL.LU R151, [R1+0x279c] ;  /* 0x00279c0001977983 */ /* 0x000ee80000300800 */
[----:B------:R-:W-:Y:S04]  /*76aa0*/  STL.64 [R1+0x4e0], R136 ;  /* 0x0004e08801007387 */ /* 0x000fe80000100a00 */
[----:B------:R1:W-:Y:S02]  /*76ab0*/  STL.64 [R1+0x4e8], R138 ;  /* 0x0004e88a01007387 */ /* 0x0003e40000100a00 */
[C---:B-1----:R-:W-:Y:S10]  /*76ac0*/  HMMA.1688.F32.TF32 R136, R208.reuse, R58, R176 ;  /* 0x0000003ad088723c */ /* 0x042ff400000810b0 */
[----:B------:R-:W-:Y:S04]  /*76ad0*/  STL.64 [R1+0x4d0], R132 ;  /* 0x0004d08401007387 */ /* 0x000fe80000100a00 */
[----:B------:R1:W-:Y:S02]  /*76ae0*/  STL.64 [R1+0x4d8], R134 ;  /* 0x0004d88601007387 */ /* 0x0003e40000100a00 */
[C---:B-1----:R-:W-:Y:S02]  /*76af0*/  HMMA.1688.F32.TF32 R132, R208.reuse, R54, R152 ;  /* 0x00000036d084723c */ /* 0x042fe40000081098 */
[----:B------:R-:W-:Y:S04]  /*76b00*/  STL.64 [R1+0x4c0], R180 ;  /* 0x0004c0b401007387 */ /* 0x000fe80000100a00 */
[----:B------:R-:W-:Y:S04]  /*76b10*/  STL.64 [R1+0x4c8], R182 ;  /* 0x0004c8b601007387 */ /* 0x000fe80000100a00 */
[----:B------:R-:W3:Y:S04]  /*76b20*/  LDL.LU R152, [R1+0x27b0] ;  /* 0x0027b00001987983 */ /* 0x000ee80000300800 */
[----:B------:R-:W-:Y:S04]  /*76b30*/  STL.64 [R1+0x4b0], R136 ;  /* 0x0004b08801007387 */ /* 0x000fe80000100a00 */
[----:B------:R1:W-:Y:S05]  /*76b40*/  STL.64 [R1+0x4b8], R138 ;  /* 0x0004b88a01007387 */ /* 0x0003ea0000100a00 */
[----:B------:R-:W-:Y:S04]  /*76b50*/  STL.64 [R1+0x4a0], R132 ;  /* 0x0004a08401007387 */ /* 0x000fe80000100a00 */
[----:B------:R1:W-:Y:S02]  /*76b60*/  STL.64 [R1+0x4a8], R134 ;  /* 0x0004a88601007387 */ /* 0x0003e40000100a00 */
[C---:B-1----:R-:W-:Y:S02]  /*76b70*/  HMMA.1688.F32.TF32 R136, R208.reuse, R50, R172 ;  /* 0x00000032d088723c */ /* 0x042fe400000810ac */
[----:B------:R-:W3:Y:S04]  /*76b80*/  LDL.LU R153, [R1+0x27b4] ;  /* 0x0027b40001997983 */ /* 0x000ee80000300800 */
[----:B------:R-:W3:Y:S01]  /*76b90*/  LDL.LU R154, [R1+0x27b8] ;  /* 0x0027b800019a7983 */ /* 0x000ee20000300800 */
[----:B------:R-:W-:Y:S03]  /*76ba0*/  HMMA.1688.F32.TF32 R132, R208, R46, R168 ;  /* 0x0000002ed084723c */ /* 0x000fe600000810a8 */
[----:B------:R-:W3:-:S13]  /*76bb0*/  LDL.LU R155, [R1+0x27bc] ;  /* 0x0027bc00019b7983 */ /* 0x000eda0000300800 */
[----:B------:R-:W-:Y:S04]  /*76bc0*/  STL.64 [R1+0x490], R136 ;  /* 0x0004908801007387 */ /* 0x000fe80000100a00 */
[----:B------:R1:W-:Y:S04]  /*76bd0*/  STL.64 [R1+0x498], R138 ;  /* 0x0004988a01007387 */ /* 0x0003e80000100a00 */
[----:B------:R-:W-:Y:S04]  /*76be0*/  STL.64 [R1+0x480], R132 ;  /* 0x0004808401007387 */ /* 0x000fe80000100a00 */
[----:B------:R1:W-:Y:S02]  /*76bf0*/  STL.64 [R1+0x488], R134 ;  /* 0x0004888601007387 */ /* 0x0003e40000100a00 */
[C---:B-1----:R-:W-:Y:S06]  /*76c00*/  HMMA.1688.F32.TF32 R136, R208.reuse, R38, R160 ;  /* 0x00000026d088723c */ /* 0x042fec00000810a0 */
[C---:B------:R-:W-:Y:S01]  /*76c10*/  HMMA.1688.F32.TF32 R132, R208.reuse, R34, R140 ;  /* 0x00000022d084723c */ /* 0x040fe2000008108c */
[----:B------:R-:W-:Y:S04]  /*76c20*/  STL.64 [R1+0x470], R164 ;  /* 0x000470a401007387 */ /* 0x000fe80000100a00 */
[----:B------:R-:W-:Y:S04]  /*76c30*/  STL.64 [R1+0x478], R166 ;  /* 0x000478a601007387 */ /* 0x000fe80000100a00 */
[----:B------:R-:W3:Y:S08]  /*76c40*/  LDL.LU R140, [R1+0x27c0] ;  /* 0x0027c000018c7983 */ /* 0x000ef00000300800 */
[----:B------:R-:W-:Y:S04]  /*76c50*/  STL.64 [R1+0x460], R136 ;  /* 0x0004608801007387 */ /* 0x000fe80000100a00 */
[----:B------:R-:W-:Y:S04]  /*76c60*/  STL.64 [R1+0x468], R138 ;  /* 0x0004688a01007387 */ /* 0x000fe80000100a00 */
[----:B------:R-:W-:Y:S04]  /*76c70*/  STL.64 [R1+0x450], R132 ;  /* 0x0004508401007387 */ /* 0x000fe80000100a00 */
[----:B------:R3:W-:Y:S04]  /*76c80*/  STL.64 [R1+0x458], R134 ;  /* 0x0004588601007387 */ /* 0x0007e80000100a00 */
[----:B------:R-:W3:Y:S04]  /*76c90*/  LDL.LU R141, [R1+0x27c4] ;  /* 0x0027c400018d7983 */ /* 0x000ee80000300800 */
[----:B------:R-:W3:Y:S04]  /*76ca0*/  LDL.LU R142, [R1+0x27c8] ;  /* 0x0027c800018e7983 */ /* 0x000ee80000300800 */
[----:B------:R-:W3:Y:S01]  /*76cb0*/  LDL.LU R143, [R1+0x27cc] ;  /* 0x0027cc00018f7983 */ /* 0x000ee20000300800 */
[----:B--2---:R-:W-:Y:S03]  /*76cc0*/  HMMA.1688.F32.TF32 R208, R208, R30, R144 ;  /* 0x0000001ed0d0723c */ /* 0x004fe60000081090 */
[----:B------:R-:W2:Y:S04]  /*76cd0*/  LDL.LU R144, [R1+0x27e0] ;  /* 0x0027e00001907983 */ /* 0x000ea80000300800 */
[----:B------:R-:W2:Y:S04]  /*76ce0*/  LDL.LU R145, [R1+0x27e4] ;  /* 0x0027e40001917983 */ /* 0x000ea80000300800 */
[----:B------:R-:W2:Y:S04]  /*76cf0*/  LDL.LU R146, [R1+0x27e8] ;  /* 0x0027e80001927983 */ /* 0x000ea80000300800 */
[----:B------:R-:W2:Y:S01]  /*76d00*/  LDL.LU R147, [R1+0x27ec] ;  /* 0x0027ec0001937983 */ /* 0x000ea20000300800 */
[----:B----4-:R-:W-:Y:S07]  /*76d10*/  HMMA.1688.F32.TF32 R204, R192, R18, R156 ;  /* 0x00000012c0cc723c */ /* 0x010fee000008109c */
[----:B------:R-:W-:Y:S04]  /*76d20*/  STL.64 [R1+0x6f90], R210 ;  /* 0x006f90d201007387 */ /* 0x000fe80000100a00 */
[----:B------:R-:W-:-:S12]  /*76d30*/  STL.64 [R1+0x6f88], R208 ;  /* 0x006f88d001007387 */ /* 0x000fd80000100a00 */
[----:B------:R-:W-:Y:S04]  /*76d40*/  STL [R1+0x6f98], R204 ;  /* 0x006f98cc01007387 */ /* 0x000fe80000100800 */
[----:B------:R-:W-:Y:S04]  /*76d50*/  STL [R1+0x6f84], R205 ;  /* 0x006f84cd01007387 */ /* 0x000fe80000100800 */
[----:B------:R-:W-:Y:S04]  /*76d60*/  STL [R1+0x6f80], R206 ;  /* 0x006f80ce01007387 */ /* 0x000fe80000100800 */
[----:B------:R-:W-:Y:S01]  /*76d70*/  STL [R1+0x6f7c], R207 ;  /* 0x006f7ccf01007387 */ /* 0x000fe20000100800 */
[C---:B---3--:R-:W-:Y:S03]  /*76d80*/  HMMA.1688.F32.TF32 R132, R192.reuse, R14, R148 ;  /* 0x0000000ec084723c */ /* 0x048fe60000081094 */
[----:B------:R-:W3:Y:S04]  /*76d90*/  LDL.LU R148, [R1+0x27f0] ;  /* 0x0027f00001947983 */ /* 0x000ee80000300800 */
[----:B------:R-:W3:Y:S04]  /*76da0*/  LDL.LU R149, [R1+0x27f4] ;  /* 0x0027f40001957983 */ /* 0x000ee80000300800 */
[----:B------:R-:W3:Y:S04]  /*76db0*/  LDL.LU R150, [R1+0x27f8] ;  /* 0x0027f80001967983 */ /* 0x000ee80000300800 */
[----:B------:R-:W3:Y:S08]  /*76dc0*/  LDL.LU R151, [R1+0x27fc] ;  /* 0x0027fc0001977983 */ /* 0x000ef00000300800 */
[----:B------:R-:W-:Y:S04]  /*76dd0*/  STL [R1+0x6f74], R132 ;  /* 0x006f748401007387 */ /* 0x000fe80000100800 */
[----:B------:R-:W-:Y:S04]  /*76de0*/  STL [R1+0x6f70], R133 ;  /* 0x006f708501007387 */ /* 0x000fe80000100800 */
[----:B------:R-:W-:Y:S04]  /*76df0*/  STL [R1+0x6f6c], R134 ;  /* 0x006f6c8601007387 */ /* 0x000fe80000100800 */
[----:B------:R-:W-:Y:S01]  /*76e00*/  STL [R1+0x6f68], R135 ;  /* 0x006f688701007387 */ /* 0x000fe20000100800 */
[C---:B------:R-:W-:Y:S03]  /*76e10*/  HMMA.1688.F32.TF32 R136, R192.reuse, R10, R152 ;  /* 0x0000000ac088723c */ /* 0x040fe60000081098 */
[----:B------:R-:W4:Y:S04]  /*76e20*/  LDL.LU R152, [R1+0x2800] ;  /* 0x0028000001987983 */ /* 0x000f280000300800 */
[----:B------:R-:W4:Y:S04]  /*76e30*/  LDL.LU R153, [R1+0x2804] ;  /* 0x0028040001997983 */ /* 0x000f280000300800 */
[----:B------:R-:W4:Y:S04]  /*76e40*/  LDL.LU R154, [R1+0x2808] ;  /* 0x00280800019a7983 */ /* 0x000f280000300800 */
[----:B------:R-:W4:Y:S08]  /*76e50*/  LDL.LU R155, [R1+0x280c] ;  /* 0x00280c00019b7983 */ /* 0x000f300000300800 */
[----:B------:R-:W-:Y:S04]  /*76e60*/  STL [R1+0x6fa4], R136 ;  /* 0x006fa48801007387 */ /* 0x000fe80000100800 */
[----:B------:R-:W-:Y:S04]  /*76e70*/  STL [R1+0x6fa0], R137 ;  /* 0x006fa08901007387 */ /* 0x000fe80000100800 */
[----:B------:R-:W-:Y:S04]  /*76e80*/  STL [R1+0x6f9c], R138 ;  /* 0x006f9c8a01007387 */ /* 0x000fe80000100800 */
[----:B------:R1:W-:Y:S01]  /*76e90*/  STL [R1+0x6f78], R139 ;  /* 0x006f788b01007387 */ /* 0x0003e20000100800 */
[----:B------:R-:W-:-:S15]  /*76ea0*/  HMMA.1688.F32.TF32 R140, R192, R6, R140 ;  /* 0x00000006c08c723c */ /* 0x000fde000008108c */
[----:B------:R-:W-:-:S08]  /*76eb0*/  NOP ;  /* 0x0000000000007918 */ /* 0x000fd00000000000 */
[----:B------:R-:W-:Y:S04]  /*76ec0*/  STL [R1+0x6f64], R140 ;  /* 0x006f648c01007387 */ /* 0x000fe80000100800 */
        /* <DEDUP_REMOVED lines=11> */
[----:B--2---:R-:W-:-:S15]  /*76f80*/  HMMA.1688.F32.TF32 R144, R192, R130, R144 ;  /* 0x00000082c090723c */ /* 0x004fde0000081090 */
[----:B------:R-:W-:-:S08]  /*76f90*/  NOP ;  /* 0x0000000000007918 */ /* 0x000fd00000000000 */
[----:B------:R-:W-:Y:S04]  /*76fa0*/  STL [R1+0x6f54], R144 ;  /* 0x006f549001007387 */ /* 0x000fe80000100800 */
[----:B------:R-:W-:Y:S04]  /*76fb0*/  STL [R1+0x6f50], R145 ;  /* 0x006f509101007387 */ /* 0x000fe80000100800 */
[----:B------:R-:W-:Y:S04]  /*76fc0*/  STL [R1+0x6f4c], R146 ;  /* 0x006f4c9201007387 */ /* 0x000fe80000100800 */
[----:B------:R-:W-:Y:S04]  /*76fd0*/  STL [R1+0x6f48], R147 ;  /* 0x006f489301007387 */ /* 0x000fe80000100800 */
[----:B------:R-:W2:Y:S04]  /*76fe0*/  LDL.LU R164, [R1+0x2830] ;  /* 0x0028300001a47983 */ /* 0x000ea80000300800 */
[----:B------:R-:W2:Y:S04]  /*76ff0*/  LDL.LU R165, [R1+0x2834] ;  /* 0x0028340001a57983 */ /* 0x000ea80000300800 */
[----:B------:R-:W2:Y:S04]  /*77000*/  LDL.LU R166, [R1+0x2838] ;  /* 0x0028380001a67983 */ /* 0x000ea80000300800 */
[----:B------:R-:W2:Y:S01]  /*77010*/  LDL.LU R167, [R1+0x283c] ;  /* 0x00283c0001a77983 */ /* 0x000ea20000300800 */
[----:B---3--:R-:W-:-:S15]  /*77020*/  HMMA.1688.F32.TF32 R148, R192, R126, R148 ;  /* 0x0000007ec094723c */ /* 0x008fde0000081094 */
[----:B------:R-:W-:-:S08]  /*77030*/  NOP ;  /* 0x0000000000007918 */ /* 0x000fd00000000000 */
        /* <DEDUP_REMOVED lines=12> */
[----:B----4-:R-:W-:-:S15]  /*77100*/  HMMA.1688.F32.TF32 R152, R192, R122, R152 ;  /* 0x0000007ac098723c */ /* 0x010fde0000081098 */
[----:B------:R-:W-:-:S08]  /*77110*/  NOP ;  /* 0x0000000000007918 */ /* 0x000fd00000000000 */
        /* <DEDUP_REMOVED lines=13> */
[----:B------:R-:W4:Y:S01]  /*771f0*/  LDL.LU R179, [R1+0x289c] ;  /* 0x00289c0001b37983 */ /* 0x000f220000300800 */
[----:B------:R-:W-:-:S15]  /*77200*/  HMMA.1688.F32.TF32 R160, R192, R114, R160 ;  /* 0x00000072c0a0723c */ /* 0x000fde00000810a0 */
[----:B------:R-:W-:-:S08]  /*77210*/  NOP ;  /* 0x0000000000007918 */ /* 0x000fd00000000000 */
[----:B------:R-:W-:Y:S01]  /*77220*/  STL [R1+0x6fc4], R160 ;  /* 0x006fc4a001007387 */ /* 0x000fe20000100800 */
[C---:B--2---:R-:W-:Y:S03]  /*77230*/  HMMA.1688.F32.TF32 R164, R192.reuse, R110, R164 ;  /* 0x0000006ec0a4723c */ /* 0x044fe600000810a4 */
[----:B------:R-:W-:Y:S04]  /*77240*/  STL [R1+0x6fc0], R161 ;  /* 0x006fc0a101007387 */ /* 0x000fe80000100800 */
[----:B------:R-:W-:Y:S04]  /*77250*/  STL [R1+0x6fbc], R162 ;  /* 0x006fbca201007387 */ /* 0x000fe80000100800 */
[----:B------:R-:W-:Y:S04]  /*77260*/  STL [R1+0x6fb8], R163 ;  /* 0x006fb8a301007387 */ /* 0x000fe80000100800 */
[----:B------:R-:W2:Y:S04]  /*77270*/  LDL.LU R172, [R1+0x28a0] ;  /* 0x0028a00001ac7983 */ /* 0x000ea80000300800 */
[----:B------:R-:W2:Y:S04]  /*77280*/  LDL.LU R173, [R1+0x28a4] ;  /* 0x0028a40001ad7983 */ /* 0x000ea80000300800 */
[----:B------:R-:W2:Y:S04]  /*77290*/  LDL.LU R174, [R1+0x28a8] ;  /* 0x0028a80001ae7983 */ /* 0x000ea80000300800 */
[----:B------:R-:W2:Y:S04]  /*772a0*/  LDL.LU R175, [R1+0x28ac] ;  /* 0x0028ac0001af7983 */ /* 0x000ea80000300800 */
[----:B------:R-:W-:Y:S04]  /*772b0*/  STL [R1+0x6fd4], R164 ;  /* 0x006fd4a401007387 */ /* 0x000fe80000100800 */
[----:B------:R-:W-:Y:S04]  /*772c0*/  STL [R1+0x6fd0], R165 ;  /* 0x006fd0a501007387 */ /* 0x000fe80000100800 */
[----:B------:R-:W-:Y:S04]  /*772d0*/  STL [R1+0x6fcc], R166 ;  /* 0x006fcca601007387 */ /* 0x000fe80000100800 */
[----:B------:R-:W-:Y:S01]  /*772e0*/  STL [R1+0x6fc8], R167 ;  /* 0x006fc8a701007387 */ /* 0x000fe20000100800 */
[C---:B-1----:R-:W-:Y:S06]  /*772f0*/  HMMA.1688.F32.TF32 R136, R192.reuse, R106, R180 ;  /* 0x0000006ac088723c */ /* 0x042fec00000810b4 */
[----:B---3--:R-:W-:-:S15]  /*77300*/  HMMA.1688.F32.TF32 R132, R192, R102, R168 ;  /* 0x00000066c084723c */ /* 0x008fde00000810a8 */
[----:B------:R-:W-:-:S02]  /*77310*/  NOP ;  /* 0x0000000000007918 */ /* 0x000fc40000000000 */
[----:B------:R-:W-:Y:S04]  /*77320*/  STL.64 [R1+0x440], R136 ;  /* 0x0004408801007387 */ /* 0x000fe80000100a00 */
[----:B------:R-:W-:Y:S04]  /*77330*/  STL.64 [R1+0x448], R138 ;  /* 0x0004488a01007387 */ /* 0x000fe80000100a00 */
[----:B------:R-:W3:Y:S04]  /*77340*/  LDL.LU R168, [R1+0x28b0] ;  /* 0x0028b00001a87983 */ /* 0x000ee80000300800 */
[----:B------:R-:W3:Y:S04]  /*77350*/  LDL.LU R169, [R1+0x28b4] ;  /* 0x0028b40001a97983 */ /* 0x000ee80000300800 */
[----:B------:R-:W3:Y:S04]  /*77360*/  LDL.LU R170, [R1+0x28b8] ;  /* 0x0028b80001aa7983 */ /* 0x000ee80000300800 */
[----:B------:R-:W3:Y:S01]  /*77370*/  LDL.LU R171, [R1+0x28bc] ;  /* 0x0028bc0001ab7983 */ /* 0x000ee20000300800 */
[----:B----4-:R-:W-:-:S02]  /*77380*/  IMAD.MOV.U32 R155, RZ, RZ, R135 ;  /* 0x000000ffff9b7224 */ /* 0x010fc400078e0087 */
[----:B------:R-:W-:Y:S02]  /*77390*/  IMAD.MOV.U32 R154, RZ, RZ, R134 ;  /* 0x000000ffff9a7224 */ /* 0x000fe400078e0086 */
[----:B------:R-:W-:Y:S02]  /*773a0*/  IMAD.MOV.U32 R153, RZ, RZ, R133 ;  /* 0x000000ffff997224 */ /* 0x000fe400078e0085 */
[----:B------:R-:W-:Y:S01]  /*773b0*/  IMAD.MOV.U32 R152, RZ, RZ, R132 ;  /* 0x000000ffff987224 */ /* 0x000fe200078e0084 */
        /* <DEDUP_REMOVED lines=22> */
[----:B--2---:R-:W-:Y:S03]  /*77520*/  HMMA.1688.F32.TF32 R132, R192, R94, R172 ;  /* 0x0000005ec084723c */ /* 0x004fe600000810ac */
[----:B------:R-:W2:Y:S04]  /*77530*/  LDL.LU R172, [R1+0x28e0] ;  /* 0x0028e00001ac7983 */ /* 0x000ea80000300800 */
[----:B------:R-:W2:Y:S04]  /*77540*/  LDL.LU R173, [R1+0x28e4] ;  /* 0x0028e40001ad7983 */ /* 0x000ea80000300800 */
[----:B------:R-:W2:Y:S04]  /*77550*/  LDL.LU R174, [R1+0x28e8] ;  /* 0x0028e80001ae7983 */ /* 0x000ea80000300800 */
[----:B------:R-:W2:Y:S09]  /*77560*/  LDL.LU R175, [R1+0x28ec] ;  /* 0x0028ec0001af7983 */ /* 0x000eb20000300800 */
[----:B------:R-:W-:-:S02]  /*77570*/  IMAD.MOV.U32 R144, RZ, RZ, R132 ;  /* 0x000000ffff907224 */ /* 0x000fc400078e0084 */
[----:B------:R-:W-:Y:S02]  /*77580*/  IMAD.MOV.U32 R145, RZ, RZ, R133 ;  /* 0x000000ffff917224 */ /* 0x000fe400078e0085 */
[----:B------:R-:W-:Y:S02]  /*77590*/  IMAD.MOV.U32 R146, RZ, RZ, R134 ;  /* 0x000000ffff927224 */ /* 0x000fe400078e0086 */
[----:B------:R-:W-:-:S05]  /*775a0*/  IMAD.MOV.U32 R147, RZ, RZ, R135 ;  /* 0x000000ffff937224 */ /* 0x000fca00078e0087 */
[----:B------:R-:W-:Y:S04]  /*775b0*/  STL [R1+0x7004], R147 ;  /* 0x0070049301007387 */ /* 0x000fe80000100800 */
[----:B------:R-:W-:Y:S04]  /*775c0*/  STL [R1+0x7000], R146 ;  /* 0x0070009201007387 */ /* 0x000fe80000100800 */
[----:B------:R-:W-:Y:S04]  /*775d0*/  STL [R1+0x6ffc], R145 ;  /* 0x006ffc9101007387 */ /* 0x000fe80000100800 */
[----:B------:R-:W-:Y:S01]  /*775e0*/  STL [R1+0x6ff8], R144 ;  /* 0x006ff89001007387 */ /* 0x000fe20000100800 */
        /* <DEDUP_REMOVED lines=10> */
[----:B------:R-:W-:Y:S01]  /*77690*/  STL [R1+0x7010], R142 ;  /* 0x0070108e01007387 */ /* 0x000fe20000100800 */
[C---:B----4-:R-:W-:Y:S03]  /*776a0*/  HMMA.1688.F32.TF32 R132, R192.reuse, R22, R180 ;  /* 0x00000016c084723c */ /* 0x050fe600000810b4 */
[----:B------:R-:W-:Y:S04]  /*776b0*/  STL [R1+0x700c], R141 ;  /* 0x00700c8d01007387 */ /* 0x000fe80000100800 */
[----:B------:R1:W-:Y:S04]  /*776c0*/  STL [R1+0x7008], R140 ;  /* 0x0070088c01007387 */ /* 0x0003e80000100800 */
[----:B------:R-:W4:Y:S04]  /*776d0*/  LDL.LU R180, [R1+0x2900] ;  /* 0x0029000001b47983 */ /* 0x000f280000300800 */
[----:B------:R-:W4:Y:S04]  /*776e0*/  LDL.LU R181, [R1+0x2904] ;  /* 0x0029040001b57983 */ /* 0x000f280000300800 */
[----:B------:R-:W4:Y:S04]  /*776f0*/  LDL.LU R182, [R1+0x2908] ;  /* 0x0029080001b67983 */ /* 0x000f280000300800 */
[----:B------:R-:W4:Y:S01]  /*77700*/  LDL.LU R183, [R1+0x290c] ;  /* 0x00290c0001b77983 */ /* 0x000f220000300800 */
[----:B-1----:R-:W-:Y:S03]  /*77710*/  HMMA.1688.F32.TF32 R140, R192, R26, R176 ;  /* 0x0000001ac08c723c */ /* 0x002fe600000810b0 */
        /* <DEDUP_REMOVED lines=12> */
[----:B--2---:R-:W-:Y:S03]  /*777e0*/  HMMA.1688.F32.TF32 R140, R192, R86, R172 ;  /* 0x00000056c08c723c */ /* 0x004fe600000810ac */
[----:B------:R-:W-:Y:S04]  /*777f0*/  STL.64 [R1+0x7020], R134 ;  /* 0x0070208601007387 */ /* 0x000fe80000100a00 */
[----:B------:R3:W-:Y:S04]  /*77800*/  STL.64 [R1+0x7018], R132 ;  /* 0x0070188401007387 */ /* 0x0007e80000100a00 */
[----:B------:R-:W2:Y:S04]  /*77810*/  LDL.LU R172, [R1+0x2930] ;  /* 0x0029300001ac7983 */ /* 0x000ea80000300800 */
[----:B------:R-:W2:Y:S04]  /*77820*/  LDL.LU R173, [R1+0x2934] ;  /* 0x0029340001ad7983 */ /* 0x000ea80000300800 */
[----:B------:R-:W2:Y:S04]  /*77830*/  LDL.LU R174, [R1+0x2938] ;  /* 0x0029380001ae7983 */ /* 0x000ea80000300800 */
[----:B------:R-:W2:Y:S01]  /*77840*/  LDL.LU R175, [R1+0x293c] ;  /* 0x00293c0001af7983 */ /* 0x000ea20000300800 */
[----:B------:R-:W-:-:S02]  /*77850*/  IMAD.MOV.U32 R162, RZ, RZ, R142 ;  /* 0x000000ffffa27224 */ /* 0x000fc400078e008e */
[----:B------:R-:W-:Y:S02]  /*77860*/  IMAD.MOV.U32 R163, RZ, RZ, R143 ;  /* 0x000000ffffa37224 */ /* 0x000fe400078e008f */
[----:B------:R-:W-:Y:S02]  /*77870*/  IMAD.MOV.U32 R160, RZ, RZ, R140 ;  /* 0x000000ffffa07224 */ /* 0x000fe400078e008c */
[----:B------:R-:W-:Y:S01]  /*77880*/  IMAD.MOV.U32 R161, RZ, RZ, R141 ;  /* 0x000000ffffa17224 */ /* 0x000fe200078e008d */
[----:B------:R-:W-:Y:S04]  /*77890*/  STL.64 [R1+0x7030], R162 ;  /* 0x007030a201007387 */ /* 0x000fe80000100a00 */
[----:B------:R-:W-:Y:S01]  /*778a0*/  STL.64 [R1+0x7028], R160 ;  /* 0x007028a001007387 */ /* 0x000fe20000100a00 */
        /* <DEDUP_REMOVED lines=8> */
[----:B------:R-:W-:Y:S02]  /*77930*/  IMAD.MOV.U32 R167, RZ, RZ, R135 ;  /* 0x000000ffffa77224 */ /* 0x000fe400078e0087 */
[----:B----4-:R-:W-:Y:S03]  /*77940*/  HMMA.1688.F32.TF32 R132, R192, R78, R180 ;  /* 0x0000004ec084723c */ /* 0x010fe600000810b4 */
[----:B------:R-:W-:Y:S04]  /*77950*/  STL.64 [R1+0x7040], R166 ;  /* 0x007040a601007387 */ /* 0x000fe80000100a00 */
[----:B------:R-:W-:-:S15]  /*77960*/  STL.64 [R1+0x7038], R164 ;  /* 0x007038a401007387 */ /* 0x000fde0000100a00 */
[----:B------:R-:W-:-:S02]  /*77970*/  NOP ;  /* 0x0000000000007918 */ /* 0x000fc40000000000 */
[----:B------:R-:W-:Y:S02]  /*77980*/  IMAD.MOV.U32 R155, RZ, RZ, R132 ;  /* 0x000000ffff9b7224 */ /* 0x000fe400078e0084 */
[----:B------:R-:W-:Y:S02]  /*77990*/  IMAD.MOV.U32 R154, RZ, RZ, R133 ;  /* 0x000000ffff9a7224 */ /* 0x000fe400078e0085 */
[----:B------:R-:W-:Y:S02]  /*779a0*/  IMAD.MOV.U32 R153, RZ, RZ, R134 ;  /* 0x000000ffff997224 */ /* 0x000fe400078e0086 */
[----:B------:R-:W-:Y:S01]  /*779b0*/  IMAD.MOV.U32 R152, RZ, RZ, R135 ;  /* 0x000000ffff987224 */ /* 0x000fe200078e0087 */
[----:B------:R-:W-:Y:S04]  /*779c0*/  STL.64 [R1+0x7050], R154 ;  /* 0x0070509a01007387 */ /* 0x000fe80000100a00 */
[----:B------:R-:W-:Y:S04]  /*779d0*/  STL.64 [R1+0x7048], R152 ;  /* 0x0070489801007387 */ /* 0x000fe80000100a00 */
        /* <DEDUP_REMOVED lines=16> */
[----:B--2---:R-:W-:-:S15]  /*77ae0*/  HMMA.1688.F32.TF32 R132, R192, R70, R172 ;  /* 0x00000046c084723c */ /* 0x004fde00000810ac */
[----:B------:R-:W-:-:S09]  /*77af0*/  NOP ;  /* 0x0000000000007918 */ /* 0x000fd20000000000 */
[----:B------:R-:W-:Y:S02]  /*77b00*/  IMAD.MOV.U32 R151, RZ, RZ, R132 ;  /* 0x000000ffff977224 */ /* 0x000fe400078e0084 */
[----:B------:R-:W-:Y:S02]  /*77b10*/  IMAD.MOV.U32 R150, RZ, RZ, R133 ;  /* 0x000000ffff967224 */ /* 0x000fe400078e0085 */
[----:B------:R-:W-:Y:S02]  /*77b20*/  IMAD.MOV.U32 R149, RZ, RZ, R134 ;  /* 0x000000ffff957224 */ /* 0x000fe400078e0086 */
[----:B------:R-:W-:Y:S01]  /*77b30*/  IMAD.MOV.U32 R148, RZ, RZ, R135 ;  /* 0x000000ffff947224 */ /* 0x000fe200078e0087 */
[----:B------:R-:W-:Y:S04]  /*77b40*/  STL.64 [R1+0x7070], R150 ;  /* 0x0070709601007387 */ /* 0x000fe80000100a00 */
[----:B------:R-:W-:Y:S04]  /*77b50*/  STL.64 [R1+0x7068], R148 ;  /* 0x0070689401007387 */ /* 0x000fe80000100a00 */
        /* <DEDUP_REMOVED lines=17> */
[----:B------:R-:W-:Y:S04]  /*77c70*/  STL.64 [R1+0x7080], R146 ;  /* 0x0070809201007387 */ /* 0x000fe80000100a00 */
[----:B------:R-:W-:Y:S04]  /*77c80*/  STL.64 [R1+0x7078], R144 ;  /* 0x0070789001007387 */ /* 0x000fe80000100a00 */
        /* <DEDUP_REMOVED lines=12> */
[----:B------:R-:W-:Y:S01]  /*77d50*/  IMAD.MOV.U32 R140, RZ, RZ, R135 ;  /* 0x000000ffff8c7224 */ /* 0x000fe200078e0087 */
[----:B------:R-:W-:Y:S04]  /*77d60*/  STL.64 [R1+0x7090], R142 ;  /* 0x0070908e01007387 */ /* 0x000fe80000100a00 */
[----:B------:R-:W-:Y:S01]  /*77d70*/  STL.64 [R1+0x7088], R140 ;  /* 0x0070888c01007387 */ /* 0x000fe20000100a00 */
[----:B------:R-:W-:Y:S03]  /*77d80*/  HMMA.1688.F32.TF32 R132, R192, R58, R188 ;  /* 0x0000003ac084723c */ /* 0x000fe600000810bc */
[----:B------:R-:W4:Y:S04]  /*77d90*/  LDL.LU R188, [R1+0x29e0] ;  /* 0x0029e00001bc7983 */ /* 0x000f280000300800 */
[----:B------:R-:W4:Y:S04]  /*77da0*/  LDL.LU R189, [R1+0x29e4] ;  /* 0x0029e40001bd7983 */ /* 0x000f280000300800 */
[----:B------:R-:W4:Y:S04]  /*77db0*/  LDL.LU R190, [R1+0x29e8] ;  /* 0x0029e80001be7983 */ /* 0x000f280000300800 */
[----:B------:R-:W4:Y:S04]  /*77dc0*/  LDL.LU R191, [R1+0x29ec] ;  /* 0x0029ec0001bf7983 */ /* 0x000f280000300800 */
[----:B------:R-:W-:Y:S05]  /*77dd0*/  STL.64 [R1+0x70b0], R206 ;  /* 0x0070b0ce01007387 */ /* 0x000fea0000100a00 */
[----:B------:R-:W-:-:S02]  /*77de0*/  IMAD.MOV.U32 R204, RZ, RZ, R135 ;  /* 0x000000ffffcc7224 */ /* 0x000fc400078e0087 */
[----:B------:R-:W-:Y:S02]  /*77df0*/  IMAD.MOV.U32 R138, RZ, RZ, R134 ;  /* 0x000000ffff8a7224 */ /* 0x000fe400078e0086 */
[----:B------:R-:W-:Y:S02]  /*77e00*/  IMAD.MOV.U32 R136, RZ, RZ, R132 ;  /* 0x000000ffff887224 */ /* 0x000fe400078e0084 */
[----:B------:R-:W-:Y:S01]  /*77e10*/  IMAD.MOV.U32 R137, RZ, RZ, R133 ;  /* 0x000000ffff897224 */ /* 0x000fe200078e0085 */
[----:B------:R-:W-:Y:S04]  /*77e20*/  STL.64 [R1+0x70a8], R204 ;  /* 0x0070a8cc01007387 */ /* 0x000fe80000100a00 */
[----:B------:R-:W-:Y:S01]  /*77e30*/  STL.64 [R1+0x70a0], R138 ;  /* 0x0070a08a01007387 */ /* 0x000fe20000100a00 */
[C---:B--2---:R-:W-:Y:S06]  /*77e40*/  HMMA.1688.F32.TF32 R176, R192.reuse, R46, R176 ;  /* 0x0000002ec0b0723c */ /* 0x044fec00000810b0 */
[C---:B------:R-:W-:Y:S06]  /*77e50*/  HMMA.1688.F32.TF32 R172, R192.reuse, R50, R172 ;  /* 0x00000032c0ac723c */ /* 0x040fec00000810ac */
[----:B---3--:R-:W-:Y:S01]  /*77e60*/  HMMA.1688.F32.TF32 R168, R192, R54, R168 ;  /* 0x00000036c0a8723c */ /* 0x008fe200000810a8 */
[----:B------:R-:W-:-:S15]  /*77e70*/  STL.64 [R1+0x7098], R136 ;  /* 0x0070988801007387 */ /* 0x000fde0000100a00 */
[----:B------:R-:W-:-:S07]  /*77e80*/  NOP ;  /* 0x0000000000007918 */ /* 0x000fce0000000000 */
[----:B------:R-:W-:Y:S04]  /*77e90*/  STL.64 [R1+0x70c0], R170 ;  /* 0x0070c0aa01007387 */ /* 0x000fe80000100a00 */
[----:B------:R-:W-:Y:S04]  /*77ea0*/  STL.64 [R1+0x70b8], R168 ;  /* 0x0070b8a801007387 */ /* 0x000fe80000100a00 */
[----:B------:R-:W-:Y:S01]  /*77eb0*/  STL.64 [R1+0x70d0], R174 ;  /* 0x0070d0ae01007387 */ /* 0x000fe20000100a00 */
[C---:B------:R-:W-:Y:S03]  /*77ec0*/  HMMA.1688.F32.TF32 R184, R192.reuse, R38, R184 ;  /* 0x00000026c0b8723c */ /* 0x040fe600000810b8 */
[----:B------:R-:W-:Y:S04]  /*77ed0*/  STL.64 [R1+0x70c8], R172 ;  /* 0x0070c8ac01007387 */ /* 0x000fe80000100a00 */
[----:B------:R-:W2:Y:S04]  /*77ee0*/  LDL.LU R228, [R1+0x29d0] ;  /* 0x0029d00001e47983 */ /* 0x000ea80000300800 */
[----:B------:R-:W2:Y:S04]  /*77ef0*/  LDL.LU R229, [R1+0x29d4] ;  /* 0x0029d40001e57983 */ /* 0x000ea80000300800 */
[----:B------:R-:W2:Y:S04]  /*77f00*/  LDL.LU R230, [R1+0x29d8] ;  /* 0x0029d80001e67983 */ /* 0x000ea80000300800 */
[----:B------:R-:W2:Y:S04]  /*77f10*/  LDL.LU R231, [R1+0x29dc] ;  /* 0x0029dc0001e77983 */ /* 0x000ea80000300800 */
[----:B------:R-:W-:Y:S04]  /*77f20*/  STL [R1+0x6e40], R176 ;  /* 0x006e40b001007387 */ /* 0x000fe80000100800 */
[----:B------:R-:W-:Y:S01]  /*77f30*/  STL [R1+0x6e3c], R177 ;  /* 0x006e3cb101007387 */ /* 0x000fe20000100800 */
[----:B----4-:R-:W-:Y:S03]  /*77f40*/  HMMA.1688.F32.TF32 R180, R192, R42, R180 ;  /* 0x0000002ac0b4723c */ /* 0x010fe600000810b4 */
[----:B------:R-:W-:Y:S04]  /*77f50*/  STL [R1+0x6e38], R178 ;  /* 0x006e38b201007387 */ /* 0x000fe80000100800 */
[----:B------:R-:W-:-:S15]  /*77f60*/  STL [R1+0x6e34], R179 ;  /* 0x006e34b301007387 */ /* 0x000fde0000100800 */
[----:B------:R-:W-:-:S01]  /*77f70*/  NOP ;  /* 0x0000000000007918 */ /* 0x000fc20000000000 */
        /* <DEDUP_REMOVED lines=34> */
[----:B--2---:R-:W-:Y:S03]  /*781a0*/  HMMA.1688.F32.TF32 R192, R192, R30, R228 ;  /* 0x0000001ec0c0723c */ /* 0x004fe600000810e4 */
[----:B------:R-:W-:Y:S04]  /*781b0*/  LDS R228, [R226+UR13+0x4700] ;  /* 0x0047000de2e47984 */ /* 0x000fe80008000800 */
[----:B------:R-:W-:Y:S04]  /*781c0*/  LDS R230, [R226+UR13+0x6700] ;  /* 0x0067000de2e67984 */ /* 0x000fe80008000800 */
[----:B------:R-:W-:Y:S04]  /*781d0*/  LDS R229, [R227+UR13+0x4700] ;  /* 0x0047000de3e57984 */ /* 0x000fe80008000800 */
[----:B------:R-:W1:Y:S08]  /*781e0*/  LDS R231, [R227+UR13+0x6700] ;  /* 0x0067000de3e77984 */ /* 0x000e700008000800 */
[----:B------:R-:W-:Y:S04]  /*781f0*/  STL [R1+0x6e70], R192 ;  /* 0x006e70c001007387 */ /* 0x000fe80000100800 */
[----:B------:R-:W-:Y:S04]  /*78200*/  STL [R1+0x6e6c], R193 ;  /* 0x006e6cc101007387 */ /* 0x000fe80000100800 */
[----:B------:R-:W-:Y:S04]  /*78210*/  STL [R1+0x6e28], R194 ;  /* 0x006e28c201007387 */ /* 0x000fe80000100800 */
[----:B------:R-:W-:Y:S01]  /*78220*/  STL [R1+0x6e24], R195 ;  /* 0x006e24c301007387 */ /* 0x000fe20000100800 */
[C---:B---3--:R-:W-:Y:S06]  /*78230*/  HMMA.1688.F32.TF32 R196, R200.reuse, R18, R196 ;  /* 0x00000012c8c4723c */ /* 0x048fec00000810c4 */
[----:B----4-:R-:W-:-:S15]  /*78240*/  HMMA.1688.F32.TF32 R132, R200, R14, R220 ;  /* 0x0000000ec884723c */ /* 0x010fde00000810dc */
[----:B------:R-:W-:-:S02]  /*78250*/  NOP ;  /* 0x0000000000007918 */ /* 0x000fc40000000000 */
[----:B------:R-:W-:Y:S04]  /*78260*/  STL [R1+0x6e7c], R196 ;  /* 0x006e7cc401007387 */ /* 0x000fe80000100800 */
[----:B------:R-:W-:Y:S04]  /*78270*/  STL [R1+0x6e78], R197 ;  /* 0x006e78c501007387 */ /* 0x000fe80000100800 */
[----:B------:R-:W-:Y:S04]  /*78280*/  STL [R1+0x6e74], R198 ;  /* 0x006e74c601007387 */ /* 0x000fe80000100800 */
[----:B------:R-:W-:Y:S04]  /*78290*/  STL [R1+0x6e20], R199 ;  /* 0x006e20c701007387 */ /* 0x000fe80000100800 */
[----:B------:R-:W2:Y:S04]  /*782a0*/  LDL.LU R220, [R1+0x2a70] ;  /* 0x002a700001dc7983 */ /* 0x000ea80000300800 */
[----:B------:R-:W-:Y:S04]  /*782b0*/  STL.64 [R1+0x11a0], R132 ;  /* 0x0011a08401007387 */ /* 0x000fe80000100a00 */
[----:B------:R3:W-:Y:S04]  /*782c0*/  STL.64 [R1+0x11a8], R134 ;  /* 0x0011a88601007387 */ /* 0x0007e80000100a00 */
[----:B------:R-:W2:Y:S04]  /*782d0*/  LDL.LU R221, [R1+0x2a74] ;  /* 0x002a740001dd7983 */ /* 0x000ea80000300800 */
[----:B------:R-:W2:Y:S01]  /*782e0*/  LDL.LU R222, [R1+0x2a78] ;  /* 0x002a780001de7983 */ /* 0x000ea20000300800 */
[----:B---3--:R-:W-:Y:S03]  /*782f0*/  HMMA.1688.F32.TF32 R132, R200, R10, R232 ;  /* 0x0000000ac884723c */ /* 0x008fe600000810e8 */
[----:B------:R-:W2:-:S15]  /*78300*/  LDL.LU R223, [R1+0x2a7c] ;  /* 0x002a7c0001df7983 */ /* 0x000e9e0000300800 */
[----:B------:R-:W-:-:S06]  /*78310*/  NOP ;  /* 0x0000000000007918 */ /* 0x000fcc0000000000 */
[----:B------:R-:W-:Y:S02]  /*78320*/  IMAD.MOV.U32 R196, RZ, RZ, R132 ;  /* 0x000000ffffc47224 */ /* 0x000fe400078e0084 */
[----:B------:R-:W-:Y:S02]  /*78330*/  IMAD.MOV.U32 R197, RZ, RZ, R133 ;  /* 0x000000ffffc57224 */ /* 0x000fe400078e0085 */
[----:B------:R-:W-:Y:S02]  /*78340*/  IMAD.MOV.U32 R198, RZ, RZ, R134 ;  /* 0x000000ffffc67224 */ /* 0x000fe400078e0086 */
[----:B------:R-:W-:-:S05]  /*78350*/  IMAD.MOV.U32 R192, RZ, RZ, R135 ;  /* 0x000000ffffc07224 */ /* 0x000fca00078e0087 */
[----:B------:R-:W-:Y:S04]  /*78360*/  STL [R1+0x6e8c], R192 ;  /* 0x006e8cc001007387 */ /* 0x000fe80000100800 */
[----:B------:R-:W-:Y:S04]  /*78370*/  STL [R1+0x6e88], R198 ;  /* 0x006e88c601007387 */ /* 0x000fe80000100800 */
[----:B------:R-:W-:Y:S04]  /*78380*/  STL [R1+0x6e84], R196 ;  /* 0x006e84c401007387 */ /* 0x000fe80000100800 */
[----:B------:R-:W-:Y:S04]  /*78390*/  STL [R1+0x6e80], R197 ;  /* 0x006e80c501007387 */ /* 0x000fe80000100800 */
[----:B------:R-:W3:Y:S01]  /*783a0*/  LDL.LU R232, [R1+0x2a80] ;  /* 0x002a800001e87983 */ /* 0x000ee20000300800 */
[----:B------:R-:W-:-:S15]  /*783b0*/  HMMA.1688.F32.TF32 R132, R200, R6, R216 ;  /* 0x00000006c884723c */ /* 0x000fde00000810d8 */
[----:B------:R-:W-:-:S08]  /*783c0*/  NOP ;  /* 0x0000000000007918 */ /* 0x000fd00000000000 */
[----:B------:R-:W-:Y:S04]  /*783d0*/  STL.64 [R1+0x11c0], R132 ;  /* 0x0011c08401007387 */ /* 0x000fe80000100a00 */
[----:B------:R4:W-:Y:S04]  /*783e0*/  STL.64 [R1+0x11c8], R134 ;  /* 0x0011c88601007387 */ /* 0x0009e80000100a00 */
[----:B------:R-:W3:Y:S04]  /*783f0*/  LDL.LU R233, [R1+0x2a84] ;  /* 0x002a840001e97983 */ /* 0x000ee80000300800 */
[----:B------:R-:W3:Y:S04]  /*78400*/  LDL.LU R234, [R1+0x2a88] ;  /* 0x002a880001ea7983 */ /* 0x000ee80000300800 */
[----:B------:R-:W3:Y:S04]  /*78410*/  LDL.LU R235, [R1+0x2a8c] ;  /* 0x002a8c0001eb7983 */ /* 0x000ee80000300800 */
        /* <DEDUP_REMOVED lines=13> */
[----:B------:R-:W-:Y:S04]  /*784f0*/  STL [R1+0x6e9c], R192 ;  /* 0x006e9cc001007387 */ /* 0x000fe80000100800 */
[----:B------:R-:W-:Y:S04]  /*78500*/  STL [R1+0x6e98], R198 ;  /* 0x006e98c601007387 */ /* 0x000fe80000100800 */
[----:B------:R-:W-:Y:S04]  /*78510*/  STL [R1+0x6e94], R196 ;  /* 0x006e94c401007387 */ /* 0x000fe80000100800 */
[----:B------:R1:W-:Y:S01]  /*78520*/  STL [R1+0x6e90], R197 ;  /* 0x006e90c501007387 */ /* 0x0003e20000100800 */
        /* <DEDUP_REMOVED lines=13> */
[----:B---3--:R-:W-:-:S15]  /*78600*/  HMMA.1688.F32.TF32 R132, R200, R122, R232 ;  /* 0x0000007ac884723c */ /* 0x008fde00000810e8 */
[----:B------:R-:W-:-:S09]  /*78610*/  NOP ;  /* 0x0000000000007918 */ /* 0x000fd20000000000 */
[----:B-1----:R-:W-:Y:S02]  /*78620*/  IMAD.MOV.U32 R197, RZ, RZ, R133 ;  /* 0x000000ffffc57224 */ /* 0x002fe400078e0085 */
[----:B------:R-:W-:Y:S01]  /*78630*/  IMAD.MOV.U32 R196, RZ, RZ, R132 ;  /* 0x000000ffffc47224 */ /* 0x000fe200078e0084 */
[----:B------:R1:W-:Y:S04]  /*78640*/  STL.64 [R1+0x11f8], R134 ;  /* 0x0011f88601007387 */ /* 0x0003e80000100a00 */
[----:B------:R3:W-:Y:S04]  /*78650*/  STL [R1+0x6eb4], R197 ;  /* 0x006eb4c501007387 */ /* 0x0007e80000100800 */
[----:B------:R3:W-:Y:S01]  /*78660*/  STL [R1+0x6eb0], R196 ;  /* 0x006eb0c401007387 */ /* 0x0007e20000100800 */
[----:B-1----:R-:W-:Y:S03]  /*78670*/  HMMA.1688.F32.TF32 R132, R200, R118, R216 ;  /* 0x00000076c884723c */ /* 0x002fe600000810d8 */
[----:B------:R-:W2:Y:S04]  /*78680*/  LDL.LU R216, [R1+0x2ac0] ;  /* 0x002ac00001d87983 */ /* 0x000ea80000300800 */
[----:B------:R-:W2:Y:S04]  /*78690*/  LDL.LU R217, [R1+0x2ac4] ;  /* 0x002ac40001d97983 */ /* 0x000ea80000300800 */
[----:B------:R-:W2:Y:S04]  /*786a0*/  LDL.LU R218, [R1+0x2ac8] ;  /* 0x002ac80001da7983 */ /* 0x000ea80000300800 */
[----:B------:R-:W2:Y:S09]  /*786b0*/  LDL.LU R219, [R1+0x2acc] ;  /* 0x002acc0001db7983 */ /* 0x000eb20000300800 */
[----:B------:R-:W-:-:S02]  /*786c0*/  IMAD.MOV.U32 R198, RZ, RZ, R135 ;  /* 0x000000ffffc67224 */ /* 0x000fc400078e0087 */
[----:B------:R-:W-:Y:S02]  /*786d0*/  IMAD.MOV.U32 R192, RZ, RZ, R134 ;  /* 0x000000ffffc07224 */ /* 0x000fe400078e0086 */
[----:B------:R-:W-:Y:S02]  /*786e0*/  IMAD.MOV.U32 R188, RZ, RZ, R132 ;  /* 0x000000ffffbc7224 */ /* 0x000fe400078e0084 */
[----:B------:R-:W-:Y:S01]  /*786f0*/  IMAD.MOV.U32 R193, RZ, RZ, R133 ;  /* 0x000000ffffc17224 */ /* 0x000fe200078e0085 */
[----:B------:R-:W-:Y:S01]  /*78700*/  STL [R1+0x6ec4], R198 ;  /* 0x006ec4c601007387 */ /* 0x000fe20000100800 */
[----:B----4-:R-:W-:Y:S03]  /*78710*/  HMMA.1688.F32.TF32 R132, R200, R114, R248 ;  /* 0x00000072c884723c */ /* 0x010fe600000810f8 */
[----:B------:R-:W-:Y:S04]  /*78720*/  STL [R1+0x6ec0], R192 ;  /* 0x006ec0c001007387 */ /* 0x000fe80000100800 */
[----:B------:R-:W-:Y:S04]  /*78730*/  STL [R1+0x6ebc], R188 ;  /* 0x006ebcbc01007387 */ /* 0x000fe80000100800 */
[----:B------:R1:W-:Y:S04]  /*78740*/  STL [R1+0x6eb8], R193 ;  /* 0x006eb8c101007387 */ /* 0x0003e80000100800 */
[----:B------:R-:W4:Y:S04]  /*78750*/  LDL.LU R248, [R1+0x2ad0] ;  /* 0x002ad00001f87983 */ /* 0x000f280000300800 */
[----:B------:R-:W4:Y:S04]  /*78760*/  LDL.LU R249, [R1+0x2ad4] ;  /* 0x002ad40001f97983 */ /* 0x000f280000300800 */
[----:B------:R-:W4:Y:S04]  /*78770*/  LDL.LU R250, [R1+0x2ad8] ;  /* 0x002ad80001fa7983 */ /* 0x000f280000300800 */
[----:B------:R-:W4:Y:S01]  /*78780*/  LDL.LU R251, [R1+0x2adc] ;  /* 0x002adc0001fb7983 */ /* 0x000f220000300800 */
[----:B---3--:R-:W-:-:S02]  /*78790*/  IMAD.MOV.U32 R197, RZ, RZ, R132 ;  /* 0x000000ffffc57224 */ /* 0x008fc400078e0084 */
[----:B------:R-:W-:Y:S02]  /*787a0*/  IMAD.MOV.U32 R196, RZ, RZ, R133 ;  /* 0x000000ffffc47224 */ /* 0x000fe400078e0085 */
[----:B------:R-:W-:Y:S02]  /*787b0*/  IMAD.MOV.U32 R190, RZ, RZ, R134 ;  /* 0x000000ffffbe7224 */ /* 0x000fe400078e0086 */
[----:B------:R-:W-:-:S05]  /*787c0*/  IMAD.MOV.U32 R189, RZ, RZ, R135 ;  /* 0x000000ffffbd7224 */ /* 0x000fca00078e0087 */
[----:B------:R3:W-:Y:S04]  /*787d0*/  STL [R1+0x6ed4], R189 ;  /* 0x006ed4bd01007387 */ /* 0x0007e80000100800 */
[----:B------:R3:W-:Y:S04]  /*787e0*/  STL [R1+0x6ed0], R190 ;  /* 0x006ed0be01007387 */ /* 0x0007e80000100800 */
[----:B------:R3:W-:Y:S04]  /*787f0*/  STL [R1+0x6ecc], R197 ;  /* 0x006eccc501007387 */ /* 0x0007e80000100800 */
[----:B------:R3:W-:Y:S04]  /*78800*/  STL [R1+0x6ec8], R196 ;  /* 0x006ec8c401007387 */ /* 0x0007e80000100800 */
[----:B------:R-:W3:Y:S04]  /*78810*/  LDL.LU R236, [R1+0x2ae0] ;  /* 0x002ae00001ec7983 */ /* 0x000ee80000300800 */
        /* <DEDUP_REMOVED lines=8> */
[----:B------:R-:W-:-:S05]  /*788a0*/  IMAD.MOV.U32 R180, RZ, RZ, R135 ;  /* 0x000000ffffb47224 */ /* 0x000fca00078e0087 */
[----:B------:R2:W-:Y:S04]  /*788b0*/  STL [R1+0x6ee4], R180 ;  /* 0x006ee4b401007387 */ /* 0x0005e80000100800 */
[----:B------:R2:W-:Y:S04]  /*788c0*/  STL [R1+0x6ee0], R186 ;  /* 0x006ee0ba01007387 */ /* 0x0005e80000100800 */
[----:B------:R2:W-:Y:S04]  /*788d0*/  STL [R1+0x6edc], R185 ;  /* 0x006edcb901007387 */ /* 0x0005e80000100800 */
[----:B------:R2:W-:Y:S04]  /*788e0*/  STL [R1+0x6ed8], R184 ;  /* 0x006ed8b801007387 */ /* 0x0005e80000100800 */
[----:B------:R-:W2:Y:S04]  /*788f0*/  LDL.LU R232, [R1+0x2af0] ;  /* 0x002af00001e87983 */ /* 0x000ea80000300800 */
[----:B------:R-:W2:Y:S04]  /*78900*/  LDL.LU R233, [R1+0x2af4] ;  /* 0x002af40001e97983 */ /* 0x000ea80000300800 */
[----:B------:R-:W2:Y:S04]  /*78910*/  LDL.LU R234, [R1+0x2af8] ;  /* 0x002af80001ea7983 */ /* 0x000ea80000300800 */
[----:B------:R-:W2:Y:S01]  /*78920*/  LDL.LU R235, [R1+0x2afc] ;  /* 0x002afc0001eb7983 */ /* 0x000ea20000300800 */
        /* <DEDUP_REMOVED lines=32> */
[----:B------:R-:W-:Y:S01]  /*78b30*/  IMAD.MOV.U32 R196, RZ, RZ, R135 ;  /* 0x000000ffffc47224 */ /* 0x000fe200078e0087 */
[----:B------:R3:W-:Y:S04]  /*78b40*/  STL [R1+0x6f04], R176 ;  /* 0x006f04b001007387 */ /* 0x0007e80000100800 */
[----:B------:R3:W-:Y:S01]  /*78b50*/  STL [R1+0x6f00], R183 ;  /* 0x006f00b701007387 */ /* 0x0007e20000100800 */
[----:B--2---:R-:W-:-:S15]  /*78b60*/  HMMA.1688.F32.TF32 R132, R200, R94, R232 ;  /* 0x0000005ec884723c */ /* 0x004fde00000810e8 */
        /* <DEDUP_REMOVED lines=14> */
[----:B------:R2:W-:Y:S01]  /*78c50*/  STL [R1+0x6f18], R180 ;  /* 0x006f18b401007387 */ /* 0x0005e20000100800 */
[----:B------:R-:W-:-:S15]  /*78c60*/  HMMA.1688.F32.TF32 R132, R200, R90, R220 ;  /* 0x0000005ac884723c */ /* 0x000fde00000810dc */
[----:B------:R-:W-:-:S09]  /*78c70*/  NOP ;  /* 0x0000000000007918 */ /* 0x000fd20000000000 */
[----:B-1----:R-:W-:Y:S02]  /*78c80*/  IMAD.MOV.U32 R193, RZ, RZ, R132 ;  /* 0x000000ffffc17224 */ /* 0x002fe400078e0084 */
        /* <DEDUP_REMOVED lines=9> */
[----:B----4-:R-:W-:Y:S01]  /*78d20*/  HMMA.1688.F32.TF32 R132, R200, R26, R248 ;  /* 0x0000001ac884723c */ /* 0x010fe200000810f8 */
        /* <DEDUP_REMOVED lines=24> */
[----:B---3--:R-:W-:-:S03]  /*78eb0*/  IMAD.MOV.U32 R176, RZ, RZ, R132 ;  /* 0x000000ffffb07224 */ /* 0x008fc600078e0084 */
[----:B------:R-:W3:Y:S01]  /*78ec0*/  LDL.LU R236, [R1+0x2bb0] ;  /* 0x002bb00001ec7983 */ /* 0x000ee20000300800 */
[----:B------:R-:W-:-:S03]  /*78ed0*/  IMAD.MOV.U32 R183, RZ, RZ, R133 ;  /* 0x000000ffffb77224 */ /* 0x000fc600078e0085 */
[----:B------:R-:W3:Y:S01]  /*78ee0*/  LDL.LU R237, [R1+0x2bb4] ;  /* 0x002bb40001ed7983 */ /* 0x000ee20000300800 */
[----:B--2---:R-:W-:-:S03]  /*78ef0*/  IMAD.MOV.U32 R182, RZ, RZ, R134 ;  /* 0x000000ffffb67224 */ /* 0x004fc600078e0086 */
[----:B------:R-:W3:Y:S01]  /*78f00*/  LDL.LU R238, [R1+0x2bb8] ;  /* 0x002bb80001ee7983 */ /* 0x000ee20000300800 */
[----:B------:R-:W-:-:S03]  /*78f10*/  IMAD.MOV.U32 R181, RZ, RZ, R135 ;  /* 0x000000ffffb57224 */ /* 0x000fc600078e0087 */
        /* <DEDUP_REMOVED lines=30> */
[C---:B------:R-:W-:Y:S06]  /*79100*/  HMMA.1688.F32.TF32 R136, R200.reuse, R82, R160 ;  /* 0x00000052c888723c */ /* 0x040fec00000810a0 */
[----:B--2---:R-:W-:-:S15]  /*79110*/  HMMA.1688.F32.TF32 R132, R200, R78, R132 ;  /* 0x0000004ec884723c */ /* 0x004fde0000081084 */
[----:B------:R-:W-:-:S03]  /*79120*/  NOP ;  /* 0x0000000000007918 */ /* 0x000fc60000000000 */
[----:B------:R-:W-:Y:S02]  /*79130*/  IMAD.MOV.U32 R184, RZ, RZ, R136 ;  /* 0x000000ffffb87224 */ /* 0x000fe400078e0088 */
[----:B------:R-:W-:Y:S02]  /*79140*/  IMAD.MOV.U32 R185, RZ, RZ, R137 ;  /* 0x000000ffffb97224 */ /* 0x000fe400078e0089 */
[----:B------:R-:W-:Y:S02]  /*79150*/  IMAD.MOV.U32 R186, RZ, RZ, R138 ;  /* 0x000000ffffba7224 */ /* 0x000fe400078e008a */
[----:B------:R-:W-:Y:S02]  /*79160*/  IMAD.MOV.U32 R180, RZ, RZ, R139 ;  /* 0x000000ffffb47224 */ /* 0x000fe400078e008b */
[----:B------:R-:W-:Y:S02]  /*79170*/  IMAD.MOV.U32 R191, RZ, RZ, R132 ;  /* 0x000000ffffbf7224 */ /* 0x000fe400078e0084 */
[----:B------:R-:W-:-:S02]  /*79180*/  IMAD.MOV.U32 R194, RZ, RZ, R133 ;  /* 0x000000ffffc27224 */ /* 0x000fc400078e0085 */
[----:B------:R-:W-:Y:S02]  /*79190*/  IMAD.MOV.U32 R195, RZ, RZ, R134 ;  /* 0x000000ffffc37224 */ /* 0x000fe400078e0086 */
[----:B------:R-:W-:Y:S01]  /*791a0*/  IMAD.MOV.U32 R199, RZ, RZ, R135 ;  /* 0x000000ffffc77224 */ /* 0x000fe200078e0087 */
[C---:B---3--:R-:W-:Y:S06]  /*791b0*/  HMMA.1688.F32.TF32 R136, R200.reuse, R70, R212 ;  /* 0x00000046c888723c */ /* 0x048fec00000810d4 */
        /* <DEDUP_REMOVED lines=19> */
[C---:B-1----:R-:W-:Y:S09]  /*792f0*/  HMMA.1688.F32.TF32 R132, R200.reuse, R54, R232 ;  /* 0x00000036c884723c */ /* 0x042ff200000810e8 */
        /* <DEDUP_REMOVED lines=11> */
[----:B------:R-:W2:Y:S04]  /*793b0*/  LDL.LU R216, [R1+0x3180] ;  /* 0x0031800001d87983 */ /* 0x000ea80000300800 */
[----:B------:R-:W-:Y:S04]  /*793c0*/  STL.64 [R1+0x1340], R136 ;  /* 0x0013408801007387 */ /* 0x000fe80000100a00 */
[----:B------:R-:W-:Y:S04]  /*793d0*/  STL.64 [R1+0x1348], R138 ;  /* 0x0013488a01007387 */ /* 0x000fe80000100a00 */
[----:B------:R1:W-:Y:S04]  /*793e0*/  STL.64 [R1+0x1350], R132 ;  /* 0x0013508401007387 */ /* 0x0003e80000100a00 */
[----:B------:R3:W-:Y:S04]  /*793f0*/  STL.64 [R1+0x1358], R134 ;  /* 0x0013588601007387 */ /* 0x0007e80000100a00 */
        /* <DEDUP_REMOVED lines=100> */
[----:B----4-:R-:W-:Y:S06]  /*79a40*/  HMMA.1688.F32.TF32 R140, R228, R126, R140 ;  /* 0x0000007ee48c723c */ /* 0x010fec000008108c */
[C---:B---3--:R-:W-:Y:S06]  /*79a50*/  HMMA.1688.F32.TF32 R188, R200.reuse, R34, R184 ;  /* 0x00000022c8bc723c */ /* 0x048fec00000810b8 */
[C---:B------:R-:W-:Y:S06]  /*79a60*/  HMMA.1688.F32.TF32 R192, R200.reuse, R38, R196 ;  /* 0x00000026c8c0723c */ /* 0x040fec00000810c4 */
[----:B------:R-:W-:Y:S01]  /*79a70*/  HMMA.1688.F32.TF32 R184, R200, R30, R180 ;  /* 0x0000001ec8b8723c */ /* 0x000fe200000810b4 */
[----:B------:R-:W-:Y:S04]  /*79a80*/  LDS R200, [R0+UR13+0x4780] ;  /* 0x0047800d00c87984 */ /* 0x000fe80008000800 */
[----:B------:R-:W-:Y:S01]  /*79a90*/  LDS R202, [R0+UR13+0x6780] ;  /* 0x0067800d00ca7984 */ /* 0x000fe20008000800 */
[C---:B------:R-:W-:Y:S06]  /*79aa0*/  HMMA.1688.F32.TF32 R180, R228.reuse, R18, R176 ;  /* 0x00000012e4b4723c */ /* 0x040fec00000810b0 */
[C---:B------:R-:W-:Y:S05]  /*79ab0*/  HMMA.1688.F32.TF32 R136, R228.reuse, R6, R136 ;  /* 0x00000006e488723c */ /* 0x040fea0000081088 */
[----:B------:R-:W-:Y:S04]  /*79ac0*/  STL.64 [R1+0x1360], R192 ;  /* 0x001360c001007387 */ /* 0x000fe80000100a00 */
[----:B------:R-:W-:Y:S01]  /*79ad0*/  LDS R201, [R225+UR13+0x4780] ;  /* 0x0047800de1c97984 */ /* 0x000fe20008000800 */
[C---:B------:R-:W-:Y:S03]  /*79ae0*/  HMMA.1688.F32.TF32 R176, R228.reuse, R14, R172 ;  /* 0x0000000ee4b0723c */ /* 0x040fe600000810ac */
[----:B------:R-:W1:Y:S03]  /*79af0*/  LDS R203, [R225+UR13+0x6780] ;  /* 0x0067800de1cb7984 */ /* 0x000e660008000800 */
[C---:B------:R-:W-:Y:S01]  /*79b00*/  HMMA.1688.F32.TF32 R172, R228.reuse, R10, R168 ;  /* 0x0000000ae4ac723c */ /* 0x040fe200000810a8 */
        /* <DEDUP_REMOVED lines=14> */
[C---:B--2---:R-:W-:Y:S02]  /*79bf0*/  HMMA.1688.F32.TF32 R136, R228.reuse, R122, R144 ;  /* 0x0000007ae488723c */ /* 0x044fe40000081090 */
[----:B------:R-:W-:Y:S04]  /*79c00*/  STL.64 [R1+0x13d0], R168 ;  /* 0x0013d0a801007387 */ /* 0x000fe80000100a00 */
[----:B------:R-:W-:Y:S01]  /*79c10*/  STL.64 [R1+0x13d8], R170 ;  /* 0x0013d8aa01007387 */ /* 0x000fe20000100a00 */
[C---:B------:R-:W-:Y:S03]  /*79c20*/  HMMA.1688.F32.TF32 R144, R228.reuse, R118, R148 ;  /* 0x00000076e490723c */ /* 0x040fe60000081094 */
[----:B------:R-:W-:Y:S04]  /*79c30*/  STL.64 [R1+0x13e0], R140 ;  /* 0x0013e08c01007387 */ /* 0x000fe80000100a00 */
[----:B------:R2:W-:Y:S09]  /*79c40*/  STL.64 [R1+0x13e8], R142 ;  /* 0x0013e88e01007387 */ /* 0x0005f20000100a00 */
        /* <DEDUP_REMOVED lines=11> */
[----:B--2---:R-:W-:-:S15]  /*79d00*/  HMMA.1688.F32.TF32 R136, R228, R102, R160 ;  /* 0x00000066e488723c */ /* 0x004fde00000810a0 */
[----:B------:R-:W-:-:S02]  /*79d10*/  NOP ;  /* 0x0000000000007918 */ /* 0x000fc40000000000 */
[----:B------:R-:W-:Y:S04]  /*79d20*/  STL.64 [R1+0x1430], R140 ;  /* 0x0014308c01007387 */ /* 0x000fe80000100a00 */
[----:B------:R2:W-:Y:S04]  /*79d30*/  STL.64 [R1+0x1438], R142 ;  /* 0x0014388e01007387 */ /* 0x0005e80000100a00 */
        /* <DEDUP_REMOVED lines=17> */
[----:B------:R-:W-:Y:S04]  /*79e50*/  STL.64 [R1+0x1498], R142 ;  /* 0x0014988e01007387 */ /* 0x000fe80000100a00 */
[----:B------:R-:W-:Y:S04]  /*79e60*/  STL.64 [R1+0x74c0], R82 ;  /* 0x0074c05201007387 */ /* 0x000fe80000100a00 */
[----:B------:R-:W-:Y:S04]  /*79e70*/  STL.64 [R1+0x14a0], R136 ;  /* 0x0014a08801007387 */ /* 0x000fe80000100a00 */
[----:B------:R2:W-:Y:S04]  /*79e80*/  STL.64 [R1+0x14a8], R138 ;  /* 0x0014a88a01007387 */ /* 0x0005e80000100a00 */
[----:B------:R3:W-:Y:S04]  /*79e90*/  STL.64 [R1+0x74b8], R80 ;  /* 0x0074b85001007387 */ /* 0x0007e80000100a00 */
[----:B------:R-:W-:Y:S01]  /*79ea0*/  STL.64 [R1+0x14b0], R132 ;  /* 0x0014b08401007387 */ /* 0x000fe20000100a00 */
[C---:B--2---:R-:W-:Y:S03]  /*79eb0*/  HMMA.1688.F32.TF32 R136, R228.reuse, R78, R220 ;  /* 0x0000004ee488723c */ /* 0x044fe600000810dc */
[----:B------:R2:W-:Y:S03]  /*79ec0*/  STL.64 [R1+0x14b8], R134 ;  /* 0x0014b88601007387 */ /* 0x0005e60000100a00 */
[C---:B---3--:R-:W-:Y:S06]  /*79ed0*/  HMMA.1688.F32.TF32 R80, R228.reuse, R70, R248 ;  /* 0x00000046e450723c */ /* 0x048fec00000810f8 */
[C---:B--2---:R-:W-:Y:S11]  /*79ee0*/  HMMA.1688.F32.TF32 R132, R228.reuse, R74, R216 ;  /* 0x0000004ae484723c */ /* 0x044ff600000810d8 */
[----:B------:R-:W-:Y:S04]  /*79ef0*/  STL.64 [R1+0x14c0], R136 ;  /* 0x0014c08801007387 */ /* 0x000fe80000100a00 */
[----:B------:R-:W-:Y:S04]  /*79f00*/  STL.64 [R1+0x14c8], R138 ;  /* 0x0014c88a01007387 */ /* 0x000fe80000100a00 */
[----:B------:R-:W2:Y:S04]  /*79f10*/  LDL.LU R216, [R1+0x38f0] ;  /* 0x0038f00001d87983 */ /* 0x000ea80000300800 */
[----:B------:R3:W-:Y:S04]  /*79f20*/  STL.64 [R1+0x14d0], R132 ;  /* 0x0014d08401007387 */ /* 0x0007e80000100a00 */
[----:B------:R4:W-:Y:S04]  /*79f30*/  STL.64 [R1+0x14d8], R134 ;  /* 0x0014d88601007387 */ /* 0x0009e80000100a00 */
[----:B------:R-:W-:Y:S04]  /*79f40*/  STL.64 [R1+0x14e0], R80 ;  /* 0x0014e05001007387 */ /* 0x000fe80000100a00 */
        /* <DEDUP_REMOVED lines=109> */
[C---:B--2---:R-:W-:Y:S06]  /*7a620*/  HMMA.1688.F32.TF32 R176, R228.reuse, R46, R176 ;  /* 0x0000002ee4b0723c */ /* 0x044fec00000810b0 */
[C---:B----4-:R-:W-:Y:S06]  /*7a630*/  HMMA.1688.F32.TF32 R180, R228.reuse, R50, R180 ;  /* 0x00000032e4b4723c */ /* 0x050fec00000810b4 */
[C---:B-1----:R-:W-:Y:S06]  /*7a640*/  HMMA.1688.F32.TF32 R80, R228.reuse, R66, R188 ;  /* 0x00000042e450723c */ /* 0x042fec00000810bc */
[C---:B------:R-:W-:Y:S06]  /*7a650*/  HMMA.1688.F32.TF32 R192, R228.reuse, R62, R192 ;  /* 0x0000003ee4c0723c */ /* 0x040fec00000810c0 */
[C---:B------:R-:W-:Y:S11]  /*7a660*/  HMMA.1688.F32.TF32 R188, R228.reuse, R58, R196 ;  /* 0x0000003ae4bc723c */ /* 0x040ff600000810c4 */
        /* <DEDUP_REMOVED lines=14> */
[----:B------:R-:W-:Y:S09]  /*7a750*/  STL.64 [R1+0x1548], R178 ;  /* 0x001548b201007387 */ /* 0x000ff20000100a00 */
[----:B------:R-:W-:Y:S04]  /*7a760*/  STL.64 [R1+0x1550], R80 ;  /* 0x0015505001007387 */ /* 0x000fe80000100a00 */
[----:B------:R1:W-:Y:S02]  /*7a770*/  STL.64 [R1+0x1558], R82 ;  /* 0x0015585201007387 */ /* 0x0003e40000100a00 */
[----:B-1----:R-:W-:Y:S02]  /*7a780*/  HMMA.1688.F32.TF32 R80, R228, R30, R204 ;  /* 0x0000001ee450723c */ /* 0x002fe400000810cc */
[----:B------:R-:W-:Y:S04]  /*7a790*/  STL.64 [R1+0x1560], R168 ;  /* 0x001560a801007387 */ /* 0x000fe80000100a00 */
[----:B------:R-:W-:Y:S01]  /*7a7a0*/  STL.64 [R1+0x1568], R170 ;  /* 0x001568aa01007387 */ /* 0x000fe20000100a00 */
[C---:B------:R-:W-:Y:S03]  /*7a7b0*/  HMMA.1688.F32.TF32 R140, R200.reuse, R18, R140 ;  /* 0x00000012c88c723c */ /* 0x040fe6000008108c */
[----:B------:R-:W-:Y:S04]  /*7a7c0*/  STL.64 [R1+0x1580], R136 ;  /* 0x0015808801007387 */ /* 0x000fe80000100a00 */
        /* <DEDUP_REMOVED lines=8> */
[----:B------:R-:W-:Y:S03]  /*7a850*/  STL.64 [R1+0x1590], R140 ;  /* 0x0015908c01007387 */ /* 0x000fe60000100a00 */
[C---:B------:R-:W-:Y:S01]  /*7a860*/  HMMA.1688.F32.TF32 R136, R200.reuse, R10, R148 ;  /* 0x0000000ac888723c */ /* 0x040fe20000081094 */
[----:B------:R1:W-:Y:S05]  /*7a870*/  STL.64 [R1+0x1598], R142 ;  /* 0x0015988e01007387 */ /* 0x0003ea0000100a00 */
[C---:B-1----:R-:W-:Y:S11]  /*7a880*/  HMMA.1688.F32.TF32 R140, R200.reuse, R6, R156 ;  /* 0x00000006c88c723c */ /* 0x042ff6000008109c */
[----:B------:R-:W-:Y:S04]  /*7a890*/  STL.64 [R1+0x15a0], R80 ;  /* 0x0015a05001007387 */ /* 0x000fe80000100a00 */
[----:B------:R1:W-:Y:S02]  /*7a8a0*/  STL.64 [R1+0x15a8], R82 ;  /* 0x0015a85201007387 */ /* 0x0003e40000100a00 */
[C---:B-1----:R-:W-:Y:S02]  /*7a8b0*/  HMMA.1688.F32.TF32 R80, R200.reuse, R130, R152 ;  /* 0x00000082c850723c */ /* 0x042fe40000081098 */
[----:B------:R-:W-:Y:S04]  /*7a8c0*/  STL.64 [R1+0x15b0], R136 ;  /* 0x0015b08801007387 */ /* 0x000fe80000100a00 */
[----:B------:R1:W-:Y:S04]  /*7a8d0*/  STL.64 [R1+0x15b8], R138 ;  /* 0x0015b88a01007387 */ /* 0x0003e80000100a00 */
[----:B------:R-:W-:Y:S04]  /*7a8e0*/  STL.64 [R1+0x15c0], R140 ;  /* 0x0015c08c01007387 */ /* 0x000fe80000100a00 */
[----:B------:R3:W-:Y:S01]  /*7a8f0*/  STL.64 [R1+0x15c8], R142 ;  /* 0x0015c88e01007387 */ /* 0x0007e20000100a00 */
[C---:B-1----:R-:W-:Y:S08]  /*7a900*/  HMMA.1688.F32.TF32 R136, R200.reuse, R126, R164 ;  /* 0x0000007ec888723c */ /* 0x042ff000000810a4 */
[----:B------:R-:W-:Y:S01]  /*7a910*/  STL.64 [R1+0x15d0], R80 ;  /* 0x0015d05001007387 */ /* 0x000fe20000100a00 */
[C---:B---3--:R-:W-:Y:S03]  /*7a920*/  HMMA.1688.F32.TF32 R140, R200.reuse, R122, R160 ;  /* 0x0000007ac88c723c */ /* 0x048fe600000810a0 */
[----:B------:R1:W-:Y:S03]  /*7a930*/  STL.64 [R1+0x15d8], R82 ;  /* 0x0015d85201007387 */ /* 0x0003e60000100a00 */
[C---:B-1----:R-:W-:Y:S08]  /*7a940*/  HMMA.1688.F32.TF32 R80, R200.reuse, R118, R132 ;  /* 0x00000076c850723c */ /* 0x042ff00000081084 */
[----:B------:R-:W-:Y:S04]  /*7a950*/  STL.64 [R1+0x15e0], R136 ;  /* 0x0015e08801007387 */ /* 0x000fe80000100a00 */
[----:B------:R1:W-:Y:S01]  /*7a960*/  STL.64 [R1+0x15e8], R138 ;  /* 0x0015e88a01007387 */ /* 0x0003e20000100a00 */
[C---:B------:R-:W-:Y:S04]  /*7a970*/  HMMA.1688.F32.TF32 R132, R200.reuse, R110, R212 ;  /* 0x0000006ec884723c */ /* 0x040fe800000810d4 */
[----:B------:R-:W-:Y:S04]  /*7a980*/  STL.64 [R1+0x15f0], R140 ;  /* 0x0015f08c01007387 */ /* 0x000fe80000100a00 */
[----:B------:R-:W-:Y:S01]  /*7a990*/  STL.64 [R1+0x15f8], R142 ;  /* 0x0015f88e01007387 */ /* 0x000fe20000100a00 */
[C---:B-1----:R-:W-:Y:S03]  /*7a9a0*/  HMMA.1688.F32.TF32 R136, R200.reuse, R114, R208 ;  /* 0x00000072c888723c */ /* 0x042fe600000810d0 */
[----:B------:R-:W-:Y:S04]  /*7a9b0*/  STL.64 [R1+0x1600], R80 ;  /* 0x0016005001007387 */ /* 0x000fe80000100a00 */
[----:B------:R1:W-:Y:S02]  /*7a9c0*/  STL.64 [R1+0x1608], R82 ;  /* 0x0016085201007387 */ /* 0x0003e40000100a00 */
[----:B-1----:R-:W-:-:S14]  /*7a9d0*/  HMMA.1688.F32.TF32 R80, R200, R106, R244 ;  /* 0x0000006ac850723c */ /* 0x002fdc00000810f4 */
[----:B------:R-:W-:Y:S04]  /*7a9e0*/  STL.64 [R1+0x1610], R136 ;  /* 0x0016108801007387 */ /* 0x000fe80000100a00 */
[----:B------:R1:W-:Y:S04]  /*7a9f0*/  STL.64 [R1+0x1618], R138 ;  /* 0x0016188a01007387 */ /* 0x0003e80000100a00 */
[----:B------:R-:W-:Y:S04]  /*7aa00*/  STL.64 [R1+0x1620], R132 ;  /* 0x0016208401007387 */ /* 0x000fe80000100a00 */
[----:B------:R3:W-:Y:S01]  /*7aa10*/  STL.64 [R1+0x1628], R134 ;  /* 0x0016288601007387 */ /* 0x0007e20000100a00 */
[C---:B-1----:R-:W-:Y:S03]  /*7aa20*/  HMMA.1688.F32.TF32 R136, R200.reuse, R102, R240 ;  /* 0x00000066c888723c */ /* 0x042fe600000810f0 */
[----:B------:R-:W-:Y:S03]  /*7aa30*/  STL.64 [R1+0x1630], R80 ;  /* 0x0016305001007387 */ /* 0x000fe60000100a00 */
[C---:B---3--:R-:W-:Y:S01]  /*7aa40*/  HMMA.1688.F32.TF32 R132, R200.reuse, R98, R236 ;  /* 0x00000062c884723c */ /* 0x048fe200000810ec */
[----:B------:R1:W-:Y:S05]  /*7aa50*/  STL.64 [R1+0x1638], R82 ;  /* 0x0016385201007387 */ /* 0x0003ea0000100a00 */
[C---:B-1----:R-:W-:Y:S11]  /*7aa60*/  HMMA.1688.F32.TF32 R80, R200.reuse, R94, R232 ;  /* 0x0000005ec850723c */ /* 0x042ff600000810e8 */
        /* <DEDUP_REMOVED lines=9> */
[----:B------:R1:W-:Y:S04]  /*7ab00*/  STL.64 [R1+0x1670], R136 ;  /* 0x0016708801007387 */ /* 0x0003e80000100a00 */
[----:B------:R3:W-:Y:S04]  /*7ab10*/  STL.64 [R1+0x1678], R138 ;  /* 0x0016788a01007387 */ /* 0x0007e80000100a00 */
[----:B------:R-:W4:Y:S04]  /*7ab20*/  LDL.LU R216, [R1+0x3bc0] ;  /* 0x003bc00001d87983 */ /* 0x000f280000300800 */
[----:B------:R-:W-:Y:S04]  /*7ab30*/  STL.64 [R1+0x1680], R132 ;  /* 0x0016808401007387 */ /* 0x000fe80000100a00 */
[----:B------:R-:W-:Y:S04]  /*7ab40*/  STL.64 [R1+0x1688], R134 ;  /* 0x0016888601007387 */ /* 0x000fe80000100a00 */
        /* <DEDUP_REMOVED lines=77> */
[----:B--2---:R-:W2:Y:S04]  /*7b020*/  LDL.LU R80, [R1+0x3920] ;  /* 0x0039200001507983 */ /* 0x004ea80000300800 */
        /* <DEDUP_REMOVED lines=36> */
[----:B-1----:R-:W2:Y:S04]  /*7b270*/  LDL.LU.64 R82, [R1+0x74c0] ;  /* 0x0074c00001527983 */ /* 0x002ea80000300a00 */
[----:B------:R-:W2:Y:S01]  /*7b280*/  LDL.LU.64 R80, [R1+0x74b8] ;  /* 0x0074b80001507983 */ /* 0x000ea20000300a00 */
[C---:B----4-:R-:W-:Y:S06]  /*7b290*/  HMMA.1688.F32.TF32 R196, R200.reuse, R74, R196 ;  /* 0x0000004ac8c4723c */ /* 0x050fec00000810c4 */
[----:B------:R-:W-:Y:S01]  /*7b2a0*/  HMMA.1688.F32.TF32 R144, R200, R38, R144 ;  /* 0x00000026c890723c */ /* 0x000fe20000081090 */
[----:B------:R-:W-:-:S05]  /*7b2b0*/  IMAD.MOV.U32 R249, RZ, RZ, R128 ;  /* 0x000000fffff97224 */ /* 0x000fca00078e0080 */
[----:B---3--:R-:W-:Y:S01]  /*7b2c0*/  HMMA.1688.F32.TF32 R132, R228, R6, R132 ;  /* 0x00000006e484723c */ /* 0x008fe20000081084 */
[----:B------:R-:W-:Y:S02]  /*7b2d0*/  IMAD.MOV.U32 R250, RZ, RZ, R3 ;  /* 0x000000fffffa7224 */ /* 0x000fe400078e0003 */
[----:B------:R-:W-:-:S03]  /*7b2e0*/  IMAD.MOV.U32 R251, RZ, RZ, R2 ;  /* 0x000000fffffb7224 */ /* 0x000fc600078e0002 */
[----:B--2---:R-:W-:-:S15]  /*7b2f0*/  HMMA.1688.F32.TF32 R188, R200, R82, R188 ;  /* 0x00000052c8bc723c */ /* 0x004fde00000810bc */
[----:B------:R-:W-:-:S08]  /*7b300*/  NOP ;  /* 0x0000000000007918 */ /* 0x000fd00000000000 */
[----:B------:R-:W-:Y:S04]  /*7b310*/  STL.64 [R1+0x16b0], R188 ;  /* 0x0016b0bc01007387 */ /* 0x000fe80000100a00 */
[----:B------:R1:W-:Y:S02]  /*7b320*/  STL.64 [R1+0x16b8], R190 ;  /* 0x0016b8be01007387 */ /* 0x0003e40000100a00 */
[C---:B-1----:R-:W-:Y:S06]  /*7b330*/  HMMA.1688.F32.TF32 R188, R200.reuse, R78, R192 ;  /* 0x0000004ec8bc723c */ /* 0x042fec00000810c0 */
        /* <DEDUP_REMOVED lines=28> */
[----:B------:R1:W-:Y:S02]  /*7b500*/  STL.64 [R1+0x1758], R138 ;  /* 0x0017588a01007387 */ /* 0x0003e40000100a00 */
[----:B-1----:R-:W-:Y:S02]  /*7b510*/  HMMA.1688.F32.TF32 R136, R200, R30, R156 ;  /* 0x0000001ec888723c */ /* 0x002fe4000008109c */
[----:B------:R-:W-:Y:S04]  /*7b520*/  STL.64 [R1+0x1760], R144 ;  /* 0x0017609001007387 */ /* 0x000fe80000100a00 */
[----:B------:R1:W-:Y:S04]  /*7b530*/  STL.64 [R1+0x1768], R146 ;  /* 0x0017689201007387 */ /* 0x0003e80000100a00 */
[----:B------:R-:W-:Y:S04]  /*7b540*/  STL.64 [R1+0x1880], R140 ;  /* 0x0018808c01007387 */ /* 0x000fe80000100a00 */
[----:B------:R2:W-:Y:S01]  /*7b550*/  STL.64 [R1+0x1888], R142 ;  /* 0x0018888e01007387 */ /* 0x0005e20000100a00 */
[C---:B-1----:R-:W-:Y:S03]  /*7b560*/  HMMA.1688.F32.TF32 R144, R228.reuse, R18, R152 ;  /* 0x00000012e490723c */ /* 0x042fe60000081098 */
[----:B------:R-:W-:Y:S04]  /*7b570*/  LDS R200, [R0+UR13+0x8000] ;  /* 0x0080000d00c87984 */ /* 0x000fe80008000800 */
[----:B------:R-:W-:Y:S01]  /*7b580*/  LDS R202, [R0+UR13+0xa000] ;  /* 0x00a0000d00ca7984 */ /* 0x000fe20008000800 */
[C---:B--2---:R-:W-:Y:S03]  /*7b590*/  HMMA.1688.F32.TF32 R140, R228.reuse, R14, R164 ;  /* 0x0000000ee48c723c */ /* 0x044fe600000810a4 */
[----:B------:R-:W-:Y:S04]  /*7b5a0*/  STL.64 [R1+0x1870], R136 ;  /* 0x0018708801007387 */ /* 0x000fe80000100a00 */
[----:B------:R1:W-:Y:S04]  /*7b5b0*/  STL.64 [R1+0x1878], R138 ;  /* 0x0018788a01007387 */ /* 0x0003e80000100a00 */
[----:B------:R-:W-:Y:S04]  /*7b5c0*/  LDS R201, [R225+UR13+0x8000] ;  /* 0x0080000de1c97984 */ /* 0x000fe80008000800 */
[----:B------:R-:W-:Y:S01]  /*7b5d0*/  LDS R203, [R225+UR13+0xa000] ;  /* 0x00a0000de1cb7984 */ /* 0x000fe20008000800 */
[C---:B-1----:R-:W-:Y:S03]  /*7b5e0*/  HMMA.1688.F32.TF32 R136, R228.reuse, R10, R160 ;  /* 0x0000000ae488723c */ /* 0x042fe600000810a0 */
[----:B------:R-:W-:Y:S04]  /*7b5f0*/  STL.64 [R1+0x1860], R144 ;  /* 0x0018609001007387 */ /* 0x000fe80000100a00 */
[----:B------:R-:W-:Y:S04]  /*7b600*/  STL.64 [R1+0x1868], R146 ;  /* 0x0018689201007387 */ /* 0x000fe80000100a00 */
[----:B------:R-:W-:Y:S04]  /*7b610*/  STL.64 [R1+0x1850], R140 ;  /* 0x0018508c01007387 */ /* 0x000fe80000100a00 */
[----:B------:R-:W-:Y:S04]  /*7b620*/  STL.64 [R1+0x1858], R142 ;  /* 0x0018588e01007387 */ /* 0x000fe80000100a00 */
[----:B------:R-:W2:Y:S04]  /*7b630*/  LDL R128, [R1+0x2c18] ;  /* 0x002c180001807983 */ /* 0x000ea80000100800 */
[----:B------:R-:W-:Y:S04]  /*7b640*/  STL.64 [R1+0x1840], R136 ;  /* 0x0018408801007387 */ /* 0x000fe80000100a00 */
[----:B------:R1:W-:Y:S04]  /*7b650*/  STL.64 [R1+0x1848], R138 ;  /* 0x0018488a01007387 */ /* 0x0003e80000100a00 */
[----:B------:R-:W-:Y:S04]  /*7b660*/  STL.64 [R1+0x1830], R132 ;  /* 0x0018308401007387 */ /* 0x000fe80000100a00 */
[----:B------:R3:W-:Y:S01]  /*7b670*/  STL.64 [R1+0x1838], R134 ;  /* 0x0018388601007387 */ /* 0x0007e20000100a00 */
[C---:B-1----:R-:W-:Y:S06]  /*7b680*/  HMMA.1688.F32.TF32 R136, R228.reuse, R130, R208 ;  /* 0x00000082e488723c */ /* 0x042fec00000810d0 */
[----:B---3--:R-:W-:-:S15]  /*7b690*/  HMMA.1688.F32.TF32 R132, R228, R126, R212 ;  /* 0x0000007ee484723c */ /* 0x008fde00000810d4 */
[----:B------:R-:W-:-:S02]  /*7b6a0*/  NOP ;  /* 0x0000000000007918 */ /* 0x000fc40000000000 */
[----:B------:R-:W-:Y:S04]  /*7b6b0*/  STL.64 [R1+0x1820], R136 ;  /* 0x0018208801007387 */ /* 0x000fe80000100a00 */
[----:B------:R-:W-:Y:S04]  /*7b6c0*/  STL.64 [R1+0x1828], R138 ;  /* 0x0018288a01007387 */ /* 0x000fe80000100a00 */
[----:B------:R1:W-:Y:S01]  /*7b6d0*/  STL.64 [R1+0x1810], R132 ;  /* 0x0018108401007387 */ /* 0x0003e20000100a00 */
[----:B------:R-:W-:Y:S02]  /*7b6e0*/  IMAD.MOV.U32 R3, RZ, RZ, R134 ;  /* 0x000000ffff037224 */ /* 0x000fe400078e0086 */
[----:B------:R-:W-:-:S02]  /*7b6f0*/  IMAD.MOV.U32 R2, RZ, RZ, R135 ;  /* 0x000000ffff027224 */ /* 0x000fc400078e0087 */
[C---:B-1----:R-:W-:Y:S06]  /*7b700*/  HMMA.1688.F32.TF32 R132, R228.reuse, R122, R244 ;  /* 0x0000007ae484723c */ /* 0x042fec00000810f4 */
[C---:B------:R-:W-:Y:S06]  /*7b710*/  HMMA.1688.F32.TF32 R140, R228.reuse, R118, R240 ;  /* 0x00000076e48c723c */ /* 0x040fec00000810f0 */
[C---:B------:R-:W-:Y:S11]  /*7b720*/  HMMA.1688.F32.TF32 R136, R228.reuse, R114, R236 ;  /* 0x00000072e488723c */ /* 0x040ff600000810ec */
        /* <DEDUP_REMOVED lines=11> */
[----:B-1----:R-:W-:Y:S08]  /*7b7e0*/  HMMA.1688.F32.TF32 R132, R228, R98, R248 ;  /* 0x00000062e484723c */ /* 0x002ff000000810f8 */
[----:B------:R-:W-:Y:S04]  /*7b7f0*/  STL.64 [R1+0x17c0], R140 ;  /* 0x0017c08c01007387 */ /* 0x000fe80000100a00 */
[----:B------:R-:W-:Y:S01]  /*7b800*/  STL.64 [R1+0x17c8], R142 ;  /* 0x0017c88e01007387 */ /* 0x000fe20000100a00 */
[----:B------:R-:W-:-:S04]  /*7b810*/  IMAD.MOV.U32 R248, RZ, RZ, R61 ;  /* 0x000000fffff87224 */ /* 0x000fc800078e003d */
[----:B------:R-:W-:Y:S01]  /*7b820*/  STL.64 [R1+0x17b0], R136 ;  /* 0x0017b08801007387 */ /* 0x000fe20000100a00 */
[----:B------:R-:W-:-:S03]  /*7b830*/  IMAD.MOV.U32 R249, RZ, RZ, R12 ;  /* 0x000000fffff97224 */ /* 0x000fc600078e000c */
[----:B------:R-:W-:Y:S01]  /*7b840*/  STL.64 [R1+0x17b8], R138 ;  /* 0x0017b88a01007387 */ /* 0x000fe20000100a00 */
[----:B------:R-:W-:-:S03]  /*7b850*/  IMAD.MOV.U32 R250, RZ, RZ, R13 ;  /* 0x000000fffffa7224 */ /* 0x000fc600078e000d */
[----:B------:R-:W3:Y:S01]  /*7b860*/  LDL.LU R61, [R1+0x74b0] ;  /* 0x0074b000013d7983 */ /* 0x000ee20000300800 */
[----:B------:R-:W-:-:S03]  /*7b870*/  IMAD.MOV.U32 R251, RZ, RZ, R16 ;  /* 0x000000fffffb7224 */ /* 0x000fc600078e0010 */
[----:B------:R1:W-:Y:S01]  /*7b880*/  STL.64 [R1+0x17a0], R132 ;  /* 0x0017a08401007387 */ /* 0x0003e20000100a00 */
[----:B------:R-:W-:-:S03]  /*7b890*/  IMAD.MOV.U32 R216, RZ, RZ, R17 ;  /* 0x000000ffffd87224 */ /* 0x000fc600078e0011 */
[----:B------:R4:W-:Y:S01]  /*7b8a0*/  STL.64 [R1+0x17a8], R134 ;  /* 0x0017a88601007387 */ /* 0x0009e20000100a00 */
        /* <DEDUP_REMOVED lines=13> */
[----:B------:R-:W2:Y:S01]  /*7b980*/  LDL.LU R108, [R1+0x7494] ;  /* 0x00749400016c7983 */ /* 0x000ea20000300800 */
        /* <DEDUP_REMOVED lines=29> */
[----:B------:R-:W3:Y:S01]  /*7bb60*/  LDL.LU R101, [R1+0x7450] ;  /* 0x0074500001657983 */ /* 0x000ee20000300800 */
[----:B------:R-:W-:-:S02]  /*7bb70*/  IMAD.MOV.U32 R245, RZ, RZ, R84 ;  /* 0x000000fffff57224 */ /* 0x000fc400078e0054 */
[----:B------:R-:W-:Y:S01]  /*7bb80*/  IMAD.MOV.U32 R246, RZ, RZ, R85 ;  /* 0x000000fffff67224 */ /* 0x000fe200078e0055 */
[----:B------:R-:W3:Y:S01]  /*7bb90*/  LDL.LU R84, [R1+0x744c] ;  /* 0x00744c0001547983 */ /* 0x000ee20000300800 */
[----:B------:R-:W-:Y:S02]  /*7bba0*/  IMAD.MOV.U32 R247, RZ, RZ, R120 ;  /* 0x000000fffff77224 */ /* 0x000fe400078e0078 */
[----:B------:R-:W-:Y:S01]  /*7bbb0*/  IMAD.MOV.U32 R212, RZ, RZ, R121 ;  /* 0x000000ffffd47224 */ /* 0x000fe200078e0079 */
[----:B------:R-:W3:Y:S01]  /*7bbc0*/  LDL.LU R85, [R1+0x7448] ;  /* 0x0074480001557983 */ /* 0x000ee20000300800 */
[----:B------:R-:W-:-:S03]  /*7bbd0*/  IMAD.MOV.U32 R213, RZ, RZ, R112 ;  /* 0x000000ffffd57224 */ /* 0x000fc600078e0070 */
[----:B------:R-:W3:Y:S01]  /*7bbe0*/  LDL.LU R120, [R1+0x7444] ;  /* 0x0074440001787983 */ /* 0x000ee20000300800 */
[----:B------:R-:W-:-:S03]  /*7bbf0*/  IMAD.MOV.U32 R214, RZ, RZ, R113 ;  /* 0x000000ffffd67224 */ /* 0x000fc600078e0071 */
[----:B------:R-:W3:Y:S01]  /*7bc00*/  LDL.LU R121, [R1+0x7440] ;  /* 0x0074400001797983 */ /* 0x000ee20000300800 */
[----:B------:R-:W-:-:S03]  /*7bc10*/  IMAD.MOV.U32 R215, RZ, RZ, R116 ;  /* 0x000000ffffd77224 */ /* 0x000fc600078e0074 */
[----:B------:R-:W3:Y:S01]  /*7bc20*/  LDL.LU R112, [R1+0x743c] ;  /* 0x00743c0001707983 */ /* 0x000ee20000300800 */
[----:B-1----:R-:W-:-:S03]  /*7bc30*/  IMAD.MOV.U32 R132, RZ, RZ, R117 ;  /* 0x000000ffff847224 */ /* 0x002fc600078e0075 */
[----:B------:R-:W3:Y:S01]  /*7bc40*/  LDL.LU R113, [R1+0x7438] ;  /* 0x0074380001717983 */ /* 0x000ee20000300800 */
[----:B------:R-:W-:-:S03]  /*7bc50*/  IMAD.MOV.U32 R133, RZ, RZ, R88 ;  /* 0x000000ffff857224 */ /* 0x000fc600078e0058 */
[----:B------:R-:W3:Y:S01]  /*7bc60*/  LDL.LU R116, [R1+0x7434] ;  /* 0x0074340001747983 */ /* 0x000ee20000300800 */
[----:B----4-:R-:W-:-:S03]  /*7bc70*/  IMAD.MOV.U32 R134, RZ, RZ, R89 ;  /* 0x000000ffff867224 */ /* 0x010fc600078e0059 */
[----:B------:R-:W4:Y:S01]  /*7bc80*/  LDL.LU R117, [R1+0x7430] ;  /* 0x0074300001757983 */ /* 0x000f220000300800 */
[----:B------:R-:W-:-:S03]  /*7bc90*/  IMAD.MOV.U32 R135, RZ, RZ, R92 ;  /* 0x000000ffff877224 */ /* 0x000fc600078e005c */
[----:B------:R-:W4:Y:S01]  /*7bca0*/  LDL.LU R88, [R1+0x742c] ;  /* 0x00742c0001587983 */ /* 0x000f220000300800 */
[----:B------:R-:W-:-:S03]  /*7bcb0*/  IMAD.MOV.U32 R160, RZ, RZ, R93 ;  /* 0x000000ffffa07224 */ /* 0x000fc600078e005d */
[----:B------:R-:W4:Y:S01]  /*7bcc0*/  LDL.LU R89, [R1+0x7428] ;  /* 0x0074280001597983 */ /* 0x000f220000300800 */
[----:B------:R-:W-:-:S03]  /*7bcd0*/  IMAD.MOV.U32 R161, RZ, RZ, R104 ;  /* 0x000000ffffa17224 */ /* 0x000fc600078e0068 */
[----:B------:R-:W4:Y:S04]  /*7bce0*/  LDL.LU R92, [R1+0x7424] ;  /* 0x00742400015c7983 */ /* 0x000f280000300800 */
[----:B------:R-:W4:Y:S04]  /*7bcf0*/  LDL.LU R93, [R1+0x7420] ;  /* 0x00742000015d7983 */ /* 0x000f280000300800 */
[----:B------:R-:W4:Y:S01]  /*7bd00*/  LDL.LU R104, [R1+0x741c] ;  /* 0x00741c0001687983 */ /* 0x000f220000300800 */
[----:B--2---:R-:W-:Y:S02]  /*7bd10*/  IMAD.MOV.U32 R157, RZ, RZ, R108 ;  /* 0x000000ffff9d7224 */ /* 0x004fe400078e006c */
[----:B---3--:R-:W-:-:S02]  /*7bd20*/  IMAD.MOV.U32 R156, RZ, RZ, R105 ;  /* 0x000000ffff9c7224 */ /* 0x008fc400078e0069 */
[----:B------:R-:W2:Y:S04]  /*7bd30*/  LDL.LU R105, [R1+0x7418] ;  /* 0x0074180001697983 */ /* 0x000ea80000300800 */
[----:B------:R-:W3:Y:S01]  /*7bd40*/  LDL.LU R108, [R1+0x7414] ;  /* 0x00741400016c7983 */ /* 0x000ee20000300800 */
[----:B------:R-:W-:Y:S02]  /*7bd50*/  IMAD.MOV.U32 R149, RZ, RZ, R96 ;  /* 0x000000ffff957224 */ /* 0x000fe400078e0060 */
[----:B------:R-:W-:Y:S02]  /*7bd60*/  IMAD.MOV.U32 R148, RZ, RZ, R109 ;  /* 0x000000ffff947224 */ /* 0x000fe400078e006d */
[----:B------:R-:W3:Y:S04]  /*7bd70*/  LDL.LU R109, [R1+0x7410] ;  /* 0x00741000016d7983 */ /* 0x000ee80000300800 */
[----:B------:R-:W3:Y:S01]  /*7bd80*/  LDL.LU R96, [R1+0x740c] ;  /* 0x00740c0001607983 */ /* 0x000ee20000300800 */
[----:B------:R-:W-:-:S02]  /*7bd90*/  IMAD.MOV.U32 R145, RZ, RZ, R100 ;  /* 0x000000ffff917224 */ /* 0x000fc400078e0064 */
[----:B------:R-:W-:Y:S02]  /*7bda0*/  IMAD.MOV.U32 R144, RZ, RZ, R97 ;  /* 0x000000ffff907224 */ /* 0x000fe400078e0061 */
[----:B------:R-:W3:Y:S04]  /*7bdb0*/  LDL.LU R97, [R1+0x7408] ;  /* 0x0074080001617983 */ /* 0x000ee80000300800 */
[----:B------:R-:W3:Y:S01]  /*7bdc0*/  LDL.LU R100, [R1+0x7404] ;  /* 0x0074040001647983 */ /* 0x000ee20000300800 */
[----:B------:R-:W-:-:S03]  /*7bdd0*/  IMAD.MOV.U32 R204, RZ, RZ, R101 ;  /* 0x000000ffffcc7224 */ /* 0x000fc600078e0065 */
[----:B------:R-:W3:Y:S01]  /*7bde0*/  LDL.LU R101, [R1+0x7400] ;  /* 0x0074000001657983 */ /* 0x000ee20000300800 */
[----:B------:R-:W-:Y:S02]  /*7bdf0*/  IMAD.MOV.U32 R210, RZ, RZ, R5 ;  /* 0x000000ffffd27224 */ /* 0x000fe400078e0005 */
[----:B------:R-:W-:Y:S02]  /*7be00*/  IMAD.MOV.U32 R211, RZ, RZ, R4 ;  /* 0x000000ffffd37224 */ /* 0x000fe400078e0004 */
[----:B------:R-:W1:Y:S01]  /*7be10*/  LDSM.16.M88.4 R4, [R128+UR13+0x20000] ;  /* 0x0200000d8004783b */ /* 0x000e620008000200 */
[----:B------:R-:W-:Y:S02]  /*7be20*/  IMAD.MOV.U32 R208, RZ, RZ, R9 ;  /* 0x000000ffffd07224 */ /* 0x000fe400078e0009 */
[----:B------:R-:W-:Y:S02]  /*7be30*/  IMAD.MOV.U32 R209, RZ, RZ, R8 ;  /* 0x000000ffffd17224 */ /* 0x000fe400078e0008 */
[----:B------:R-:W1:Y:S01]  /*7be40*/  LDSM.16.M88.4 R8, [R128+UR13+0x20800] ;  /* 0x0208000d8008783b */ /* 0x000e620008000200 */
[----:B------:R-:W-:-:S02]  /*7be50*/  IMAD.MOV.U32 R154, RZ, RZ, R13 ;  /* 0x000000ffff9a7224 */ /* 0x000fc400078e000d */
[----:B------:R-:W-:Y:S02]  /*7be60*/  IMAD.MOV.U32 R155, RZ, RZ, R12 ;  /* 0x000000ffff9b7224 */ /* 0x000fe400078e000c */
[----:B------:R-:W1:Y:S01]  /*7be70*/  LDSM.16.M88.4 R12, [R128+UR13+0x21000] ;  /* 0x0210000d800c783b */ /* 0x000e620008000200 */
[----:B------:R-:W-:Y:S02]  /*7be80*/  IMAD.MOV.U32 R152, RZ, RZ, R17 ;  /* 0x000000ffff987224 */ /* 0x000fe400078e0011 */
[----:B------:R-:W-:Y:S02]  /*7be90*/  IMAD.MOV.U32 R153, RZ, RZ, R16 ;  /* 0x000000ffff997224 */ /* 0x000fe400078e0010 */
[----:B------:R-:W1:Y:S01]  /*7bea0*/  LDSM.16.M88.4 R16, [R128+UR13+0x21800] ;  /* 0x0218000d8010783b */ /* 0x000e620008000200 */
[----:B----4-:R-:W-:Y:S02]  /*7beb0*/  IMAD.MOV.U32 R175, RZ, RZ, R88 ;  /* 0x000000ffffaf7224 */ /* 0x010fe400078e0058 */
[----:B------:R-:W-:-:S02]  /*7bec0*/  IMAD.MOV.U32 R174, RZ, RZ, R89 ;  /* 0x000000ffffae7224 */ /* 0x000fc400078e0059 */
[----:B------:R-:W-:Y:S02]  /*7bed0*/  IMAD.MOV.U32 R173, RZ, RZ, R92 ;  /* 0x000000ffffad7224 */ /* 0x000fe400078e005c */
[----:B------:R-:W-:Y:S02]  /*7bee0*/  IMAD.MOV.U32 R172, RZ, RZ, R93 ;  /* 0x000000ffffac7224 */ /* 0x000fe400078e005d */
[----:B------:R-:W-:Y:S01]  /*7bef0*/  IMAD.MOV.U32 R179, RZ, RZ, R104 ;  /* 0x000000ffffb37224 */ /* 0x000fe200078e0068 */
[----:B-1----:R-:W-:Y:S01]  /*7bf00*/  STL [R1+0x6e0c], R6 ;  /* 0x006e0c0601007387 */ /* 0x002fe20000100800 */
[----:B------:R-:W-:-:S03]  /*7bf10*/  IMAD.MOV.U32 R168, RZ, RZ, R117 ;  /* 0x000000ffffa87224 */ /* 0x000fc600078e0075 */
[----:B------:R-:W-:Y:S01]  /*7bf20*/  STL [R1+0x6e08], R7 ;  /* 0x006e080701007387 */ /* 0x000fe20000100800 */
[----:B------:R-:W-:Y:S02]  /*7bf30*/  IMAD.MOV.U32 R169, RZ, RZ, R116 ;  /* 0x000000ffffa97224 */ /* 0x000fe400078e0074 */
[----:B------:R-:W-:Y:S01]  /*7bf40*/  IMAD.MOV.U32 R170, RZ, RZ, R113 ;  /* 0x000000ffffaa7224 */ /* 0x000fe200078e0071 */
[----:B------:R-:W-:Y:S01]  /*7bf50*/  STL [R1+0x6e14], R10 ;  /* 0x006e140a01007387 */ /* 0x000fe20000100800 */
[----:B------:R-:W-:-:S03]  /*7bf60*/  IMAD.MOV.U32 R171, RZ, RZ, R112 ;  /* 0x000000ffffab7224 */ /* 0x000fc600078e0070 */
[----:B------:R-:W-:Y:S01]  /*7bf70*/  STL [R1+0x6e10], R11 ;  /* 0x006e100b01007387 */ /* 0x000fe20000100800 */
[----:B------:R-:W-:Y:S02]  /*7bf80*/  IMAD.MOV.U32 R136, RZ, RZ, R121 ;  /* 0x000000ffff887224 */ /* 0x000fe400078e0079 */
[----:B------:R-:W-:Y:S01]  /*7bf90*/  IMAD.MOV.U32 R137, RZ, RZ, R120 ;  /* 0x000000ffff897224 */ /* 0x000fe200078e0078 */
[----:B------:R-:W-:Y:S01]  /*7bfa0*/  STL [R1+0x6e1c], R14 ;  /* 0x006e1c0e01007387 */ /* 0x000fe20000100800 */
[----:B------:R-:W-:Y:S02]  /*7bfb0*/  IMAD.MOV.U32 R138, RZ, RZ, R85 ;  /* 0x000000ffff8a7224 */ /* 0x000fe400078e0055 */
[----:B------:R-:W-:Y:S01]  /*7bfc0*/  IMAD.MOV.U32 R139, RZ, RZ, R84 ;  /* 0x000000ffff8b7224 */ /* 0x000fe200078e0054 */
        /* <DEDUP_REMOVED lines=8> */
[----:B------:R-:W-:Y:S01]  /*7c050*/  LDSM.16.M88.4 R112, [R128+UR13+0x2d800] ;  /* 0x02d8000d8070783b */ /* 0x000fe20008000200 */
[----:B------:R-:W-:Y:S02]  /*7c060*/  IMAD.MOV.U32 R142, RZ, RZ, R77 ;  /* 0x000000ffff8e7224 */ /* 0x000fe400078e004d */
[----:B------:R-:W-:Y:S01]  /*7c070*/  IMAD.MOV.U32 R143, RZ, RZ, R76 ;  /* 0x000000ffff8f7224 */ /* 0x000fe200078e004c */
[----:B------:R-:W-:Y:S01]  /*7c080*/  LDSM.16.M88.4 R116, [R128+UR13+0x2e000] ;  /* 0x02e0000d8074783b */ /* 0x000fe20008000200 */
[----:B------:R-:W-:Y:S02]  /*7c090*/  IMAD.MOV.U32 R146, RZ, RZ, R73 ;  /* 0x000000ffff927224 */ /* 0x000fe400078e0049 */
[----:B------:R-:W-:Y:S01]  /*7c0a0*/  IMAD.MOV.U32 R147, RZ, RZ, R72 ;  /* 0x000000ffff937224 */ /* 0x000fe200078e0048 */
[----:B------:R-:W-:Y:S01]  /*7c0b0*/  LDSM.16.M88.4 R120, [R128+UR13+0x2e800] ;  /* 0x02e8000d8078783b */ /* 0x000fe20008000200 */
[----:B------:R-:W-:-:S02]  /*7c0c0*/  IMAD.MOV.U32 R150, RZ, RZ, R69 ;  /* 0x000000ffff967224 */ /* 0x000fc400078e0045 */
[----:B------:R-:W-:Y:S01]  /*7c0d0*/  IMAD.MOV.U32 R151, RZ, RZ, R68 ;  /* 0x000000ffff977224 */ /* 0x000fe200078e0044 */
[----:B------:R-:W-:Y:S01]  /*7c0e0*/  LDSM.16.M88.4 R124, [R128+UR13+0x2f000] ;  /* 0x02f0000d807c783b */ /* 0x000fe20008000200 */
        /* <DEDUP_REMOVED lines=8> */
[----:B--2---:R-:W-:Y:S02]  /*7c170*/  IMAD.MOV.U32 R178, RZ, RZ, R105 ;  /* 0x000000ffffb27224 */ /* 0x004fe400078e0069 */
[----:B------:R-:W-:Y:S01]  /*7c180*/  LDSM.16.M88.4 R104, [R128+UR13+0x2c800] ;  /* 0x02c8000d8068783b */ /* 0x000fe20008000200 */
[----:B---3--:R-:W-:Y:S02]  /*7c190*/  IMAD.MOV.U32 R177, RZ, RZ, R108 ;  /* 0x000000ffffb17224 */ /* 0x008fe400078e006c */
[----:B------:R-:W-:-:S02]  /*7c1a0*/  IMAD.MOV.U32 R176, RZ, RZ, R109 ;  /* 0x000000ffffb07224 */ /* 0x000fc400078e006d */
[----:B------:R-:W-:Y:S01]  /*7c1b0*/  LDSM.16.M88.4 R108, [R128+UR13+0x2d000] ;  /* 0x02d0000d806c783b */ /* 0x000fe20008000200 */
[----:B------:R-:W-:-:S04]  /*7c1c0*/  IMAD.MOV.U32 R183, RZ, RZ, R96 ;  /* 0x000000ffffb77224 */ /* 0x000fc800078e0060 */
[C---:B------:R-:W-:Y:S01]  /*7c1d0*/  HMMA.1688.F32.TF32 R88, R228.reuse, R90, R176 ;  /* 0x0000005ae458723c */ /* 0x040fe200000810b0 */
[----:B------:R-:W-:Y:S02]  /*7c1e0*/  IMAD.MOV.U32 R182, RZ, RZ, R97 ;  /* 0x000000ffffb67224 */ /* 0x000fe400078e0061 */
[----:B------:R-:W-:Y:S02]  /*7c1f0*/  IMAD.MOV.U32 R181, RZ, RZ, R100 ;  /* 0x000000ffffb57224 */ /* 0x000fe400078e0064 */
[----:B------:R-:W-:Y:S01]  /*7c200*/  IMAD.MOV.U32 R180, RZ, RZ, R101 ;  /* 0x000000ffffb47224 */ /* 0x000fe200078e0065 */
[C---:B------:R-:W-:Y:S01]  /*7c210*/  HMMA.1688.F32.TF32 R96, R228.reuse, R22, R172 ;  /* 0x00000016e460723c */ /* 0x040fe200000810ac */
[----:B------:R-:W-:Y:S05]  /*7c220*/  LDSM.16.M88.4 R100, [R128+UR13+0x2c000] ;  /* 0x02c0000d8064783b */ /* 0x000fea0008000200 */
[----:B------:R-:W-:-:S15]  /*7c230*/  HMMA.1688.F32.TF32 R92, R228, R94, R180 ;  /* 0x0000005ee45c723c */ /* 0x000fde00000810b4 */
[----:B------:R-:W-:-:S08]  /*7c240*/  NOP ;  /* 0x0000000000007918 */ /* 0x000fd00000000000 */
[----:B------:R-:W-:Y:S04]  /*7c250*/  STL.64 [R1+0x1790], R92 ;  /* 0x0017905c01007387 */ /* 0x000fe80000100a00 */
[----:B------:R1:W-:Y:S04]  /*7c260*/  STL.64 [R1+0x1798], R94 ;  /* 0x0017985e01007387 */ /* 0x0003e80000100a00 */
[----:B------:R-:W-:Y:S04]  /*7c270*/  STL.64 [R1+0x1780], R88 ;  /* 0x0017805801007387 */ /* 0x000fe80000100a00 */
[----:B------:R2:W-:Y:S01]  /*7c280*/  STL.64 [R1+0x1788], R90 ;  /* 0x0017885a01007387 */ /* 0x0005e20000100a00 */
[C---:B-1----:R-:W-:Y:S06]  /*7c290*/  HMMA.1688.F32.TF32 R92, R228.reuse, R26, R168 ;  /* 0x0000001ae45c723c */ /* 0x042fec00000810a8 */
[C---:B--2---:R-:W-:Y:S06]  /*7c2a0*/  HMMA.1688.F32.TF32 R88, R228.reuse, R86, R136 ;  /* 0x00000056e458723c */ /* 0x044fec0000081088 */
        /* <DEDUP_REMOVED lines=11> */
[----:B------:R-:W-:Y:S01]  /*7c360*/  LDSM.16.M88.4 R96, [R128+UR13+0x2b800] ;  /* 0x02b8000d8060783b */ /* 0x000fe20008000200 */
        /* <DEDUP_REMOVED lines=24> */
[----:B------:R-:W-:Y:S04]  /*7c4f0*/  LDSM.16.M88.4 R64, [R128+UR13+0x27800] ;  /* 0x0278000d8040783b */ /* 0x000fe80008000200 */
[----:B------:R-:W-:Y:S01]  /*7c500*/  LDSM.16.M88.4 R68, [R128+UR13+0x28000] ;  /* 0x0280000d8044783b */ /* 0x000fe20008000200 */
[C---:B-1----:R-:W-:Y:S03]  /*7c510*/  HMMA.1688.F32.TF32 R52, R228.reuse, R38, R244 ;  /* 0x00000026e434723c */ /* 0x042fe600000810f4 */
[----:B------:R-:W-:Y:S04]  /*7c520*/  LDSM.16.M88.4 R72, [R128+UR13+0x28800] ;  /* 0x0288000d8048783b */ /* 0x000fe80008000200 */
[----:B------:R-:W-:Y:S04]  /*7c530*/  LDSM.16.M88.4 R76, [R128+UR13+0x29000] ;  /* 0x0290000d804c783b */ /* 0x000fe80008000200 */
[----:B------:R-:W-:Y:S04]  /*7c540*/  STL.64 [R1+0x18c0], R60 ;  /* 0x0018c03c01007387 */ /* 0x000fe80000100a00 */
[----:B------:R1:W-:Y:S04]  /*7c550*/  STL.64 [R1+0x18c8], R62 ;  /* 0x0018c83e01007387 */ /* 0x0003e80000100a00 */
[----:B------:R-:W-:Y:S04]  /*7c560*/  STL.64 [R1+0x18b0], R56 ;  /* 0x0018b03801007387 */ /* 0x000fe80000100a00 */
[----:B------:R2:W-:Y:S01]  /*7c570*/  STL.64 [R1+0x18b8], R58 ;  /* 0x0018b83a01007387 */ /* 0x0005e20000100a00 */
[C---:B-1----:R-:W-:Y:S03]  /*7c580*/  HMMA.1688.F32.TF32 R60, R228.reuse, R34, R240 ;  /* 0x00000022e43c723c */ /* 0x042fe600000810f0 */
[----:B------:R-:W-:Y:S04]  /*7c590*/  STL.64 [R1+0x18a0], R52 ;  /* 0x0018a03401007387 */ /* 0x000fe80000100a00 */
[----:B------:R1:W-:Y:S01]  /*7c5a0*/  STL.64 [R1+0x18a8], R54 ;  /* 0x0018a83601007387 */ /* 0x0003e20000100a00 */
[----:B--2---:R-:W-:Y:S03]  /*7c5b0*/  HMMA.1688.F32.TF32 R56, R228, R30, R236 ;  /* 0x0000001ee438723c */ /* 0x004fe600000810ec */
[----:B------:R-:W-:Y:S04]  /*7c5c0*/  LDSM.16.M88.4 R80, [R128+UR13+0x29800] ;  /* 0x0298000d8050783b */ /* 0x000fe80008000200 */
[----:B------:R-:W-:Y:S01]  /*7c5d0*/  LDSM.16.M88.4 R84, [R128+UR13+0x2a000] ;  /* 0x02a0000d8054783b */ /* 0x000fe20008000200 */
[----:B-1----:R-:W-:Y:S03]  /*7c5e0*/  HMMA.1688.F32.TF32 R52, R200, R4, R232 ;  /* 0x00000004c834723c */ /* 0x002fe600000810e8 */
[----:B------:R-:W-:Y:S04]  /*7c5f0*/  LDSM.16.M88.4 R88, [R128+UR13+0x2a800] ;  /* 0x02a8000d8058783b */ /* 0x000fe80008000200 */
[----:B------:R-:W-:Y:S04]  /*7c600*/  LDSM.16.M88.4 R92, [R128+UR13+0x2b000] ;  /* 0x02b0000d805c783b */ /* 0x000fe80008000200 */
[----:B------:R-:W-:Y:S04]  /*7c610*/  STL.64 [R1+0x1890], R60 ;  /* 0x0018903c01007387 */ /* 0x000fe80000100a00 */
[----:B------:R-:W-:Y:S04]  /*7c620*/  STL.64 [R1+0x1898], R62 ;  /* 0x0018983e01007387 */ /* 0x000fe80000100a00 */
[----:B------:R-:W-:Y:S04]  /*7c630*/  STL.64 [R1+0x1770], R56 ;  /* 0x0017703801007387 */ /* 0x000fe80000100a00 */
[----:B------:R-:W-:Y:S01]  /*7c640*/  STL.64 [R1+0x1778], R58 ;  /* 0x0017783a01007387 */ /* 0x000fe20000100a00 */
[----:B------:R-:W-:-:S03]  /*7c650*/  IMAD.MOV.U32 R14, RZ, RZ, R54 ;  /* 0x000000ffff0e7224 */ /* 0x000fc600078e0036 */
[----:B------:R1:W-:Y:S01]  /*7c660*/  STL.64 [R1+0x1990], R52 ;  /* 0x0019903401007387 */ /* 0x0003e20000100a00 */
[----:B------:R-:W-:Y:S02]  /*7c670*/  IMAD.MOV.U32 R15, RZ, RZ, R55 ;  /* 0x000000ffff0f7224 */ /* 0x000fe400078e0037 */
[----:B------:R-:W-:Y:S01]  /*7c680*/  IMAD.MOV.U32 R234, RZ, RZ, R21 ;  /* 0x000000ffffea7224 */ /* 0x000fe200078e0015 */
[----:B------:R-:W-:Y:S04]  /*7c690*/  LDSM.16.M88.4 R60, [R128+UR13+0x27000] ;  /* 0x0270000d803c783b */ /* 0x000fe80008000200 */
[----:B------:R-:W-:Y:S01]  /*7c6a0*/  LDS R228, [R226+UR13+0x8000] ;  /* 0x0080000de2e47984 */ /* 0x000fe20008000800 */
[C---:B-1----:R-:W-:Y:S03]  /*7c6b0*/  HMMA.1688.F32.TF32 R52, R200.reuse, R12, R216 ;  /* 0x0000000cc834723c */ /* 0x042fe600000810d8 */
[----:B------:R-:W-:Y:S04]  /*7c6c0*/  LDS R230, [R226+UR13+0xa000] ;  /* 0x00a0000de2e67984 */ /* 0x000fe80008000800 */
[----:B------:R-:W-:Y:S01]  /*7c6d0*/  LDS R229, [R227+UR13+0x8000] ;  /* 0x0080000de3e57984 */ /* 0x000fe20008000800 */
[----:B------:R-:W-:Y:S01]  /*7c6e0*/  HMMA.1688.F32.TF32 R56, R200, R8, R220 ;  /* 0x00000008c838723c */ /* 0x000fe200000810dc */
[----:B------:R-:W-:-:S02]  /*7c6f0*/  IMAD.MOV.U32 R235, RZ, RZ, R20 ;  /* 0x000000ffffeb7224 */ /* 0x000fc400078e0014 */
[----:B------:R-:W1:Y:S01]  /*7c700*/  LDSM.16.M88.4 R20, [R128+UR13+0x22000] ;  /* 0x0220000d8014783b */ /* 0x000e620008000200 */
[----:B------:R-:W-:Y:S02]  /*7c710*/  IMAD.MOV.U32 R232, RZ, RZ, R25 ;  /* 0x000000ffffe87224 */ /* 0x000fe400078e0019 */
[----:B------:R-:W-:Y:S01]  /*7c720*/  IMAD.MOV.U32 R233, RZ, RZ, R24 ;  /* 0x000000ffffe97224 */ /* 0x000fe200078e0018 */
[----:B------:R-:W-:Y:S04]  /*7c730*/  LDS R231, [R227+UR13+0xa000] ;  /* 0x00a0000de3e77984 */ /* 0x000fe80008000800 */
[----:B------:R-:W2:Y:S05]  /*7c740*/  LDSM.16.M88.4 R24, [R128+UR13+0x22800] ;  /* 0x0228000d8018783b */ /* 0x000eaa0008000200 */
[----:B------:R-:W-:-:S02]  /*7c750*/  IMAD.MOV.U32 R10, RZ, RZ, R52 ;  /* 0x000000ffff0a7224 */ /* 0x000fc400078e0034 */
[----:B------:R-:W-:Y:S02]  /*7c760*/  IMAD.MOV.U32 R11, RZ, RZ, R53 ;  /* 0x000000ffff0b7224 */ /* 0x000fe400078e0035 */
[----:B------:R-:W-:Y:S02]  /*7c770*/  IMAD.MOV.U32 R6, RZ, RZ, R54 ;  /* 0x000000ffff067224 */ /* 0x000fe400078e0036 */
[----:B------:R-:W-:Y:S02]  /*7c780*/  IMAD.MOV.U32 R7, RZ, RZ, R55 ;  /* 0x000000ffff077224 */ /* 0x000fe400078e0037 */
[----:B------:R-:W-:Y:S01]  /*7c790*/  HMMA.1688.F32.TF32 R52, R200, R16, R248 ;  /* 0x00000010c834723c */ /* 0x000fe200000810f8 */
[----:B------:R-:W-:Y:S02]  /*7c7a0*/  IMAD.MOV.U32 R218, RZ, RZ, R37 ;  /* 0x000000ffffda7224 */ /* 0x000fe400078e0025 */
[----:B------:R-:W-:Y:S02]  /*7c7b0*/  IMAD.MOV.U32 R219, RZ, RZ, R36 ;  /* 0x000000ffffdb7224 */ /* 0x000fe400078e0024 */
[----:B------:R-:W-:Y:S02]  /*7c7c0*/  LDSM.16.M88.4 R36, [R128+UR13+0x24000] ;  /* 0x0240000d8024783b */ /* 0x000fe40008000200 */
[----:B------:R-:W-:-:S02]  /*7c7d0*/  IMAD.MOV.U32 R250, RZ, RZ, R29 ;  /* 0x000000fffffa7224 */ /* 0x000fc400078e001d */
[----:B------:R-:W-:Y:S02]  /*7c7e0*/  IMAD.MOV.U32 R251, RZ, RZ, R28 ;  /* 0x000000fffffb7224 */ /* 0x000fe400078e001c */
[----:B------:R-:W3:Y:S01]  /*7c7f0*/  LDSM.16.M88.4 R28, [R128+UR13+0x23000] ;  /* 0x0230000d801c783b */ /* 0x000ee20008000200 */
[----:B------:R-:W-:Y:S02]  /*7c800*/  IMAD.MOV.U32 R248, RZ, RZ, R33 ;  /* 0x000000fffff87224 */ /* 0x000fe400078e0021 */
[----:B------:R-:W-:Y:S02]  /*7c810*/  IMAD.MOV.U32 R249, RZ, RZ, R32 ;  /* 0x000000fffff97224 */ /* 0x000fe400078e0020 */
[----:B------:R-:W4:Y:S01]  /*7c820*/  LDSM.16.M88.4 R32, [R128+UR13+0x23800] ;  /* 0x0238000d8020783b */ /* 0x000f220008000200 */
[----:B------:R-:W-:Y:S02]  /*7c830*/  IMAD.MOV.U32 R216, RZ, RZ, R41 ;  /* 0x000000ffffd87224 */ /* 0x000fe400078e0029 */
[----:B------:R-:W-:-:S02]  /*7c840*/  IMAD.MOV.U32 R217, RZ, RZ, R40 ;  /* 0x000000ffffd97224 */ /* 0x000fc400078e0028 */
[----:B------:R-:W4:Y:S01]  /*7c850*/  LDSM.16.M88.4 R40, [R128+UR13+0x24800] ;  /* 0x0248000d8028783b */ /* 0x000f220008000200 */
[----:B------:R-:W-:Y:S02]  /*7c860*/  IMAD.MOV.U32 R222, RZ, RZ, R45 ;  /* 0x000000ffffde7224 */ /* 0x000fe400078e002d */
[----:B------:R-:W-:Y:S01]  /*7c870*/  IMAD.MOV.U32 R223, RZ, RZ, R44 ;  /* 0x000000ffffdf7224 */ /* 0x000fe200078e002c */
[----:B------:R-:W-:Y:S01]  /*7c880*/  STL.64 [R1+0x19a0], R56 ;  /* 0x0019a03801007387 */ /* 0x000fe20000100a00 */
[----:B------:R-:W-:Y:S02]  /*7c890*/  IMAD.MOV.U32 R220, RZ, RZ, R49 ;  /* 0x000000ffffdc7224 */ /* 0x000fe400078e0031 */
[----:B------:R-:W-:Y:S01]  /*7c8a0*/  IMAD.MOV.U32 R221, RZ, RZ, R48 ;  /* 0x000000ffffdd7224 */ /* 0x000fe200078e0030 */
[----:B------:R-:W4:Y:S04]  /*7c8b0*/  LDSM.16.M88.4 R44, [R128+UR13+0x25000] ;  /* 0x0250000d802c783b */ /* 0x000f280008000200 */
[----:B------:R-:W-:Y:S04]  /*7c8c0*/  STL.64 [R1+0x19a8], R58 ;  /* 0x0019a83a01007387 */ /* 0x000fe80000100a00 */
[----:B------:R-:W-:Y:S04]  /*7c8d0*/  STL.64 [R1+0x19c0], R52 ;  /* 0x0019c03401007387 */ /* 0x000fe80000100a00 */
[----:B------:R-:W4:Y:S04]  /*7c8e0*/  LDSM.16.M88.4 R48, [R128+UR13+0x25800] ;  /* 0x0258000d8030783b */ /* 0x000f280008000200 */
[----:B------:R-:W-:Y:S04]  /*7c8f0*/  STL.64 [R1+0x19c8], R54 ;  /* 0x0019c83601007387 */ /* 0x000fe80000100a00 */
[----:B------:R-:W4:Y:S04]  /*7c900*/  LDSM.16.M88.4 R52, [R128+UR13+0x26000] ;  /* 0x0260000d8034783b */ /* 0x000f280008000200 */
[----:B------:R-:W4:Y:S04]  /*7c910*/  LDSM.16.M88.4 R56, [R128+UR13+0x26800] ;  /* 0x0268000d8038783b */ /* 0x000f280008000200 */
[----:B-1----:R-:W-:Y:S04]  /*7c920*/  STL [R1+0x6c90], R22 ;  /* 0x006c901601007387 */ /* 0x002fe80000100800 */
[----:B------:R-:W-:Y:S04]  /*7c930*/  STL [R1+0x6c84], R23 ;  /* 0x006c841701007387 */ /* 0x000fe80000100800 */
[----:B--2---:R-:W-:Y:S04]  /*7c940*/  STL [R1+0x6c94], R26 ;  /* 0x006c941a01007387 */ /* 0x004fe80000100800 */
[----:B------:R-:W-:Y:S04]  /*7c950*/  STL [R1+0x6c80], R27 ;  /* 0x006c801b01007387 */ /* 0x000fe80000100800 */
[----:B---3--:R-:W-:Y:S04]  /*7c960*/  STL [R1+0x6c9c], R30 ;  /* 0x006c9c1e01007387 */ /* 0x008fe80000100800 */
[----:B------:R-:W-:Y:S04]  /*7c970*/  STL [R1+0x6c98], R31 ;  /* 0x006c981f01007387 */ /* 0x000fe80000100800 */
[----:B----4-:R-:W-:Y:S04]  /*7c980*/  STL [R1+0x6c7c], R34 ;  /* 0x006c7c2201007387 */ /* 0x010fe80000100800 */
        /* <DEDUP_REMOVED lines=21> */
[----:B------:R4:W-:Y:S04]  /*7cae0*/  STL [R1+0x6ce8], R75 ;  /* 0x006ce84b01007387 */ /* 0x0009e80000100800 */
[----:B------:R-:W-:Y:S04]  /*7caf0*/  STL [R1+0x6cf4], R78 ;  /* 0x006cf44e01007387 */ /* 0x000fe80000100800 */
[----:B------:R4:W-:Y:S01]  /*7cb00*/  STL [R1+0x6cf0], R79 ;  /* 0x006cf04f01007387 */ /* 0x0009e20000100800 */
[C---:B------:R-:W-:Y:S03]  /*7cb10*/  HMMA.1688.F32.TF32 R136, R200.reuse, R20, R232 ;  /* 0x00000014c888723c */ /* 0x040fe600000810e8 */
[----:B------:R-:W-:Y:S04]  /*7cb20*/  STL [R1+0x6cfc], R82 ;  /* 0x006cfc5201007387 */ /* 0x000fe80000100800 */
[----:B------:R4:W-:Y:S04]  /*7cb30*/  STL [R1+0x6cf8], R83 ;  /* 0x006cf85301007387 */ /* 0x0009e80000100800 */
[----:B------:R-:W-:Y:S04]  /*7cb40*/  STL [R1+0x6d04], R86 ;  /* 0x006d045601007387 */ /* 0x000fe80000100800 */
[----:B------:R4:W-:Y:S04]  /*7cb50*/  STL [R1+0x6d00], R87 ;  /* 0x006d005701007387 */ /* 0x0009e80000100800 */
[----:B------:R-:W-:Y:S04]  /*7cb60*/  STL [R1+0x6d0c], R90 ;  /* 0x006d0c5a01007387 */ /* 0x000fe80000100800 */
[----:B------:R-:W-:Y:S04]  /*7cb70*/  STL [R1+0x6d08], R91 ;  /* 0x006d085b01007387 */ /* 0x000fe80000100800 */
[----:B------:R4:W-:Y:S04]  /*7cb80*/  STL [R1+0x6d14], R94 ;  /* 0x006d145e01007387 */ /* 0x0009e80000100800 */
[----:B------:R4:W-:Y:S04]  /*7cb90*/  STL [R1+0x6d10], R95 ;  /* 0x006d105f01007387 */ /* 0x0009e80000100800 */
[----:B------:R-:W-:Y:S04]  /*7cba0*/  STL [R1+0x6d1c], R98 ;  /* 0x006d1c6201007387 */ /* 0x000fe80000100800 */
        /* <DEDUP_REMOVED lines=14> */
[----:B------:R-:W-:Y:S01]  /*7cc90*/  STL [R1+0x6c50], R127 ;  /* 0x006c507f01007387 */ /* 0x000fe20000100800 */
[----:B------:R-:W-:Y:S03]  /*7cca0*/  HMMA.1688.F32.TF32 R132, R200, R24, R248 ;  /* 0x00000018c884723c */ /* 0x000fe600000810f8 */
[----:B-1----:R-:W-:Y:S04]  /*7ccb0*/  STL [R1+0x6c5c], R130 ;  /* 0x006c5c8201007387 */ /* 0x002fe80000100800 */
[----:B------:R-:W-:Y:S04]  /*7ccc0*/  STL [R1+0x6c58], R131 ;  /* 0x006c588301007387 */ /* 0x000fe80000100800 */
[----:B------:R-:W-:Y:S04]  /*7ccd0*/  STL.64 [R1+0x19d0], R136 ;  /* 0x0019d08801007387 */ /* 0x000fe80000100a00 */
[----:B------:R-:W-:Y:S04]  /*7cce0*/  STL.64 [R1+0x19d8], R138 ;  /* 0x0019d88a01007387 */ /* 0x000fe80000100a00 */
[----:B------:R-:W4:Y:S04]  /*7ccf0*/  LDL.LU R248, [R1+0x55a0] ;  /* 0x0055a00001f87983 */ /* 0x000f280000300800 */
[----:B------:R-:W4:Y:S04]  /*7cd00*/  LDL.LU R249, [R1+0x55a4] ;  /* 0x0055a40001f97983 */ /* 0x000f280000300800 */
[----:B------:R-:W4:Y:S04]  /*7cd10*/  LDL.LU R250, [R1+0x55a8] ;  /* 0x0055a80001fa7983 */ /* 0x000f280000300800 */
[----:B------:R-:W4:Y:S01]  /*7cd20*/  LDL.LU R251, [R1+0x55ac] ;  /* 0x0055ac0001fb7983 */ /* 0x000f220000300800 */
[----:B--2---:R-:W-:-:S02]  /*7cd30*/  IMAD.MOV.U32 R70, RZ, RZ, R132 ;  /* 0x000000ffff467224 */ /* 0x004fc400078e0084 */
[----:B---3--:R-:W-:Y:S02]  /*7cd40*/  IMAD.MOV.U32 R71, RZ, RZ, R133 ;  /* 0x000000ffff477224 */ /* 0x008fe400078e0085 */
[----:B------:R-:W-:Y:S02]  /*7cd50*/  IMAD.MOV.U32 R66, RZ, RZ, R134 ;  /* 0x000000ffff427224 */ /* 0x000fe400078e0086 */
[----:B------:R-:W-:Y:S02]  /*7cd60*/  IMAD.MOV.U32 R67, RZ, RZ, R135 ;  /* 0x000000ffff437224 */ /* 0x000fe400078e0087 */
[----:B------:R-:W-:Y:S03]  /*7cd70*/  HMMA.1688.F32.TF32 R132, R200, R28, R216 ;  /* 0x0000001cc884723c */ /* 0x000fe600000810d8 */
[----:B------:R-:W-:Y:S04]  /*7cd80*/  STL [R1+0x6d5c], R67 ;  /* 0x006d5c4301007387 */ /* 0x000fe80000100800 */
[----:B------:R-:W-:Y:S04]  /*7cd90*/  STL [R1+0x6d58], R66 ;  /* 0x006d584201007387 */ /* 0x000fe80000100800 */
[----:B------:R-:W-:Y:S04]  /*7cda0*/  STL [R1+0x6d54], R71 ;  /* 0x006d544701007387 */ /* 0x000fe80000100800 */
[----:B------:R1:W-:Y:S04]  /*7cdb0*/  STL [R1+0x6d50], R70 ;  /* 0x006d504601007387 */ /* 0x0003e80000100800 */
[----:B------:R-:W2:Y:S04]  /*7cdc0*/  LDL.LU R216, [R1+0x5590] ;  /* 0x0055900001d87983 */ /* 0x000ea80000300800 */
[----:B------:R-:W2:Y:S04]  /*7cdd0*/  LDL.LU R217, [R1+0x5594] ;  /* 0x0055940001d97983 */ /* 0x000ea80000300800 */
[----:B------:R-:W2:Y:S04]  /*7cde0*/  LDL.LU R218, [R1+0x5598] ;  /* 0x0055980001da7983 */ /* 0x000ea80000300800 */
[----:B------:R-:W2:Y:S01]  /*7cdf0*/  LDL.LU R219, [R1+0x559c] ;  /* 0x00559c0001db7983 */ /* 0x000ea20000300800 */
[----:B----4-:R-:W-:-:S02]  /*7ce00*/  IMAD.MOV.U32 R75, RZ, RZ, R135 ;  /* 0x000000ffff4b7224 */ /* 0x010fc400078e0087 */
[----:B------:R-:W-:Y:S02]  /*7ce10*/  IMAD.MOV.U32 R74, RZ, RZ, R134 ;  /* 0x000000ffff4a7224 */ /* 0x000fe400078e0086 */
[----:B------:R-:W-:Y:S02]  /*7ce20*/  IMAD.MOV.U32 R79, RZ, RZ, R133 ;  /* 0x000000ffff4f7224 */ /* 0x000fe400078e0085 */
[----:B------:R-:W-:Y:S01]  /*7ce30*/  IMAD.MOV.U32 R78, RZ, RZ, R132 ;  /* 0x000000ffff4e7224 */ /* 0x000fe200078e0084 */
[----:B------:R-:W-:Y:S01]  /*7ce40*/  STL [R1+0x6d6c], R75 ;  /* 0x006d6c4b01007387 */ /* 0x000fe20000100800 */
[----:B------:R-:W-:Y:S03]  /*7ce50*/  HMMA.1688.F32.TF32 R132, R200, R32, R220 ;  /* 0x00000020c884723c */ /* 0x000fe600000810dc */
[----:B------:R-:W-:Y:S04]  /*7ce60*/  STL [R1+0x6d68], R74 ;  /* 0x006d684a01007387 */ /* 0x000fe80000100800 */
[----:B------:R-:W-:Y:S04]  /*7ce70*/  STL [R1+0x6d64], R79 ;  /* 0x006d644f01007387 */ /* 0x000fe80000100800 */
[----:B------:R3:W-:Y:S04]  /*7ce80*/  STL [R1+0x6d60], R78 ;  /* 0x006d604e01007387 */ /* 0x0007e80000100800 */
[----:B------:R-:W4:Y:S04]  /*7ce90*/  LDL.LU R220, [R1+0x5580] ;  /* 0x0055800001dc7983 */ /* 0x000f280000300800 */
[----:B------:R-:W4:Y:S04]  /*7cea0*/  LDL.LU R221, [R1+0x5584] ;  /* 0x0055840001dd7983 */ /* 0x000f280000300800 */
[----:B------:R-:W4:Y:S04]  /*7ceb0*/  LDL.LU R222, [R1+0x5588] ;  /* 0x0055880001de7983 */ /* 0x000f280000300800 */
[----:B------:R-:W4:Y:S01]  /*7cec0*/  LDL.LU R223, [R1+0x558c] ;  /* 0x00558c0001df7983 */ /* 0x000f220000300800 */
        /* <DEDUP_REMOVED lines=8> */
[----:B------:R-:W-:Y:S03]  /*7cf50*/  HMMA.1688.F32.TF32 R132, R200, R36, R248 ;  /* 0x00000024c884723c */ /* 0x000fe600000810f8 */
[----:B------:R-:W3:Y:S04]  /*7cf60*/  LDL.LU R248, [R1+0x5570] ;  /* 0x0055700001f87983 */ /* 0x000ee80000300800 */
[----:B------:R-:W3:Y:S04]  /*7cf70*/  LDL.LU R249, [R1+0x5574] ;  /* 0x0055740001f97983 */ /* 0x000ee80000300800 */
[----:B------:R-:W3:Y:S04]  /*7cf80*/  LDL.LU R250, [R1+0x5578] ;  /* 0x0055780001fa7983 */ /* 0x000ee80000300800 */
[----:B------:R-:W3:Y:S09]  /*7cf90*/  LDL.LU R251, [R1+0x557c] ;  /* 0x00557c0001fb7983 */ /* 0x000ef20000300800 */
[----:B------:R-:W-:-:S02]  /*7cfa0*/  IMAD.MOV.U32 R94, RZ, RZ, R132 ;  /* 0x000000ffff5e7224 */ /* 0x000fc400078e0084 */
[----:B------:R-:W-:Y:S02]  /*7cfb0*/  IMAD.MOV.U32 R95, RZ, RZ, R133 ;  /* 0x000000ffff5f7224 */ /* 0x000fe400078e0085 */
[----:B------:R-:W-:Y:S02]  /*7cfc0*/  IMAD.MOV.U32 R90, RZ, RZ, R134 ;  /* 0x000000ffff5a7224 */ /* 0x000fe400078e0086 */
[----:B------:R-:W-:-:S05]  /*7cfd0*/  IMAD.MOV.U32 R91, RZ, RZ, R135 ;  /* 0x000000ffff5b7224 */ /* 0x000fca00078e0087 */
[----:B------:R-:W-:Y:S01]  /*7cfe0*/  STL [R1+0x6d8c], R91 ;  /* 0x006d8c5b01007387 */ /* 0x000fe20000100800 */
[----:B--2---:R-:W-:Y:S03]  /*7cff0*/  HMMA.1688.F32.TF32 R132, R200, R40, R216 ;  /* 0x00000028c884723c */ /* 0x004fe600000810d8 */
[----:B------:R-:W-:Y:S04]  /*7d000*/  STL [R1+0x6d88], R90 ;  /* 0x006d885a01007387 */ /* 0x000fe80000100800 */
[----:B------:R2:W-:Y:S04]  /*7d010*/  STL [R1+0x6d84], R95 ;  /* 0x006d845f01007387 */ /* 0x0005e80000100800 */
[----:B------:R2:W-:Y:S04]  /*7d020*/  STL [R1+0x6d80], R94 ;  /* 0x006d805e01007387 */ /* 0x0005e80000100800 */
[----:B------:R-:W2:Y:S04]  /*7d030*/  LDL.LU R216, [R1+0x5560] ;  /* 0x0055600001d87983 */ /* 0x000ea80000300800 */
[----:B------:R-:W2:Y:S04]  /*7d040*/  LDL.LU R217, [R1+0x5564] ;  /* 0x0055640001d97983 */ /* 0x000ea80000300800 */
[----:B------:R-:W2:Y:S04]  /*7d050*/  LDL.LU R218, [R1+0x5568] ;  /* 0x0055680001da7983 */ /* 0x000ea80000300800 */
[----:B------:R-:W2:Y:S01]  /*7d060*/  LDL.LU R219, [R1+0x556c] ;  /* 0x00556c0001db7983 */ /* 0x000ea20000300800 */
[----:B------:R-:W-:-:S02]  /*7d070*/  IMAD.MOV.U32 R62, RZ, RZ, R132 ;  /* 0x000000ffff3e7224 */ /* 0x000fc400078e0084 */
[----:B------:R-:W-:Y:S02]  /*7d080*/  IMAD.MOV.U32 R63, RZ, RZ, R133 ;  /* 0x000000ffff3f7224 */ /* 0x000fe400078e0085 */
[----:B------:R-:W-:Y:S02]  /*7d090*/  IMAD.MOV.U32 R58, RZ, RZ, R134 ;  /* 0x000000ffff3a7224 */ /* 0x000fe400078e0086 */
[----:B------:R-:W-:Y:S02]  /*7d0a0*/  IMAD.MOV.U32 R59, RZ, RZ, R135 ;  /* 0x000000ffff3b7224 */ /* 0x000fe400078e0087 */
[----:B----4-:R-:W-:Y:S03]  /*7d0b0*/  HMMA.1688.F32.TF32 R132, R200, R44, R220 ;  /* 0x0000002cc884723c */ /* 0x010fe600000810dc */
[----:B------:R-:W-:Y:S04]  /*7d0c0*/  STL [R1+0x6d9c], R59 ;  /* 0x006d9c3b01007387 */ /* 0x000fe80000100800 */
[----:B------:R-:W-:Y:S04]  /*7d0d0*/  STL [R1+0x6d98], R58 ;  /* 0x006d983a01007387 */ /* 0x000fe80000100800 */
[----:B------:R4:W-:Y:S04]  /*7d0e0*/  STL [R1+0x6d94], R63 ;  /* 0x006d943f01007387 */ /* 0x0009e80000100800 */
        /* <DEDUP_REMOVED lines=28> */
[----:B------:R3:W-:Y:S04]  /*7d2b0*/  STL [R1+0x6db4], R111 ;  /* 0x006db46f01007387 */ /* 0x0007e80000100800 */
        /* <DEDUP_REMOVED lines=9> */
[----:B------:R-:W-:Y:S02]  /*7d350*/  IMAD.MOV.U32 R115, RZ, RZ, R135 ;  /* 0x000000ffff737224 */ /* 0x000fe400078e0087 */
[----:B----4-:R-:W-:Y:S03]  /*7d360*/  HMMA.1688.F32.TF32 R132, R200, R56, R232 ;  /* 0x00000038c884723c */ /* 0x010fe600000810e8 */
[----:B------:R-:W-:-:S15]  /*7d370*/  STL [R1+0x6dcc], R115 ;  /* 0x006dcc7301007387 */ /* 0x000fde0000100800 */
[----:B------:R-:W-:-:S06]  /*7d380*/  NOP ;  /* 0x0000000000007918 */ /* 0x000fcc0000000000 */
[----:B------:R-:W-:Y:S02]  /*7d390*/  IMAD.MOV.U32 R54, RZ, RZ, R132 ;  /* 0x000000ffff367224 */ /* 0x000fe400078e0084 */
[----:B------:R-:W-:Y:S02]  /*7d3a0*/  IMAD.MOV.U32 R55, RZ, RZ, R133 ;  /* 0x000000ffff377224 */ /* 0x000fe400078e0085 */
[----:B------:R-:W-:Y:S02]  /*7d3b0*/  IMAD.MOV.U32 R50, RZ, RZ, R134 ;  /* 0x000000ffff327224 */ /* 0x000fe400078e0086 */
[----:B------:R-:W-:Y:S02]  /*7d3c0*/  IMAD.MOV.U32 R51, RZ, RZ, R135 ;  /* 0x000000ffff337224 */ /* 0x000fe400078e0087 */
[----:B------:R-:W-:Y:S01]  /*7d3d0*/  HMMA.1688.F32.TF32 R132, R200, R60, R220 ;  /* 0x0000003cc884723c */ /* 0x000fe200000810dc */
[----:B------:R-:W-:Y:S04]  /*7d3e0*/  STL [R1+0x6dc8], R114 ;  /* 0x006dc87201007387 */ /* 0x000fe80000100800 */
[----:B------:R4:W-:Y:S04]  /*7d3f0*/  STL [R1+0x6dc4], R119 ;  /* 0x006dc47701007387 */ /* 0x0009e80000100800 */
[----:B------:R4:W-:Y:S04]  /*7d400*/  STL [R1+0x6dc0], R118 ;  /* 0x006dc07601007387 */ /* 0x0009e80000100800 */
[----:B------:R-:W-:Y:S04]  /*7d410*/  STL [R1+0x6ddc], R51 ;  /* 0x006ddc3301007387 */ /* 0x000fe80000100800 */
[----:B------:R-:W-:Y:S04]  /*7d420*/  STL [R1+0x6dd8], R50 ;  /* 0x006dd83201007387 */ /* 0x000fe80000100800 */
[----:B------:R4:W-:Y:S03]  /*7d430*/  STL [R1+0x6dd4], R55 ;  /* 0x006dd43701007387 */ /* 0x0009e60000100800 */
[----:B------:R-:W-:-:S02]  /*7d440*/  IMAD.MOV.U32 R123, RZ, RZ, R135 ;  /* 0x000000ffff7b7224 */ /* 0x000fc400078e0087 */
[----:B------:R-:W-:Y:S02]  /*7d450*/  IMAD.MOV.U32 R122, RZ, RZ, R134 ;  /* 0x000000ffff7a7224 */ /* 0x000fe400078e0086 */
[----:B-1----:R-:W-:Y:S01]  /*7d460*/  IMAD.MOV.U32 R70, RZ, RZ, R133 ;  /* 0x000000ffff467224 */ /* 0x002fe200078e0085 */
[----:B------:R1:W-:Y:S01]  /*7d470*/  STL [R1+0x6dd0], R54 ;  /* 0x006dd03601007387 */ /* 0x0003e20000100800 */
[----:B------:R-:W-:-:S03]  /*7d480*/  IMAD.MOV.U32 R71, RZ, RZ, R132 ;  /* 0x000000ffff477224 */ /* 0x000fc600078e0084 */
[----:B------:R-:W-:Y:S04]  /*7d490*/  STL [R1+0x6dec], R123 ;  /* 0x006dec7b01007387 */ /* 0x000fe80000100800 */
[----:B------:R-:W-:Y:S04]  /*7d4a0*/  STL [R1+0x6de8], R122 ;  /* 0x006de87a01007387 */ /* 0x000fe80000100800 */
        /* <DEDUP_REMOVED lines=40> */
[----:B------:R-:W-:-:S02]  /*7d730*/  IMAD.MOV.U32 R86, RZ, RZ, R133 ;  /* 0x000000ffff567224 */ /* 0x000fc400078e0085 */
[----:B------:R-:W-:Y:S02]  /*7d740*/  IMAD.MOV.U32 R87, RZ, RZ, R132 ;  /* 0x000000ffff577224 */ /* 0x000fe400078e0084 */
[----:B------:R-:W-:Y:S01]  /*7d750*/  IMAD.MOV.U32 R75, RZ, RZ, R134 ;  /* 0x000000ffff4b7224 */ /* 0x000fe200078e0086 */
[----:B------:R1:W-:Y:S01]  /*7d760*/  STL [R1+0x6e04], R86 ;  /* 0x006e045601007387 */ /* 0x0003e20000100800 */
[----:B------:R-:W-:-:S03]  /*7d770*/  IMAD.MOV.U32 R74, RZ, RZ, R135 ;  /* 0x000000ffff4a7224 */ /* 0x000fc600078e0087 */
        /* <DEDUP_REMOVED lines=46> */
[----:B---3--:R-:W-:Y:S01]  /*7da60*/  HMMA.1688.F32.TF32 R132, R200, R100, R248 ;  /* 0x00000064c884723c */ /* 0x008fe200000810f8 */
        /* <DEDUP_REMOVED lines=27> */
[----:B------:R-:W2:Y:S01]  /*7dc20*/  LDL.LU R243, [R1+0x49fc] ;  /* 0x0049fc0001f37983 */ /* 0x000ea20000300800 */
[----:B------:R-:W-:-:S03]  /*7dc30*/  IMAD.MOV.U32 R55, RZ, RZ, R132 ;  /* 0x000000ffff377224 */ /* 0x000fc600078e0084 */
[----:B------:R-:W2:Y:S01]  /*7dc40*/  LDL.LU R160, [R1+0x5470] ;  /* 0x0054700001a07983 */ /* 0x000ea20000300800 */
[----:B-1----:R-:W-:-:S03]  /*7dc50*/  IMAD.MOV.U32 R54, RZ, RZ, R133 ;  /* 0x000000ffff367224 */ /* 0x002fc600078e0085 */
[----:B------:R-:W2:Y:S01]  /*7dc60*/  LDL.LU R161, [R1+0x5474] ;  /* 0x0054740001a17983 */ /* 0x000ea20000300800 */
[----:B------:R-:W-:-:S03]  /*7dc70*/  IMAD.MOV.U32 R115, RZ, RZ, R134 ;  /* 0x000000ffff737224 */ /* 0x000fc600078e0086 */
[----:B------:R-:W2:Y:S01]  /*7dc80*/  LDL.LU R162, [R1+0x5478] ;  /* 0x0054780001a27983 */ /* 0x000ea20000300800 */
[----:B------:R-:W-:-:S03]  /*7dc90*/  IMAD.MOV.U32 R114, RZ, RZ, R135 ;  /* 0x000000ffff727224 */ /* 0x000fc600078e0087 */
        /* <DEDUP_REMOVED lines=22> */
[----:B------:R-:W-:-:S09]  /*7de00*/  NOP ;  /* 0x0000000000007918 */ /* 0x000fd20000000000 */
[----:B------:R-:W-:Y:S02]  /*7de10*/  IMAD.MOV.U32 R26, RZ, RZ, R136 ;  /* 0x000000ffff1a7224 */ /* 0x000fe400078e0088 */
[----:B------:R-:W-:Y:S02]  /*7de20*/  IMAD.MOV.U32 R22, RZ, RZ, R137 ;  /* 0x000000ffff167224 */ /* 0x000fe400078e0089 */
[----:B------:R-:W-:Y:S02]  /*7de30*/  IMAD.MOV.U32 R18, RZ, RZ, R138 ;  /* 0x000000ffff127224 */ /* 0x000fe400078e008a */
[----:B------:R-:W-:Y:S02]  /*7de40*/  IMAD.MOV.U32 R19, RZ, RZ, R139 ;  /* 0x000000ffff137224 */ /* 0x000fe400078e008b */
[C---:B----4-:R-:W-:Y:S06]  /*7de50*/  HMMA.1688.F32.TF32 R136, R200.reuse, R108, R164 ;  /* 0x0000006cc888723c */ /* 0x050fec00000810a4 */
[----:B--2---:R-:W-:-:S15]  /*7de60*/  HMMA.1688.F32.TF32 R132, R200, R116, R132 ;  /* 0x00000074c884723c */ /* 0x004fde0000081084 */
[----:B------:R-:W-:-:S03]  /*7de70*/  NOP ;  /* 0x0000000000007918 */ /* 0x000fc60000000000 */
[----:B------:R-:W-:Y:S02]  /*7de80*/  IMAD.MOV.U32 R70, RZ, RZ, R136 ;  /* 0x000000ffff467224 */ /* 0x000fe400078e0088 */
[----:B------:R-:W-:Y:S02]  /*7de90*/  IMAD.MOV.U32 R71, RZ, RZ, R137 ;  /* 0x000000ffff477224 */ /* 0x000fe400078e0089 */
[----:B------:R-:W-:Y:S02]  /*7dea0*/  IMAD.MOV.U32 R51, RZ, RZ, R138 ;  /* 0x000000ffff337224 */ /* 0x000fe400078e008a */
[----:B------:R-:W-:Y:S02]  /*7deb0*/  IMAD.MOV.U32 R50, RZ, RZ, R139 ;  /* 0x000000ffff327224 */ /* 0x000fe400078e008b */
[----:B------:R-:W-:Y:S01]  /*7dec0*/  HMMA.1688.F32.TF32 R136, R200, R112, R160 ;  /* 0x00000070c888723c */ /* 0x000fe200000810a0 */
[----:B------:R-:W-:Y:S02]  /*7ded0*/  IMAD.MOV.U32 R86, RZ, RZ, R132 ;  /* 0x000000ffff567224 */ /* 0x000fe400078e0084 */
[----:B------:R-:W-:-:S02]  /*7dee0*/  IMAD.MOV.U32 R87, RZ, RZ, R133 ;  /* 0x000000ffff577224 */ /* 0x000fc400078e0085 */
[----:B------:R-:W-:Y:S02]  /*7def0*/  IMAD.MOV.U32 R66, RZ, RZ, R134 ;  /* 0x000000ffff427224 */ /* 0x000fe400078e0086 */
[----:B------:R-:W-:Y:S02]  /*7df00*/  IMAD.MOV.U32 R67, RZ, RZ, R135 ;  /* 0x000000ffff437224 */ /* 0x000fe400078e0087 */
[----:B------:R-:W-:-:S15]  /*7df10*/  HMMA.1688.F32.TF32 R132, R200, R120, R208 ;  /* 0x00000078c884723c */ /* 0x000fde00000810d0 */
        /* <DEDUP_REMOVED lines=9> */
[----:B------:R-:W-:Y:S06]  /*7dfb0*/  HMMA.1688.F32.TF32 R132, R200, R128, R244 ;  /* 0x00000080c884723c */ /* 0x000fec00000810f4 */
[C---:B------:R-:W-:Y:S08]  /*7dfc0*/  HMMA.1688.F32.TF32 R140, R228.reuse, R4, R240 ;  /* 0x00000004e48c723c */ /* 0x040ff000000810f0 */
[----:B------:R-:W-:Y:S04]  /*7dfd0*/  STL.64 [R1+0x1b80], R136 ;  /* 0x001b808801007387 */ /* 0x000fe80000100a00 */
[----:B------:R1:W-:Y:S04]  /*7dfe0*/  STL.64 [R1+0x1b88], R138 ;  /* 0x001b888a01007387 */ /* 0x0003e80000100a00 */
[----:B------:R-:W-:Y:S04]  /*7dff0*/  LDS R200, [R0+UR13+0x8080] ;  /* 0x0080800d00c87984 */ /* 0x000fe80008000800 */
[----:B------:R-:W-:Y:S04]  /*7e000*/  LDS R202, [R0+UR13+0xa080] ;  /* 0x00a0800d00ca7984 */ /* 0x000fe80008000800 */
[----:B------:R-:W-:Y:S04]  /*7e010*/  LDS R201, [R225+UR13+0x8080] ;  /* 0x0080800de1c97984 */ /* 0x000fe80008000800 */
[----:B------:R-:W2:Y:S01]  /*7e020*/  LDS R203, [R225+UR13+0xa080] ;  /* 0x00a0800de1cb7984 */ /* 0x000ea20008000800 */
[C---:B-1----:R-:W-:Y:S03]  /*7e030*/  HMMA.1688.F32.TF32 R136, R228.reuse, R8, R236 ;  /* 0x00000008e488723c */ /* 0x042fe600000810ec */
[----:B------:R-:W-:Y:S04]  /*7e040*/  STL.64 [R1+0x1b70], R132 ;  /* 0x001b708401007387 */ /* 0x000fe80000100a00 */
[----:B------:R1:W-:Y:S02]  /*7e050*/  STL.64 [R1+0x1b78], R134 ;  /* 0x001b788601007387 */ /* 0x0003e40000100a00 */
[C---:B-1----:R-:W-:Y:S02]  /*7e060*/  HMMA.1688.F32.TF32 R132, R228.reuse, R12, R232 ;  /* 0x0000000ce484723c */ /* 0x042fe400000810e8 */
[----:B------:R-:W-:Y:S04]  /*7e070*/  STL.64 [R1+0x1b90], R140 ;  /* 0x001b908c01007387 */ /* 0x000fe80000100a00 */
[----:B------:R1:W-:Y:S08]  /*7e080*/  STL.64 [R1+0x1b98], R142 ;  /* 0x001b988e01007387 */ /* 0x0003f00000100a00 */
[----:B------:R-:W-:Y:S04]  /*7e090*/  STL.64 [R1+0x1ba0], R136 ;  /* 0x001ba08801007387 */ /* 0x000fe80000100a00 */
[----:B------:R3:W-:Y:S01]  /*7e0a0*/  STL.64 [R1+0x1ba8], R138 ;  /* 0x001ba88a01007387 */ /* 0x0007e20000100a00 */
[C---:B-1----:R-:W-:Y:S06]  /*7e0b0*/  HMMA.1688.F32.TF32 R140, R228.reuse, R16, R220 ;  /* 0x00000010e48c723c */ /* 0x042fec00000810dc */
[C---:B---3--:R-:W-:Y:S01]  /*7e0c0*/  HMMA.1688.F32.TF32 R136, R228.reuse, R20, R216 ;  /* 0x00000014e488723c */ /* 0x048fe200000810d8 */
[----:B------:R-:W-:Y:S04]  /*7e0d0*/  STL.64 [R1+0x1bb0], R132 ;  /* 0x001bb08401007387 */ /* 0x000fe80000100a00 */
[----:B------:R1:W-:Y:S02]  /*7e0e0*/  STL.64 [R1+0x1bb8], R134 ;  /* 0x001bb88601007387 */ /* 0x0003e40000100a00 */
[C---:B-1----:R-:W-:Y:S10]  /*7e0f0*/  HMMA.1688.F32.TF32 R132, R228.reuse, R24, R248 ;  /* 0x00000018e484723c */ /* 0x042ff400000810f8 */
        /* <DEDUP_REMOVED lines=66> */
[C---:B----4-:R-:W-:Y:S06]  /*7e520*/  HMMA.1688.F32.TF32 R136, R228.reuse, R32, R248 ;  /* 0x00000020e488723c */ /* 0x050fec00000810f8 */
[----:B--2---:R-:W-:Y:S01]  /*7e530*/  HMMA.1688.F32.TF32 R140, R228, R28, R216 ;  /* 0x0000001ce48c723c */ /* 0x004fe200000810d8 */
[----:B------:R-:W2:-:S15]  /*7e540*/  LDL.LU R216, [R1+0x5380] ;  /* 0x0053800001d87983 */ /* 0x000e9e0000300800 */
[----:B------:R-:W-:-:S07]  /*7e550*/  NOP ;  /* 0x0000000000007918 */ /* 0x000fce0000000000 */
[----:B------:R-:W-:Y:S04]  /*7e560*/  STL.64 [R1+0x1bf0], R140 ;  /* 0x001bf08c01007387 */ /* 0x000fe80000100a00 */
[----:B------:R3:W-:Y:S04]  /*7e570*/  STL.64 [R1+0x1bf8], R142 ;  /* 0x001bf88e01007387 */ /* 0x0007e80000100a00 */
[----:B------:R-:W-:Y:S04]  /*7e580*/  STL.64 [R1+0x1c00], R136 ;  /* 0x001c008801007387 */ /* 0x000fe80000100a00 */
[----:B------:R1:W-:Y:S04]  /*7e590*/  STL.64 [R1+0x1c08], R138 ;  /* 0x001c088a01007387 */ /* 0x0003e80000100a00 */
[----:B------:R-:W2:Y:S04]  /*7e5a0*/  LDL.LU R217, [R1+0x5384] ;  /* 0x0053840001d97983 */ /* 0x000ea80000300800 */
[----:B------:R-:W2:Y:S04]  /*7e5b0*/  LDL.LU R218, [R1+0x5388] ;  /* 0x0053880001da7983 */ /* 0x000ea80000300800 */
[----:B------:R-:W2:Y:S04]  /*7e5c0*/  LDL.LU R219, [R1+0x538c] ;  /* 0x00538c0001db7983 */ /* 0x000ea80000300800 */
[----:B------:R-:W4:Y:S04]  /*7e5d0*/  LDL.LU R248, [R1+0x5370] ;  /* 0x0053700001f87983 */ /* 0x000f280000300800 */
[----:B------:R-:W4:Y:S04]  /*7e5e0*/  LDL.LU R249, [R1+0x5374] ;  /* 0x0053740001f97983 */ /* 0x000f280000300800 */
[----:B------:R-:W4:Y:S04]  /*7e5f0*/  LDL.LU R250, [R1+0x5378] ;  /* 0x0053780001fa7983 */ /* 0x000f280000300800 */
[----:B------:R-:W4:Y:S01]  /*7e600*/  LDL.LU R251, [R1+0x537c] ;  /* 0x00537c0001fb7983 */ /* 0x000f220000300800 */
[C---:B---3--:R-:W-:Y:S06]  /*7e610*/  HMMA.1688.F32.TF32 R140, R228.reuse, R36, R148 ;  /* 0x00000024e48c723c */ /* 0x048fec0000081094 */
[C---:B-1----:R-:W-:Y:S06]  /*7e620*/  HMMA.1688.F32.TF32 R136, R228.reuse, R40, R156 ;  /* 0x00000028e488723c */ /* 0x042fec000008109c */
[C---:B------:R-:W-:Y:S06]  /*7e630*/  HMMA.1688.F32.TF32 R144, R228.reuse, R44, R152 ;  /* 0x0000002ce490723c */ /* 0x040fec0000081098 */
[C---:B------:R-:W-:Y:S05]  /*7e640*/  HMMA.1688.F32.TF32 R132, R228.reuse, R56, R132 ;  /* 0x00000038e484723c */ /* 0x040fea0000081084 */
[----:B------:R-:W-:Y:S04]  /*7e650*/  STL.64 [R1+0x1c10], R140 ;  /* 0x001c108c01007387 */ /* 0x000fe80000100a00 */
[----:B------:R1:W-:Y:S04]  /*7e660*/  STL.64 [R1+0x1c18], R142 ;  /* 0x001c188e01007387 */ /* 0x0003e80000100a00 */
[----:B------:R-:W-:Y:S04]  /*7e670*/  STL.64 [R1+0x1c20], R136 ;  /* 0x001c208801007387 */ /* 0x000fe80000100a00 */
[----:B------:R3:W-:Y:S01]  /*7e680*/  STL.64 [R1+0x1c28], R138 ;  /* 0x001c288a01007387 */ /* 0x0007e20000100a00 */
[C---:B-1----:R-:W-:Y:S06]  /*7e690*/  HMMA.1688.F32.TF32 R140, R228.reuse, R48, R164 ;  /* 0x00000030e48c723c */ /* 0x042fec00000810a4 */
[----:B---3--:R-:W-:Y:S01]  /*7e6a0*/  HMMA.1688.F32.TF32 R136, R228, R52, R160 ;  /* 0x00000034e488723c */ /* 0x008fe200000810a0 */
[----:B------:R-:W-:Y:S04]  /*7e6b0*/  STL.64 [R1+0x1c30], R144 ;  /* 0x001c309001007387 */ /* 0x000fe80000100a00 */
[----:B------:R-:W-:-:S12]  /*7e6c0*/  STL.64 [R1+0x1c38], R146 ;  /* 0x001c389201007387 */ /* 0x000fd80000100a00 */
[----:B------:R-:W-:Y:S04]  /*7e6d0*/  STL.64 [R1+0x1c40], R140 ;  /* 0x001c408c01007387 */ /* 0x000fe80000100a00 */
[----:B------:R1:W-:Y:S04]  /*7e6e0*/  STL.64 [R1+0x1c48], R142 ;  /* 0x001c488e01007387 */ /* 0x0003e80000100a00 */
[----:B------:R-:W-:Y:S04]  /*7e6f0*/  STL.64 [R1+0x1c50], R136 ;  /* 0x001c508801007387 */ /* 0x000fe80000100a00 */
[----:B------:R-:W-:Y:S04]  /*7e700*/  STL.64 [R1+0x1c58], R138 ;  /* 0x001c588a01007387 */ /* 0x000fe80000100a00 */
[----:B------:R-:W-:Y:S04]  /*7e710*/  STL.64 [R1+0x1c60], R132 ;  /* 0x001c608401007387 */ /* 0x000fe80000100a00 */
[----:B------:R3:W-:Y:S01]  /*7e720*/  STL.64 [R1+0x1c68], R134 ;  /* 0x001c688601007387 */ /* 0x0007e20000100a00 */
[C---:B-1----:R-:W-:Y:S06]  /*7e730*/  HMMA.1688.F32.TF32 R140, R228.reuse, R60, R208 ;  /* 0x0000003ce48c723c */ /* 0x042fec00000810d0 */
[C---:B---3--:R-:W-:Y:S06]  /*7e740*/  HMMA.1688.F32.TF32 R132, R228.reuse, R68, R244 ;  /* 0x00000044e484723c */ /* 0x048fec00000810f4 */
[----:B------:R-:W-:Y:S11]  /*7e750*/  HMMA.1688.F32.TF32 R136, R228, R64, R212 ;  /* 0x00000040e488723c */ /* 0x000ff600000810d4 */
[----:B------:R-:W-:Y:S04]  /*7e760*/  STL.64 [R1+0x1c70], R140 ;  /* 0x001c708c01007387 */ /* 0x000fe80000100a00 */
[----:B------:R-:W-:Y:S04]  /*7e770*/  STL.64 [R1+0x1c78], R142 ;  /* 0x001c788e01007387 */ /* 0x000fe80000100a00 */
[----:B------:R-:W-:Y:S04]  /*7e780*/  STL.64 [R1+0x1c90], R132 ;  /* 0x001c908401007387 */ /* 0x000fe80000100a00 */
[----:B------:R-:W-:Y:S04]  /*7e790*/  STL.64 [R1+0x1c80], R136 ;  /* 0x001c808801007387 */ /* 0x000fe80000100a00 */
[----:B------:R-:W-:Y:S04]  /*7e7a0*/  STL.64 [R1+0x1c88], R138 ;  /* 0x001c888a01007387 */ /* 0x000fe80000100a00 */
[----:B------:R1:W-:Y:S01]  /*7e7b0*/  STL [R1+0x1c98], R134 ;  /* 0x001c988601007387 */ /* 0x0003e20000100800 */
[----:B------:R-:W-:-:S02]  /*7e7c0*/  IMAD.MOV.U32 R130, RZ, RZ, R135 ;  /* 0x000000ffff827224 */ /* 0x000fc400078e0087 */
[C---:B-1----:R-:W-:Y:S06]  /*7e7d0*/  HMMA.1688.F32.TF32 R132, R228.reuse, R76, R236 ;  /* 0x0000004ce484723c */ /* 0x042fec00000810ec */
[----:B------:R-:W-:Y:S01]  /*7e7e0*/  HMMA.1688.F32.TF32 R136, R228, R72, R240 ;  /* 0x00000048e488723c */ /* 0x000fe200000810f0 */
[----:B------:R1:W-:-:S15]  /*7e7f0*/  STL [R1+0x6c60], R130 ;  /* 0x006c608201007387 */ /* 0x0003de0000100800 */
[----:B------:R-:W-:-:S01]  /*7e800*/  NOP ;  /* 0x0000000000007918 */ /* 0x000fc20000000000 */
[----:B------:R-:W-:Y:S06]  /*7e810*/  STL.64 [R1+0x1cb0], R132 ;  /* 0x001cb08401007387 */ /* 0x000fec0000100a00 */
[----:B------:R-:W-:Y:S04]  /*7e820*/  STL.64 [R1+0x1ca0], R136 ;  /* 0x001ca08801007387 */ /* 0x000fe80000100a00 */
[----:B------:R-:W-:Y:S04]  /*7e830*/  STL.64 [R1+0x1ca8], R138 ;  /* 0x001ca88a01007387 */ /* 0x000fe80000100a00 */
[----:B------:R3:W-:Y:S01]  /*7e840*/  STL [R1+0x1cb8], R134 ;  /* 0x001cb88601007387 */ /* 0x0007e20000100800 */
[----:B-1----:R-:W-:-:S02]  /*7e850*/  IMAD.MOV.U32 R130, RZ, RZ, R135 ;  /* 0x000000ffff827224 */ /* 0x002fc400078e0087 */
[C---:B---3--:R-:W-:Y:S06]  /*7e860*/  HMMA.1688.F32.TF32 R132, R228.reuse, R84, R220 ;  /* 0x00000054e484723c */ /* 0x048fec00000810dc */
[----:B------:R-:W-:Y:S01]  /*7e870*/  HMMA.1688.F32.TF32 R136, R228, R80, R232 ;  /* 0x00000050e488723c */ /* 0x000fe200000810e8 */
[----:B------:R-:W-:-:S15]  /*7e880*/  STL [R1+0x6c64], R130 ;  /* 0x006c648201007387 */ /* 0x000fde0000100800 */
[----:B------:R-:W-:-:S07]  /*7e890*/  NOP ;  /* 0x0000000000007918 */ /* 0x000fce0000000000 */
[----:B------:R-:W-:Y:S04]  /*7e8a0*/  STL.64 [R1+0x1cc0], R136 ;  /* 0x001cc08801007387 */ /* 0x000fe80000100a00 */
[----:B------:R-:W-:Y:S01]  /*7e8b0*/  STL.64 [R1+0x1cc8], R138 ;  /* 0x001cc88a01007387 */ /* 0x000fe20000100a00 */
[----:B------:R-:W-:Y:S02]  /*7e8c0*/  IMAD.MOV.U32 R131, RZ, RZ, R132 ;  /* 0x000000ffff837224 */ /* 0x000fe400078e0084 */
[----:B------:R-:W-:Y:S01]  /*7e8d0*/  IMAD.MOV.U32 R126, RZ, RZ, R133 ;  /* 0x000000ffff7e7224 */ /* 0x000fe200078e0085 */
[----:B------:R2:W-:Y:S01]  /*7e8e0*/  STL [R1+0x1cdc], R135 ;  /* 0x001cdc8701007387 */ /* 0x0005e20000100800 */
[----:B------:R-:W-:-:S05]  /*7e8f0*/  IMAD.MOV.U32 R127, RZ, RZ, R134 ;  /* 0x000000ffff7f7224 */ /* 0x000fca00078e0086 */
[----:B------:R-:W-:Y:S04]  /*7e900*/  STL [R1+0x6c70], R127 ;  /* 0x006c707f01007387 */ /* 0x000fe80000100800 */
[----:B------:R-:W-:Y:S04]  /*7e910*/  STL [R1+0x6c6c], R126 ;  /* 0x006c6c7e01007387 */ /* 0x000fe80000100800 */
[----:B------:R-:W-:Y:S01]  /*7e920*/  STL [R1+0x6c68], R131 ;  /* 0x006c688301007387 */ /* 0x000fe20000100800 */
[----:B--2---:R-:W-:-:S15]  /*7e930*/  HMMA.1688.F32.TF32 R132, R228, R88, R216 ;  /* 0x00000058e484723c */ /* 0x004fde00000810d8 */
[----:B------:R-:W-:-:S08]  /*7e940*/  NOP ;  /* 0x0000000000007918 */ /* 0x000fd00000000000 */
[----:B------:R-:W-:Y:S04]  /*7e950*/  STL.64 [R1+0x1ce0], R132 ;  /* 0x001ce08401007387 */ /* 0x000fe80000100a00 */
[----:B------:R4:W-:Y:S01]  /*7e960*/  STL [R1+0x1ce8], R134 ;  /* 0x001ce88601007387 */ /* 0x0009e20000100800 */
[----:B------:R-:W-:Y:S02]  /*7e970*/  IMAD.MOV.U32 R130, RZ, RZ, R135 ;  /* 0x000000ffff827224 */ /* 0x000fe400078e0087 */
[----:B----4-:R-:W-:Y:S03]  /*7e980*/  HMMA.1688.F32.TF32 R132, R228, R92, R248 ;  /* 0x0000005ce484723c */ /* 0x010fe600000810f8 */
[----:B------:R-:W-:-:S15]  /*7e990*/  STL [R1+0x6c74], R130 ;  /* 0x006c748201007387 */ /* 0x000fde0000100800 */
[----:B------:R-:W-:-:S05]  /*7e9a0*/  NOP ;  /* 0x0000000000007918 */ /* 0x000fca0000000000 */
[----:B------:R1:W-:Y:S04]  /*7e9b0*/  STL [R1+0x1cf0], R132 ;  /* 0x001cf08401007387 */ /* 0x0003e80000100800 */
        /* <DEDUP_REMOVED lines=96> */
[----:B------:R-:W-:-:S03]  /*7efc0*/  IMAD.MOV.U32 R127, RZ, RZ, R133 ;  /* 0x000000ffff7f7224 */ /* 0x000fc600078e0085 */
[----:B-1----:R-:W4:Y:S01]  /*7efd0*/  LDL.LU R132, [R1+0x5260] ;  /* 0x0052600001847983 */ /* 0x002f220000300800 */
[----:B------:R-:W-:-:S03]  /*7efe0*/  IMAD.MOV.U32 R126, RZ, RZ, R134 ;  /* 0x000000ffff7e7224 */ /* 0x000fc600078e0086 */
[----:B------:R-:W4:Y:S01]  /*7eff0*/  LDL.LU R133, [R1+0x5264] ;  /* 0x0052640001857983 */ /* 0x000f220000300800 */
[----:B------:R-:W-:-:S03]  /*7f000*/  IMAD.MOV.U32 R131, RZ, RZ, R135 ;  /* 0x000000ffff837224 */ /* 0x000fc600078e0087 */
        /* <DEDUP_REMOVED lines=12> */
[C---:B------:R-:W-:Y:S06]  /*7f0d0*/  HMMA.1688.F32.TF32 R184, R228.reuse, R108, R184 ;  /* 0x0000006ce4b8723c */ /* 0x040fec00000810b8 */
[C---:B------:R-:W-:Y:S06]  /*7f0e0*/  HMMA.1688.F32.TF32 R180, R228.reuse, R112, R180 ;  /* 0x00000070e4b4723c */ /* 0x040fec00000810b4 */
[C---:B----4-:R-:W-:Y:S06]  /*7f0f0*/  HMMA.1688.F32.TF32 R176, R228.reuse, R116, R176 ;  /* 0x00000074e4b0723c */ /* 0x050fec00000810b0 */
[C---:B------:R-:W-:Y:S06]  /*7f100*/  HMMA.1688.F32.TF32 R172, R228.reuse, R120, R172 ;  /* 0x00000078e4ac723c */ /* 0x040fec00000810ac */
[C---:B------:R-:W-:Y:S06]  /*7f110*/  HMMA.1688.F32.TF32 R168, R228.reuse, R124, R168 ;  /* 0x0000007ce4a8723c */ /* 0x040fec00000810a8 */
[----:B------:R-:W-:Y:S01]  /*7f120*/  HMMA.1688.F32.TF32 R136, R228, R128, R136 ;  /* 0x00000080e488723c */ /* 0x000fe20000081088 */
[----:B------:R-:W-:Y:S04]  /*7f130*/  STL.64 [R1+0x1d00], R188 ;  /* 0x001d00bc01007387 */ /* 0x000fe80000100a00 */
[----:B------:R1:W-:Y:S01]  /*7f140*/  STL [R1+0x1d08], R190 ;  /* 0x001d08be01007387 */ /* 0x0003e20000100800 */
[----:B------:R-:W-:-:S02]  /*7f150*/  IMAD.MOV.U32 R130, RZ, RZ, R191 ;  /* 0x000000ffff827224 */ /* 0x000fc400078e00bf */
[----:B-1----:R-:W-:Y:S01]  /*7f160*/  HMMA.1688.F32.TF32 R188, R228, R104, R196 ;  /* 0x00000068e4bc723c */ /* 0x002fe200000810c4 */
[----:B------:R-:W-:Y:S04]  /*7f170*/  STL.64 [R1+0x1d10], R192 ;  /* 0x001d10c001007387 */ /* 0x000fe80000100a00 */
[----:B------:R-:W-:Y:S01]  /*7f180*/  STL.64 [R1+0x1d18], R194 ;  /* 0x001d18c201007387 */ /* 0x000fe20000100a00 */
[C---:B------:R-:W-:Y:S06]  /*7f190*/  HMMA.1688.F32.TF32 R144, R200.reuse, R12, R144 ;  /* 0x0000000cc890723c */ /* 0x040fec0000081090 */
[C---:B------:R-:W-:Y:S01]  /*7f1a0*/  HMMA.1688.F32.TF32 R132, R200.reuse, R36, R132 ;  /* 0x00000024c884723c */ /* 0x040fe20000081084 */
[----:B------:R-:W-:Y:S04]  /*7f1b0*/  LDS R228, [R226+UR13+0x8080] ;  /* 0x0080800de2e47984 */ /* 0x000fe80008000800 */
[----:B------:R-:W-:Y:S04]  /*7f1c0*/  LDS R230, [R226+UR13+0xa080] ;  /* 0x00a0800de2e67984 */ /* 0x000fe80008000800 */
[----:B------:R-:W-:Y:S04]  /*7f1d0*/  LDS R229, [R227+UR13+0x8080] ;  /* 0x0080800de3e57984 */ /* 0x000fe80008000800 */
[----:B------:R-:W1:Y:S04]  /*7f1e0*/  LDS R231, [R227+UR13+0xa080] ;  /* 0x00a0800de3e77984 */ /* 0x000e680008000800 */
        /* <DEDUP_REMOVED lines=14> */
[C---:B--2---:R-:W-:Y:S06]  /*7f2d0*/  HMMA.1688.F32.TF32 R168, R200.reuse, R4, R204 ;  /* 0x00000004c8a8723c */ /* 0x044fec00000810cc */
[C---:B---3--:R-:W-:Y:S06]  /*7f2e0*/  HMMA.1688.F32.TF32 R136, R200.reuse, R8, R140 ;  /* 0x00000008c888723c */ /* 0x048fec000008108c */
[C---:B------:R-:W-:Y:S11]  /*7f2f0*/  HMMA.1688.F32.TF32 R140, R200.reuse, R16, R148 ;  /* 0x00000010c88c723c */ /* 0x040ff60000081094 */
[----:B------:R-:W-:Y:S04]  /*7f300*/  STL.64 [R1+0x1d90], R168 ;  /* 0x001d90a801007387 */ /* 0x000fe80000100a00 */
[----:B------:R-:W-:Y:S04]  /*7f310*/  STL.64 [R1+0x1d98], R170 ;  /* 0x001d98aa01007387 */ /* 0x000fe80000100a00 */
[----:B------:R-:W-:Y:S04]  /*7f320*/  STL.64 [R1+0x1da0], R136 ;  /* 0x001da08801007387 */ /* 0x000fe80000100a00 */
[----:B------:R2:W-:Y:S02]  /*7f330*/  STL.64 [R1+0x1da8], R138 ;  /* 0x001da88a01007387 */ /* 0x0005e40000100a00 */
[C---:B--2---:R-:W-:Y:S02]  /*7f340*/  HMMA.1688.F32.TF32 R136, R200.reuse, R20, R156 ;  /* 0x00000014c888723c */ /* 0x044fe4000008109c */
[----:B------:R-:W-:Y:S04]  /*7f350*/  STL.64 [R1+0x1db0], R144 ;  /* 0x001db09001007387 */ /* 0x000fe80000100a00 */
[----:B------:R2:W-:Y:S04]  /*7f360*/  STL.64 [R1+0x1db8], R146 ;  /* 0x001db89201007387 */ /* 0x0005e80000100a00 */
[----:B------:R-:W-:Y:S04]  /*7f370*/  STL.64 [R1+0x1dc0], R140 ;  /* 0x001dc08c01007387 */ /* 0x000fe80000100a00 */
[----:B------:R3:W-:Y:S01]  /*7f380*/  STL.64 [R1+0x1dc8], R142 ;  /* 0x001dc88e01007387 */ /* 0x0007e20000100a00 */
[C---:B--2---:R-:W-:Y:S06]  /*7f390*/  HMMA.1688.F32.TF32 R144, R200.reuse, R24, R152 ;  /* 0x00000018c890723c */ /* 0x044fec0000081098 */
[C---:B---3--:R-:W-:Y:S02]  /*7f3a0*/  HMMA.1688.F32.TF32 R140, R200.reuse, R28, R164 ;  /* 0x0000001cc88c723c */ /* 0x048fe400000810a4 */
[----:B------:R-:W-:Y:S04]  /*7f3b0*/  STL.64 [R1+0x1dd0], R136 ;  /* 0x001dd08801007387 */ /* 0x000fe80000100a00 */
[----:B------:R2:W-:Y:S02]  /*7f3c0*/  STL.64 [R1+0x1dd8], R138 ;  /* 0x001dd88a01007387 */ /* 0x0005e40000100a00 */
[C---:B--2---:R-:W-:Y:S09]  /*7f3d0*/  HMMA.1688.F32.TF32 R136, R200.reuse, R32, R160 ;  /* 0x00000020c888723c */ /* 0x044ff200000810a0 */
        /* <DEDUP_REMOVED lines=15> */
[----:B------:R2:W-:Y:S04]  /*7f4d0*/  STL.64 [R1+0x1e38], R138 ;  /* 0x001e388a01007387 */ /* 0x0005e80000100a00 */
[----:B------:R-:W-:Y:S04]  /*7f4e0*/  STL.64 [R1+0x1e40], R132 ;  /* 0x001e408401007387 */ /* 0x000fe80000100a00 */
[----:B------:R3:W-:Y:S01]  /*7f4f0*/  STL.64 [R1+0x1e48], R134 ;  /* 0x001e488601007387 */ /* 0x0007e20000100a00 */
[C---:B--2---:R-:W-:Y:S06]  /*7f500*/  HMMA.1688.F32.TF32 R136, R200.reuse, R56, R236 ;  /* 0x00000038c888723c */ /* 0x044fec00000810ec */
[C---:B---3--:R-:W-:Y:S01]  /*7f510*/  HMMA.1688.F32.TF32 R132, R200.reuse, R60, R232 ;  /* 0x0000003cc884723c */ /* 0x048fe200000810e8 */
[----:B------:R-:W-:Y:S04]  /*7f520*/  STL.64 [R1+0x1e50], R140 ;  /* 0x001e508c01007387 */ /* 0x000fe80000100a00 */
[----:B------:R2:W-:Y:S02]  /*7f530*/  STL.64 [R1+0x1e58], R142 ;  /* 0x001e588e01007387 */ /* 0x0005e40000100a00 */
[C---:B--2---:R-:W-:Y:S10]  /*7f540*/  HMMA.1688.F32.TF32 R140, R200.reuse, R64, R220 ;  /* 0x00000040c88c723c */ /* 0x044ff400000810dc */
[----:B------:R-:W-:Y:S04]  /*7f550*/  STL.64 [R1+0x1e60], R136 ;  /* 0x001e608801007387 */ /* 0x000fe80000100a00 */
[----:B------:R2:W-:Y:S04]  /*7f560*/  STL.64 [R1+0x1e68], R138 ;  /* 0x001e688a01007387 */ /* 0x0005e80000100a00 */
[----:B------:R-:W-:Y:S04]  /*7f570*/  STL.64 [R1+0x1e70], R132 ;  /* 0x001e708401007387 */ /* 0x000fe80000100a00 */
[----:B------:R3:W-:Y:S01]  /*7f580*/  STL.64 [R1+0x1e78], R134 ;  /* 0x001e788601007387 */ /* 0x0007e20000100a00 */
[C---:B--2---:R-:W-:Y:S06]  /*7f590*/  HMMA.1688.F32.TF32 R136, R200.reuse, R68, R216 ;  /* 0x00000044c888723c */ /* 0x044fec00000810d8 */
[C---:B---3--:R-:W-:Y:S01]  /*7f5a0*/  HMMA.1688.F32.TF32 R132, R200.reuse, R72, R248 ;  /* 0x00000048c884723c */ /* 0x048fe200000810f8 */
[----:B------:R-:W-:Y:S04]  /*7f5b0*/  STL.64 [R1+0x1e80], R140 ;  /* 0x001e808c01007387 */ /* 0x000fe80000100a00 */
[----:B------:R-:W-:Y:S04]  /*7f5c0*/  STL.64 [R1+0x1e88], R142 ;  /* 0x001e888e01007387 */ /* 0x000fe80000100a00 */
[----:B------:R-:W2:Y:S08]  /*7f5d0*/  LDL.LU R216, [R1+0x4890] ;  /* 0x0048900001d87983 */ /* 0x000eb00000300800 */
[----:B------:R-:W-:Y:S04]  /*7f5e0*/  STL.64 [R1+0x1e90], R136 ;  /* 0x001e908801007387 */ /* 0x000fe80000100a00 */
[----:B------:R-:W-:Y:S04]  /*7f5f0*/  STL.64 [R1+0x1e98], R138 ;  /* 0x001e988a01007387 */ /* 0x000fe80000100a00 */
        /* <DEDUP_REMOVED lines=93> */
[C---:B---3--:R-:W-:Y:S06]  /*7fbd0*/  HMMA.1688.F32.TF32 R184, R200.reuse, R80, R176 ;  /* 0x00000050c8b8723c */ /* 0x048fec00000810b0 */
[C---:B----4-:R-:W-:Y:S06]  /*7fbe0*/  HMMA.1688.F32.TF32 R188, R200.reuse, R76, R180 ;  /* 0x0000004cc8bc723c */ /* 0x050fec00000810b4 */
[C---:B--2---:R-:W-:Y:S06]  /*7fbf0*/  HMMA.1688.F32.TF32 R176, R200.reuse, R88, R168 ;  /* 0x00000058c8b0723c */ /* 0x044fec00000810a8 */
        /* <DEDUP_REMOVED lines=31> */
[----:B------:R-:W-:Y:S01]  /*7fdf0*/  STL.64 [R1+0x1f58], R146 ;  /* 0x001f589201007387 */ /* 0x000fe20000100a00 */
[----:B------:R-:W-:Y:S03]  /*7fe00*/  HMMA.1688.F32.TF32 R132, R200, R128, R132 ;  /* 0x00000080c884723c */ /* 0x000fe60000081084 */
        /* <DEDUP_REMOVED lines=13> */
[----:B------:R-:W-:Y:S04]  /*7fee0*/  STL.64 [R1+0x1f98], R142 ;  /* 0x001f988e01007387 */ /* 0x000fe80000100a00 */
        /* <DEDUP_REMOVED lines=18> */
[C---:B-1----:R-:W-:Y:S06]  /*80010*/  HMMA.1688.F32.TF32 R12, R228.reuse, R24, R232 ;  /* 0x00000018e40c723c */ /* 0x042fec00000810e8 */
[C---:B------:R-:W-:Y:S01]  /*80020*/  HMMA.1688.F32.TF32 R20, R228.reuse, R28, R220 ;  /* 0x0000001ce414723c */ /* 0x040fe200000810dc */
[----:B------:R-:W-:Y:S04]  /*80030*/  STL.64 [R1+0x73c8], R26 ;  /* 0x0073c81a01007387 */ /* 0x000fe80000100a00 */
[----:B------:R-:W-:Y:S01]  /*80040*/  STL.64 [R1+0x73c0], R24 ;  /* 0x0073c01801007387 */ /* 0x000fe20000100a00 */
[C---:B------:R-:W-:Y:S11]  /*80050*/  HMMA.1688.F32.TF32 R16, R228.reuse, R32, R216 ;  /* 0x00000020e410723c */ /* 0x040ff600000810d8 */
[----:B------:R-:W-:Y:S04]  /*80060*/  STL.64 [R1+0x1fe0], R12 ;  /* 0x001fe00c01007387 */ /* 0x000fe80000100a00 */
[----:B------:R1:W-:Y:S02]  /*80070*/  STL.64 [R1+0x1fe8], R14 ;  /* 0x001fe80e01007387 */ /* 0x0003e40000100a00 */
[C---:B-1----:R-:W-:Y:S02]  /*80080*/  HMMA.1688.F32.TF32 R12, R228.reuse, R36, R248 ;  /* 0x00000024e40c723c */ /* 0x042fe400000810f8 */
[----:B------:R-:W-:Y:S04]  /*80090*/  STL.64 [R1+0x1ff0], R20 ;  /* 0x001ff01401007387 */ /* 0x000fe80000100a00 */
[----:B------:R-:W-:Y:S04]  /*800a0*/  STL.64 [R1+0x1ff8], R22 ;  /* 0x001ff81601007387 */ /* 0x000fe80000100a00 */
        /* <DEDUP_REMOVED lines=96> */
[----:B-1----:R-:W-:Y:S03]  /*806b0*/  HMMA.1688.F32.TF32 R12, R228, R40, R248 ;  /* 0x00000028e40c723c */ /* 0x002fe600000810f8 */
[----:B------:R-:W2:-:S15]  /*806c0*/  LDL.LU R248, [R1+0x4fa0] ;  /* 0x004fa00001f87983 */ /* 0x000e9e0000300800 */
[----:B------:R-:W-:-:S05]  /*806d0*/  NOP ;  /* 0x0000000000007918 */ /* 0x000fca0000000000 */
[----:B------:R-:W-:Y:S04]  /*806e0*/  STL.64 [R1+0x2020], R12 ;  /* 0x0020200c01007387 */ /* 0x000fe80000100a00 */
[----:B------:R3:W-:Y:S04]  /*806f0*/  STL.64 [R1+0x2028], R14 ;  /* 0x0020280e01007387 */ /* 0x0007e80000100a00 */
[----:B------:R-:W2:Y:S04]  /*80700*/  LDL.LU R249, [R1+0x4fa4] ;  /* 0x004fa40001f97983 */ /* 0x000ea80000300800 */
[----:B------:R-:W2:Y:S04]  /*80710*/  LDL.LU R250, [R1+0x4fa8] ;  /* 0x004fa80001fa7983 */ /* 0x000ea80000300800 */
[----:B------:R-:W2:Y:S01]  /*80720*/  LDL.LU R251, [R1+0x4fac] ;  /* 0x004fac0001fb7983 */ /* 0x000ea20000300800 */
[C---:B---3--:R-:W-:Y:S06]  /*80730*/  HMMA.1688.F32.TF32 R12, R228.reuse, R44, R180 ;  /* 0x0000002ce40c723c */ /* 0x048fec00000810b4 */
[C---:B----4-:R-:W-:Y:S06]  /*80740*/  HMMA.1688.F32.TF32 R20, R228.reuse, R48, R176 ;  /* 0x00000030e414723c */ /* 0x050fec00000810b0 */
[C---:B--2---:R-:W-:Y:S11]  /*80750*/  HMMA.1688.F32.TF32 R16, R228.reuse, R52, R172 ;  /* 0x00000034e410723c */ /* 0x044ff600000810ac */
[----:B------:R-:W-:Y:S04]  /*80760*/  STL.64 [R1+0x2030], R12 ;  /* 0x0020300c01007387 */ /* 0x000fe80000100a00 */
[----:B------:R1:W-:Y:S02]  /*80770*/  STL.64 [R1+0x2038], R14 ;  /* 0x0020380e01007387 */ /* 0x0003e40000100a00 */
[C---:B-1----:R-:W-:Y:S02]  /*80780*/  HMMA.1688.F32.TF32 R12, R228.reuse, R56, R168 ;  /* 0x00000038e40c723c */ /* 0x042fe400000810a8 */
[----:B------:R-:W-:Y:S04]  /*80790*/  STL.64 [R1+0x2040], R20 ;  /* 0x0020401401007387 */ /* 0x000fe80000100a00 */
[----:B------:R1:W-:Y:S04]  /*807a0*/  STL.64 [R1+0x2048], R22 ;  /* 0x0020481601007387 */ /* 0x0003e80000100a00 */
[----:B------:R-:W-:Y:S04]  /*807b0*/  STL.64 [R1+0x2050], R16 ;  /* 0x0020501001007387 */ /* 0x000fe80000100a00 */
[----:B------:R2:W-:Y:S01]  /*807c0*/  STL.64 [R1+0x2058], R18 ;  /* 0x0020581201007387 */ /* 0x0005e20000100a00 */
[C---:B-1----:R-:W-:Y:S06]  /*807d0*/  HMMA.1688.F32.TF32 R20, R228.reuse, R60, R136 ;  /* 0x0000003ce414723c */ /* 0x042fec0000081088 */
[C---:B--2---:R-:W-:Y:S02]  /*807e0*/  HMMA.1688.F32.TF32 R16, R228.reuse, R64, R204 ;  /* 0x00000040e410723c */ /* 0x044fe400000810cc */
[----:B------:R-:W-:Y:S04]  /*807f0*/  STL.64 [R1+0x2060], R12 ;  /* 0x0020600c01007387 */ /* 0x000fe80000100a00 */
[----:B------:R1:W-:Y:S02]  /*80800*/  STL.64 [R1+0x2068], R14 ;  /* 0x0020680e01007387 */ /* 0x0003e40000100a00 */
[C---:B-1----:R-:W-:Y:S09]  /*80810*/  HMMA.1688.F32.TF32 R12, R228.reuse, R68, R140 ;  /* 0x00000044e40c723c */ /* 0x042ff2000008108c */
[----:B------:R-:W-:Y:S04]  /*80820*/  STL.64 [R1+0x2070], R20 ;  /* 0x0020701401007387 */ /* 0x000fe80000100a00 */
[----:B------:R1:W-:Y:S04]  /*80830*/  STL.64 [R1+0x2078], R22 ;  /* 0x0020781601007387 */ /* 0x0003e80000100a00 */
[----:B------:R-:W-:Y:S04]  /*80840*/  STL.64 [R1+0x2080], R16 ;  /* 0x0020801001007387 */ /* 0x000fe80000100a00 */
[----:B------:R2:W-:Y:S01]  /*80850*/  STL.64 [R1+0x2088], R18 ;  /* 0x0020881201007387 */ /* 0x0005e20000100a00 */
[C---:B-1----:R-:W-:Y:S06]  /*80860*/  HMMA.1688.F32.TF32 R20, R228.reuse, R72, R144 ;  /* 0x00000048e414723c */ /* 0x042fec0000081090 */
[C---:B--2---:R-:W-:Y:S01]  /*80870*/  HMMA.1688.F32.TF32 R16, R228.reuse, R76, R148 ;  /* 0x0000004ce410723c */ /* 0x044fe20000081094 */
[----:B------:R-:W-:Y:S04]  /*80880*/  STL.64 [R1+0x2090], R12 ;  /* 0x0020900c01007387 */ /* 0x000fe80000100a00 */
[----:B------:R1:W-:Y:S02]  /*80890*/  STL.64 [R1+0x2098], R14 ;  /* 0x0020980e01007387 */ /* 0x0003e40000100a00 */
[C---:B-1----:R-:W-:Y:S10]  /*808a0*/  HMMA.1688.F32.TF32 R12, R228.reuse, R80, R156 ;  /* 0x00000050e40c723c */ /* 0x042ff4000008109c */
        /* <DEDUP_REMOVED lines=35> */
[----:B-1----:R-:W-:Y:S10]  /*80ae0*/  HMMA.1688.F32.TF32 R12, R228, R128, R216 ;  /* 0x00000080e40c723c */ /* 0x002ff400000810d8 */
[----:B------:R-:W-:Y:S04]  /*80af0*/  STL.64 [R1+0x2160], R20 ;  /* 0x0021601401007387 */ /* 0x000fe80000100a00 */
[----:B------:R-:W-:Y:S04]  /*80b00*/  STL.64 [R1+0x2168], R22 ;  /* 0x0021681601007387 */ /* 0x000fe80000100a00 */
[----:B------:R-:W-:Y:S04]  /*80b10*/  STL.64 [R1+0x2180], R16 ;  /* 0x0021801001007387 */ /* 0x000fe80000100a00 */
[----:B------:R-:W-:Y:S04]  /*80b20*/  STL.64 [R1+0x2188], R18 ;  /* 0x0021881201007387 */ /* 0x000fe80000100a00 */
[----:B------:R-:W-:Y:S04]  /*80b30*/  LDS R228, [R226+UR13+0x8100] ;  /* 0x0081000de2e47984 */ /* 0x000fe80008000800 */
[----:B------:R-:W-:Y:S04]  /*80b40*/  LDS R230, [R226+UR13+0xa100] ;  /* 0x00a1000de2e67984 */ /* 0x000fe80008000800 */
[----:B------:R-:W-:Y:S04]  /*80b50*/  LDS R229, [R227+UR13+0x8100] ;  /* 0x0081000de3e57984 */ /* 0x000fe80008000800 */
[----:B------:R-:W1:Y:S04]  /*80b60*/  LDS R231, [R227+UR13+0xa100] ;  /* 0x00a1000de3e77984 */ /* 0x000e680008000800 */
[----:B------:R-:W-:Y:S04]  /*80b70*/  STL.64 [R1+0x2170], R12 ;  /* 0x0021700c01007387 */ /* 0x000fe80000100a00 */
[----:B------:R2:W-:Y:S04]  /*80b80*/  STL.64 [R1+0x2178], R14 ;  /* 0x0021780e01007387 */ /* 0x0005e80000100a00 */
[----:B------:R-:W3:Y:S01]  /*80b90*/  LDL.LU R216, [R1+0x4dc0] ;  /* 0x004dc00001d87983 */ /* 0x000ee20000300800 */
[----:B--2---:R-:W-:-:S15]  /*80ba0*/  HMMA.1688.F32.TF32 R12, R200, R4, R248 ;  /* 0x00000004c80c723c */ /* 0x004fde00000810f8 */
[----:B------:R-:W-:-:S08]  /*80bb0*/  NOP ;  /* 0x0000000000007918 */ /* 0x000fd00000000000 */
        /* <DEDUP_REMOVED lines=127> */
[----:B------:R-:W-:Y:S04]  /*813b0*/  STL.64 [R1+0x21a0], R12 ;  /* 0x0021a00c01007387 */ /* 0x000fe80000100a00 */
[----:B------:R2:W-:Y:S04]  /*813c0*/  STL.64 [R1+0x21a8], R14 ;  /* 0x0021a80e01007387 */ /* 0x0005e80000100a00 */
[----:B--2---:R-:W2:Y:S04]  /*813d0*/  LDL.LU.64 R14, [R1+0x73f8] ;  /* 0x0073f800010e7983 */ /* 0x004ea80000300a00 */
[----:B------:R-:W3:Y:S02]  /*813e0*/  LDL.LU.64 R12, [R1+0x73f0] ;  /* 0x0073f000010c7983 */ /* 0x000ee40000300a00 */
[----:B---3--:R-:W-:-:S15]  /*813f0*/  HMMA.1688.F32.TF32 R16, R200, R12, R16 ;  /* 0x0000000cc810723c */ /* 0x008fde0000081010 */
[----:B------:R-:W-:-:S08]  /*81400*/  NOP ;  /* 0x0000000000007918 */ /* 0x000fd00000000000 */
[----:B------:R-:W-:Y:S04]  /*81410*/  STL.64 [R1+0x21b0], R16 ;  /* 0x0021b01001007387 */ /* 0x000fe80000100a00 */
[----:B------:R3:W-:Y:S04]  /*81420*/  STL.64 [R1+0x21b8], R18 ;  /* 0x0021b81201007387 */ /* 0x0007e80000100a00 */
[----:B---3--:R-:W3:Y:S04]  /*81430*/  LDL.LU.64 R18, [R1+0x73e8] ;  /* 0x0073e80001127983 */ /* 0x008ee80000300a00 */
[----:B------:R-:W4:Y:S02]  /*81440*/  LDL.LU.64 R16, [R1+0x73e0] ;  /* 0x0073e00001107983 */ /* 0x000f240000300a00 */
[----:B----4-:R-:W-:-:S15]  /*81450*/  HMMA.1688.F32.TF32 R20, R200, R16, R20 ;  /* 0x00000010c814723c */ /* 0x010fde0000081014 */
[----:B------:R-:W-:-:S08]  /*81460*/  NOP ;  /* 0x0000000000007918 */ /* 0x000fd00000000000 */
[----:B------:R-:W-:Y:S04]  /*81470*/  STL.64 [R1+0x21c0], R20 ;  /* 0x0021c01401007387 */ /* 0x000fe80000100a00 */
[----:B------:R4:W-:Y:S04]  /*81480*/  STL.64 [R1+0x21c8], R22 ;  /* 0x0021c81601007387 */ /* 0x0009e80000100a00 */
[----:B----4-:R-:W4:Y:S04]  /*81490*/  LDL.LU.64 R22, [R1+0x73d8] ;  /* 0x0073d80001167983 */ /* 0x010f280000300a00 */
[----:B------:R-:W2:Y:S02]  /*814a0*/  LDL.LU.64 R20, [R1+0x73d0] ;  /* 0x0073d00001147983 */ /* 0x000ea40000300a00 */
[----:B--2---:R-:W-:-:S15]  /*814b0*/  HMMA.1688.F32.TF32 R24, R200, R20, R24 ;  /* 0x00000014c818723c */ /* 0x004fde0000081018 */
[----:B------:R-:W-:-:S08]  /*814c0*/  NOP ;  /* 0x0000000000007918 */ /* 0x000fd00000000000 */
[----:B------:R-:W-:Y:S04]  /*814d0*/  STL.64 [R1+0x21e0], R24 ;  /* 0x0021e01801007387 */ /* 0x000fe80000100a00 */
[----:B------:R2:W-:Y:S04]  /*814e0*/  STL.64 [R1+0x21e8], R26 ;  /* 0x0021e81a01007387 */ /* 0x0005e80000100a00 */
[----:B--2---:R-:W2:Y:S04]  /*814f0*/  LDL.LU.64 R26, [R1+0x73c8] ;  /* 0x0073c800011a7983 */ /* 0x004ea80000300a00 */
[----:B------:R-:W3:Y:S01]  /*81500*/  LDL.LU.64 R24, [R1+0x73c0] ;  /* 0x0073c00001187983 */ /* 0x000ee20000300a00 */
[C---:B------:R-:W-:Y:S06]  /*81510*/  HMMA.1688.F32.TF32 R196, R200.reuse, R32, R196 ;  /* 0x00000020c8c4723c */ /* 0x040fec00000810c4 */
[C---:B------:R-:W-:Y:S06]  /*81520*/  HMMA.1688.F32.TF32 R144, R200.reuse, R68, R144 ;  /* 0x00000044c890723c */ /* 0x040fec0000081090 */
[C---:B------:R-:W-:Y:S06]  /*81530*/  HMMA.1688.F32.TF32 R132, R200.reuse, R92, R132 ;  /* 0x0000005cc884723c */ /* 0x040fec0000081084 */
[----:B---3--:R-:W-:-:S15]  /*81540*/  HMMA.1688.F32.TF32 R188, R200, R24, R188 ;  /* 0x00000018c8bc723c */ /* 0x008fde00000810bc */
[----:B------:R-:W-:-:S08]  /*81550*/  NOP ;  /* 0x0000000000007918 */ /* 0x000fd00000000000 */
[----:B------:R-:W-:Y:S04]  /*81560*/  STL.64 [R1+0x21f0], R188 ;  /* 0x0021f0bc01007387 */ /* 0x000fe80000100a00 */
[----:B------:R3:W-:Y:S02]  /*81570*/  STL.64 [R1+0x21f8], R190 ;  /* 0x0021f8be01007387 */ /* 0x0007e40000100a00 */
[C---:B---3--:R-:W-:Y:S06]  /*81580*/  HMMA.1688.F32.TF32 R188, R200.reuse, R28, R192 ;  /* 0x0000001cc8bc723c */ /* 0x048fec00000810c0 */
[C---:B------:R-:W-:Y:S06]  /*81590*/  HMMA.1688.F32.TF32 R192, R200.reuse, R36, R184 ;  /* 0x00000024c8c0723c */ /* 0x040fec00000810b8 */
[C---:B------:R-:W-:Y:S06]  /*815a0*/  HMMA.1688.F32.TF32 R184, R200.reuse, R44, R176 ;  /* 0x0000002cc8b8723c */ /* 0x040fec00000810b0 */
[C---:B------:R-:W-:Y:S06]  /*815b0*/  HMMA.1688.F32.TF32 R176, R200.reuse, R52, R168 ;  /* 0x00000034c8b0723c */ /* 0x040fec00000810a8 */
[C---:B------:R-:W-:Y:S01]  /*815c0*/  HMMA.1688.F32.TF32 R168, R200.reuse, R60, R204 ;  /* 0x0000003cc8a8723c */ /* 0x040fe200000810cc */
[----:B------:R-:W-:Y:S04]  /*815d0*/  STL.64 [R1+0x2200], R188 ;  /* 0x002200bc01007387 */ /* 0x000fe80000100a00 */
[----:B------:R3:W-:Y:S02]  /*815e0*/  STL.64 [R1+0x2208], R190 ;  /* 0x002208be01007387 */ /* 0x0007e40000100a00 */
[C---:B---3--:R-:W-:Y:S06]  /*815f0*/  HMMA.1688.F32.TF32 R188, R200.reuse, R40, R180 ;  /* 0x00000028c8bc723c */ /* 0x048fec00000810b4 */
        /* <DEDUP_REMOVED lines=22> */
[C---:B---3--:R-:W-:Y:S02]  /*81760*/  HMMA.1688.F32.TF32 R136, R200.reuse, R76, R156 ;  /* 0x0000004cc888723c */ /* 0x048fe4000008109c */
[----:B------:R-:W-:Y:S04]  /*81770*/  STL.64 [R1+0x22d0], R144 ;  /* 0x0022d09001007387 */ /* 0x000fe80000100a00 */
[----:B------:R3:W-:Y:S04]  /*81780*/  STL.64 [R1+0x22d8], R146 ;  /* 0x0022d89201007387 */ /* 0x0007e80000100a00 */
[----:B------:R-:W-:Y:S04]  /*81790*/  STL.64 [R1+0x22f0], R140 ;  /* 0x0022f08c01007387 */ /* 0x000fe80000100a00 */
[----:B------:R1:W-:Y:S01]  /*817a0*/  STL.64 [R1+0x22f8], R142 ;  /* 0x0022f88e01007387 */ /* 0x0003e20000100a00 */
[C---:B---3--:R-:W-:Y:S06]  /*817b0*/  HMMA.1688.F32.TF32 R144, R200.reuse, R80, R152 ;  /* 0x00000050c890723c */ /* 0x048fec0000081098 */
[C---:B-1----:R-:W-:Y:S02]  /*817c0*/  HMMA.1688.F32.TF32 R140, R200.reuse, R84, R164 ;  /* 0x00000054c88c723c */ /* 0x042fe400000810a4 */
[----:B------:R-:W-:Y:S04]  /*817d0*/  STL.64 [R1+0x2300], R136 ;  /* 0x0023008801007387 */ /* 0x000fe80000100a00 */
[----:B------:R1:W-:Y:S02]  /*817e0*/  STL.64 [R1+0x2308], R138 ;  /* 0x0023088a01007387 */ /* 0x0003e40000100a00 */
[C---:B-1----:R-:W-:Y:S09]  /*817f0*/  HMMA.1688.F32.TF32 R136, R200.reuse, R88, R160 ;  /* 0x00000058c888723c */ /* 0x042ff200000810a0 */
[----:B------:R-:W-:Y:S04]  /*81800*/  STL.64 [R1+0x2310], R144 ;  /* 0x0023109001007387 */ /* 0x000fe80000100a00 */
[----:B------:R-:W-:Y:S04]  /*81810*/  STL.64 [R1+0x2318], R146 ;  /* 0x0023189201007387 */ /* 0x000fe80000100a00 */
        /* <DEDUP_REMOVED lines=8> */
[C---:B---3--:R-:W-:Y:S02]  /*818a0*/  HMMA.1688.F32.TF32 R132, R200.reuse, R104, R244 ;  /* 0x00000068c884723c */ /* 0x048fe400000810f4 */
        /* <DEDUP_REMOVED lines=17> */
[----:B---3--:R-:W-:Y:S01]  /*819c0*/  HMMA.1688.F32.TF32 R132, R200, R128, R248 ;  /* 0x00000080c884723c */ /* 0x008fe200000810f8 */
[----:B------:R-:W-:Y:S04]  /*819d0*/  STL.64 [R1+0x2400], R140 ;  /* 0x0024008c01007387 */ /* 0x000fe80000100a00 */
[----:B------:R-:W-:Y:S04]  /*819e0*/  STL.64 [R1+0x2408], R142 ;  /* 0x0024088e01007387 */ /* 0x000fe80000100a00 */
        /* <DEDUP_REMOVED lines=112> */
[C---:B----4-:R-:W-:Y:S06]  /*820f0*/  HMMA.1688.F32.TF32 R188, R228.reuse, R4, R188 ;  /* 0x00000004e4bc723c */ /* 0x050fec00000810bc */
[C---:B---3--:R-:W-:Y:S06]  /*82100*/  HMMA.1688.F32.TF32 R200, R228.reuse, R8, R192 ;  /* 0x00000008e4c8723c */ /* 0x048fec00000810c0 */
[C---:B--2---:R-:W-:Y:S11]  /*82110*/  HMMA.1688.F32.TF32 R192, R228.reuse, R12, R196 ;  /* 0x0000000ce4c0723c */ /* 0x044ff600000810c4 */
        /* <DEDUP_REMOVED lines=194> */
[C---:B------:R-:W-:Y:S05]  /*82d40*/  HMMA.1688.F32.TF32 R180, R228.reuse, R128, R180 ;  /* 0x00000080e4b4723c */ /* 0x040fea00000810b4 */
[----:B------:R-:W-:Y:S04]  /*82d50*/  STL.64 [R1+0x26d0], R188 ;  /* 0x0026d0bc01007387 */ /* 0x000fe80000100a00 */
[----:B------:R2:W-:Y:S02]  /*82d60*/  STL.64 [R1+0x26d8], R190 ;  /* 0x0026d8be01007387 */ /* 0x0005e40000100a00 */
[----:B--2---:R-:W-:Y:S02]  /*82d70*/  HMMA.1688.F32.TF32 R188, R228, R120, R196 ;  /* 0x00000078e4bc723c */ /* 0x004fe400000810c4 */
[----:B------:R-:W-:Y:S04]  /*82d80*/  STL.64 [R1+0x26e0], R192 ;  /* 0x0026e0c001007387 */ /* 0x000fe80000100a00 */
[----:B------:R-:W-:Y:S01]  /*82d90*/  STL.64 [R1+0x26e8], R194 ;  /* 0x0026e8c201007387 */ /* 0x000fe20000100a00 */
[C---:B-1----:R-:W-:Y:S06]  /*82da0*/  HMMA.1688.F32.TF32 R144, R200.reuse, R28, R144 ;  /* 0x0000001cc890723c */ /* 0x042fec0000081090 */
        /* <DEDUP_REMOVED lines=183> */
[----:B----4-:R-:W-:-:S15]  /*83920*/  HMMA.1688.F32.TF32 R188, R200, R92, R188 ;  /* 0x0000005cc8bc723c */ /* 0x010fde00000810bc */
[----:B------:R-:W-:-:S08]  /*83930*/  NOP ;  /* 0x0000000000007918 */ /* 0x000fd00000000000 */
[----:B------:R-:W-:Y:S04]  /*83940*/  STL.64 [R1+0x2960], R188 ;  /* 0x002960bc01007387 */ /* 0x000fe80000100a00 */
[----:B------:R2:W-:Y:S02]  /*83950*/  STL.64 [R1+0x2968], R190 ;  /* 0x002968be01007387 */ /* 0x0005e40000100a00 */
[C---:B--2---:R-:W-:Y:S06]  /*83960*/  HMMA.1688.F32.TF32 R188, R200.reuse, R96, R192 ;  /* 0x00000060c8bc723c */ /* 0x044fec00000810c0 */
[C---:B---3--:R-:W-:Y:S06]  /*83970*/  HMMA.1688.F32.TF32 R192, R200.reuse, R100, R196 ;  /* 0x00000064c8c0723c */ /* 0x048fec00000810c4 */
[C---:B------:R-:W-:Y:S11]  /*83980*/  HMMA.1688.F32.TF32 R168, R200.reuse, R120, R168 ;  /* 0x00000078c8a8723c */ /* 0x040ff600000810a8 */
[----:B------:R-:W-:Y:S04]  /*83990*/  STL.64 [R1+0x2980], R188 ;  /* 0x002980bc01007387 */ /* 0x000fe80000100a00 */
[----:B------:R2:W-:Y:S02]  /*839a0*/  STL.64 [R1+0x2988], R190 ;  /* 0x002988be01007387 */ /* 0x0005e40000100a00 */
[C---:B--2---:R-:W-:Y:S06]  /*839b0*/  HMMA.1688.F32.TF32 R188, R200.reuse, R104, R184 ;  /* 0x00000068c8bc723c */ /* 0x044fec00000810b8 */
[C---:B------:R-:W-:Y:S06]  /*839c0*/  HMMA.1688.F32.TF32 R184, R200.reuse, R108, R180 ;  /* 0x0000006cc8b8723c */ /* 0x040fec00000810b4 */
[C---:B------:R-:W-:Y:S06]  /*839d0*/  HMMA.1688.F32.TF32 R180, R200.reuse, R112, R176 ;  /* 0x00000070c8b4723c */ /* 0x040fec00000810b0 */
[C---:B------:R-:W-:Y:S06]  /*839e0*/  HMMA.1688.F32.TF32 R176, R200.reuse, R116, R172 ;  /* 0x00000074c8b0723c */ /* 0x040fec00000810ac */
[C---:B------:R-:W-:Y:S06]  /*839f0*/  HMMA.1688.F32.TF32 R172, R200.reuse, R124, R136 ;  /* 0x0000007cc8ac723c */ /* 0x040fec0000081088 */
[----:B------:R-:W-:Y:S01]  /*83a00*/  HMMA.1688.F32.TF32 R136, R200, R128, R204 ;  /* 0x00000080c888723c */ /* 0x000fe200000810cc */
[----:B------:R-:W-:Y:S04]  /*83a10*/  STL.64 [R1+0x2990], R192 ;  /* 0x002990c001007387 */ /* 0x000fe80000100a00 */
[----:B------:R-:W-:Y:S04]  /*83a20*/  STL.64 [R1+0x2998], R194 ;  /* 0x002998c201007387 */ /* 0x000fe80000100a00 */
[----:B------:R-:W-:Y:S04]  /*83a30*/  LDS R200, [R0+UR13+0x8200] ;  /* 0x0082000d00c87984 */ /* 0x000fe80008000800 */
[----:B------:R-:W-:Y:S04]  /*83a40*/  LDS R202, [R0+UR13+0xa200] ;  /* 0x00a2000d00ca7984 */ /* 0x000fe80008000800 */
[----:B------:R-:W-:Y:S04]  /*83a50*/  LDS R201, [R225+UR13+0x8200] ;  /* 0x0082000de1c97984 */ /* 0x000fe80008000800 */
[----:B------:R-:W2:Y:S04]  /*83a60*/  LDS R203, [R225+UR13+0xa200] ;  /* 0x00a2000de1cb7984 */ /* 0x000ea80008000800 */
        /* <DEDUP_REMOVED lines=11> */
[----:B------:R-:W-:Y:S04]  /*83b20*/  STL.64 [R1+0x2a18], R174 ;  /* 0x002a18ae01007387 */ /* 0x000fe80000100a00 */
[----:B------:R-:W-:Y:S04]  /*83b30*/  STL.64 [R1+0x2a00], R136 ;  /* 0x002a008801007387 */ /* 0x000fe80000100a00 */
[----:B------:R3:W-:Y:S01]  /*83b40*/  STL.64 [R1+0x2a08], R138 ;  /* 0x002a088a01007387 */ /* 0x0007e20000100a00 */
[C---:B-1----:R-:W-:Y:S06]  /*83b50*/  HMMA.1688.F32.TF32 R168, R228.reuse, R4, R140 ;  /* 0x00000004e4a8723c */ /* 0x042fec000008108c */
[C---:B------:R-:W-:Y:S06]  /*83b60*/  HMMA.1688.F32.TF32 R140, R228.reuse, R8, R144 ;  /* 0x00000008e48c723c */ /* 0x040fec0000081090 */
[C---:B---3--:R-:W-:Y:S06]  /*83b70*/  HMMA.1688.F32.TF32 R136, R228.reuse, R12, R148 ;  /* 0x0000000ce488723c */ /* 0x048fec0000081094 */
[C---:B------:R-:W-:Y:S05]  /*83b80*/  HMMA.1688.F32.TF32 R144, R228.reuse, R16, R156 ;  /* 0x00000010e490723c */ /* 0x040fea000008109c */
[----:B------:R-:W-:Y:S04]  /*83b90*/  STL.64 [R1+0x2a30], R168 ;  /* 0x002a30a801007387 */ /* 0x000fe80000100a00 */
[----:B------:R-:W-:Y:S04]  /*83ba0*/  STL.64 [R1+0x2a38], R170 ;  /* 0x002a38aa01007387 */ /* 0x000fe80000100a00 */
        /* <DEDUP_REMOVED lines=14> */
[C---:B---3--:R-:W-:Y:S06]  /*83c90*/  HMMA.1688.F32.TF32 R136, R228.reuse, R36, R208 ;  /* 0x00000024e488723c */ /* 0x048fec00000810d0 */
[C---:B------:R-:W-:Y:S01]  /*83ca0*/  HMMA.1688.F32.TF32 R132, R228.reuse, R40, R212 ;  /* 0x00000028e484723c */ /* 0x040fe200000810d4 */
[----:B------:R-:W-:Y:S04]  /*83cb0*/  STL.64 [R1+0x2aa0], R144 ;  /* 0x002aa09001007387 */ /* 0x000fe80000100a00 */
[----:B------:R-:W-:Y:S06]  /*83cc0*/  STL.64 [R1+0x2aa8], R146 ;  /* 0x002aa89201007387 */ /* 0x000fec0000100a00 */
        /* <DEDUP_REMOVED lines=150> */
[----:B------:R-:W-:Y:S01]  /*84630*/  STL.64 [R1+0x4838], R194 ;  /* 0x004838c201007387 */ /* 0x000fe20000100a00 */
        /* <DEDUP_REMOVED lines=16> */
[----:B------:R-:W-:Y:S01]  /*84740*/  STL.64 [R1+0x47c8], R170 ;  /* 0x0047c8aa01007387 */ /* 0x000fe20000100a00 */
[C---:B------:R-:W-:Y:S03]  /*84750*/  HMMA.1688.F32.TF32 R144, R228.reuse, R120, R148 ;  /* 0x00000078e490723c */ /* 0x040fe60000081094 */
[----:B------:R-:W-:Y:S04]  /*84760*/  STL.64 [R1+0x47b0], R140 ;  /* 0x0047b08c01007387 */ /* 0x000fe80000100a00 */
[----:B------:R1:W-:Y:S02]  /*84770*/  STL.64 [R1+0x47b8], R142 ;  /* 0x0047b88e01007387 */ /* 0x0003e40000100a00 */
[C---:B-1----:R-:W-:Y:S07]  /*84780*/  HMMA.1688.F32.TF32 R140, R228.reuse, R124, R156 ;  /* 0x0000007ce48c723c */ /* 0x042fee000008109c */
[----:B------:R-:W-:Y:S04]  /*84790*/  STL.64 [R1+0x47a0], R136 ;  /* 0x0047a08801007387 */ /* 0x000fe80000100a00 */
[----:B------:R1:W-:Y:S02]  /*847a0*/  STL.64 [R1+0x47a8], R138 ;  /* 0x0047a88a01007387 */ /* 0x0003e40000100a00 */
[----:B-1----:R-:W-:Y:S02]  /*847b0*/  HMMA.1688.F32.TF32 R136, R228, R128, R152 ;  /* 0x00000080e488723c */ /* 0x002fe40000081098 */
[----:B------:R-:W-:Y:S04]  /*847c0*/  STL.64 [R1+0x4790], R144 ;  /* 0x0047909001007387 */ /* 0x000fe80000100a00 */
[----:B------:R-:W-:Y:S04]  /*847d0*/  STL.64 [R1+0x4798], R146 ;  /* 0x0047989201007387 */ /* 0x000fe80000100a00 */
[----:B------:R-:W-:Y:S04]  /*847e0*/  STL.64 [R1+0x4780], R140 ;  /* 0x0047808c01007387 */ /* 0x000fe80000100a00 */
[----:B------:R1:W-:Y:S01]  /*847f0*/  STL.64 [R1+0x4788], R142 ;  /* 0x0047888e01007387 */ /* 0x0003e20000100a00 */
[C---:B------:R-:W-:Y:S03]  /*84800*/  HMMA.1688.F32.TF32 R132, R200.reuse, R12, R132 ;  /* 0x0000000cc884723c */ /* 0x040fe60000081084 */
[----:B------:R-:W-:Y:S04]  /*84810*/  LDS R228, [R226+UR13+0x8200] ;  /* 0x0082000de2e47984 */ /* 0x000fe80008000800 */
[----:B------:R-:W-:Y:S04]  /*84820*/  LDS R230, [R226+UR13+0xa200] ;  /* 0x00a2000de2e67984 */ /* 0x000fe80008000800 */
[----:B------:R-:W-:Y:S04]  /*84830*/  LDS R229, [R227+UR13+0x8200] ;  /* 0x0082000de3e57984 */ /* 0x000fe80008000800 */
[----:B------:R-:W2:Y:S01]  /*84840*/  LDS R231, [R227+UR13+0xa200] ;  /* 0x00a2000de3e77984 */ /* 0x000ea20008000800 */
[C---:B-1----:R-:W-:Y:S03]  /*84850*/  HMMA.1688.F32.TF32 R140, R200.reuse, R4, R164 ;  /* 0x00000004c88c723c */ /* 0x042fe600000810a4 */
[----:B------:R-:W-:Y:S04]  /*84860*/  STL.64 [R1+0x3040], R136 ;  /* 0x0030408801007387 */ /* 0x000fe80000100a00 */
[----:B------:R1:W-:Y:S02]  /*84870*/  STL.64 [R1+0x3048], R138 ;  /* 0x0030488a01007387 */ /* 0x0003e40000100a00 */
[----:B-1----:R-:W-:-:S14]  /*84880*/  HMMA.1688.F32.TF32 R136, R200, R8, R160 ;  /* 0x00000008c888723c */ /* 0x002fdc00000810a0 */
[----:B------:R-:W-:Y:S04]  /*84890*/  STL.64 [R1+0x4770], R140 ;  /* 0x0047708c01007387 */ /* 0x000fe80000100a00 */
[----:B------:R1:W-:Y:S02]  /*848a0*/  STL.64 [R1+0x4778], R142 ;  /* 0x0047788e01007387 */ /* 0x0003e40000100a00 */
[C---:B-1----:R-:W-:Y:S03]  /*848b0*/  HMMA.1688.F32.TF32 R140, R200.reuse, R16, R208 ;  /* 0x00000010c88c723c */ /* 0x042fe600000810d0 */
        /* <DEDUP_REMOVED lines=155> */
[----:B------:R-:W-:Y:S01]  /*85270*/  STL.64 [R1+0x4648], R170 ;  /* 0x004648aa01007387 */ /* 0x000fe20000100a00 */
[C---:B------:R-:W-:Y:S03]  /*85280*/  HMMA.1688.F32.TF32 R140, R200.reuse, R92, R148 ;  /* 0x0000005cc88c723c */ /* 0x040fe60000081094 */
[----:B------:R-:W-:Y:S04]  /*85290*/  STL.64 [R1+0x4630], R136 ;  /* 0x0046308801007387 */ /* 0x000fe80000100a00 */
[----:B------:R1:W-:Y:S02]  /*852a0*/  STL.64 [R1+0x4638], R138 ;  /* 0x0046388a01007387 */ /* 0x0003e40000100a00 */
[C---:B-1----:R-:W-:Y:S06]  /*852b0*/  HMMA.1688.F32.TF32 R136, R200.reuse, R96, R156 ;  /* 0x00000060c888723c */ /* 0x042fec000008109c */
        /* <DEDUP_REMOVED lines=8> */
[C---:B-1----:R-:W-:Y:S06]  /*85340*/  HMMA.1688.F32.TF32 R136, R200.reuse, R108, R160 ;  /* 0x0000006cc888723c */ /* 0x042fec00000810a0 */
[C---:B------:R-:W-:Y:S04]  /*85350*/  HMMA.1688.F32.TF32 R132, R200.reuse, R112, R132 ;  /* 0x00000070c884723c */ /* 0x040fe80000081084 */
[----:B------:R-:W-:Y:S04]  /*85360*/  STL.64 [R1+0x45f0], R144 ;  /* 0x0045f09001007387 */ /* 0x000fe80000100a00 */
[----:B------:R-:W-:Y:S04]  /*85370*/  STL.64 [R1+0x45f8], R146 ;  /* 0x0045f89201007387 */ /* 0x000fe80000100a00 */
[----:B------:R-:W-:Y:S04]  /*85380*/  STL.64 [R1+0x45e0], R140 ;  /* 0x0045e08c01007387 */ /* 0x000fe80000100a00 */
[----:B------:R1:W-:Y:S02]  /*85390*/  STL.64 [R1+0x45e8], R142 ;  /* 0x0045e88e01007387 */ /* 0x0003e40000100a00 */
[C---:B-1----:R-:W-:Y:S02]  /*853a0*/  HMMA.1688.F32.TF32 R140, R200.reuse, R116, R208 ;  /* 0x00000074c88c723c */ /* 0x042fe400000810d0 */
[----:B------:R-:W-:Y:S04]  /*853b0*/  STL.64 [R1+0x45d0], R136 ;  /* 0x0045d08801007387 */ /* 0x000fe80000100a00 */
[----:B------:R1:W-:Y:S02]  /*853c0*/  STL.64 [R1+0x45d8], R138 ;  /* 0x0045d88a01007387 */ /* 0x0003e40000100a00 */
[C---:B-1----:R-:W-:Y:S02]  /*853d0*/  HMMA.1688.F32.TF32 R136, R200.reuse, R120, R212 ;  /* 0x00000078c888723c */ /* 0x042fe400000810d4 */
[----:B------:R-:W-:Y:S04]  /*853e0*/  STL.64 [R1+0x45c0], R132 ;  /* 0x0045c08401007387 */ /* 0x000fe80000100a00 */
[----:B------:R1:W-:Y:S09]  /*853f0*/  STL.64 [R1+0x45c8], R134 ;  /* 0x0045c88601007387 */ /* 0x0003f20000100a00 */
[----:B------:R-:W-:Y:S04]  /*85400*/  STL.64 [R1+0x45b0], R140 ;  /* 0x0045b08c01007387 */ /* 0x000fe80000100a00 */
[----:B------:R2:W-:Y:S01]  /*85410*/  STL.64 [R1+0x45b8], R142 ;  /* 0x0045b88e01007387 */ /* 0x0005e20000100a00 */
[C---:B-1----:R-:W-:Y:S06]  /*85420*/  HMMA.1688.F32.TF32 R132, R200.reuse, R124, R244 ;  /* 0x0000007cc884723c */ /* 0x042fec00000810f4 */
[----:B--2---:R-:W-:Y:S01]  /*85430*/  HMMA.1688.F32.TF32 R140, R200, R128, R240 ;  /* 0x00000080c88c723c */ /* 0x004fe200000810f0 */
[----:B------:R-:W-:Y:S04]  /*85440*/  LDS R200, [R0+UR13+0x8280] ;  /* 0x0082800d00c87984 */ /* 0x000fe80008000800 */
[----:B------:R-:W-:Y:S04]  /*85450*/  STL.64 [R1+0x45a0], R136 ;  /* 0x0045a08801007387 */ /* 0x000fe80000100a00 */
[----:B------:R1:W-:Y:S04]  /*85460*/  STL.64 [R1+0x45a8], R138 ;  /* 0x0045a88a01007387 */ /* 0x0003e80000100a00 */
[----:B------:R-:W-:Y:S04]  /*85470*/  LDS R202, [R0+UR13+0xa280] ;  /* 0x00a2800d00ca7984 */ /* 0x000fe80008000800 */
[----:B------:R-:W-:Y:S04]  /*85480*/  LDS R201, [R225+UR13+0x8280] ;  /* 0x0082800de1c97984 */ /* 0x000fe80008000800 */
[----:B------:R-:W2:Y:S01]  /*85490*/  LDS R203, [R225+UR13+0xa280] ;  /* 0x00a2800de1cb7984 */ /* 0x000ea20008000800 */
[C---:B-1----:R-:W-:Y:S03]  /*854a0*/  HMMA.1688.F32.TF32 R136, R228.reuse, R4, R236 ;  /* 0x00000004e488723c */ /* 0x042fe600000810ec */
[----:B------:R-:W-:Y:S04]  /*854b0*/  STL.64 [R1+0x4590], R132 ;  /* 0x0045908401007387 */ /* 0x000fe80000100a00 */
[----:B------:R1:W-:Y:S04]  /*854c0*/  STL.64 [R1+0x4598], R134 ;  /* 0x0045988601007387 */ /* 0x0003e80000100a00 */
        /* <DEDUP_REMOVED lines=20> */
[----:B-1----:R-:W-:Y:S02]  /*85610*/  HMMA.1688.F32.TF32 R8, R228, R20, R248 ;  /* 0x00000014e408723c */ /* 0x002fe400000810f8 */
[----:B------:R-:W3:-:S15]  /*85620*/  LDL.LU R248, [R1+0x4220] ;  /* 0x0042200001f87983 */ /* 0x000ede0000300800 */
[----:B------:R-:W-:-:S06]  /*85630*/  NOP ;  /* 0x0000000000007918 */ /* 0x000fcc0000000000 */
        /* <DEDUP_REMOVED lines=109> */
[----:B------:R-:W-:Y:S04]  /*85d10*/  STL.64 [R1+0x7388], R22 ;  /* 0x0073881601007387 */ /* 0x000fe80000100a00 */
[----:B------:R-:W-:Y:S01]  /*85d20*/  STL.64 [R1+0x7380], R20 ;  /* 0x0073801401007387 */ /* 0x000fe20000100a00 */
[C---:B-1----:R-:W-:Y:S06]  /*85d30*/  HMMA.1688.F32.TF32 R8, R228.reuse, R28, R192 ;  /* 0x0000001ce408723c */ /* 0x042fec00000810c0 */
[C---:B---3--:R-:W-:Y:S06]  /*85d40*/  HMMA.1688.F32.TF32 R12, R228.reuse, R24, R188 ;  /* 0x00000018e40c723c */ /* 0x048fec00000810bc */
[----:B--2---:R-:W-:-:S15]  /*85d50*/  HMMA.1688.F32.TF32 R16, R228, R32, R196 ;  /* 0x00000020e410723c */ /* 0x004fde00000810c4 */
[----:B------:R-:W-:-:S02]  /*85d60*/  NOP ;  /* 0x0000000000007918 */ /* 0x000fc40000000000 */
[----:B------:R-:W-:Y:S04]  /*85d70*/  STL.64 [R1+0x3880], R12 ;  /* 0x0038800c01007387 */ /* 0x000fe80000100a00 */
[----:B------:R4:W-:Y:S04]  /*85d80*/  STL.64 [R1+0x3888], R14 ;  /* 0x0038880e01007387 */ /* 0x0009e80000100a00 */
[----:B------:R-:W-:Y:S04]  /*85d90*/  STL.64 [R1+0x38b0], R8 ;  /* 0x0038b00801007387 */ /* 0x000fe80000100a00 */
[----:B------:R1:W-:Y:S01]  /*85da0*/  STL.64 [R1+0x38b8], R10 ;  /* 0x0038b80a01007387 */ /* 0x0003e20000100a00 */
[C---:B----4-:R-:W-:Y:S06]  /*85db0*/  HMMA.1688.F32.TF32 R12, R228.reuse, R36, R184 ;  /* 0x00000024e40c723c */ /* 0x050fec00000810b8 */
[----:B-1----:R-:W-:Y:S01]  /*85dc0*/  HMMA.1688.F32.TF32 R8, R228, R40, R180 ;  /* 0x00000028e408723c */ /* 0x002fe200000810b4 */
[----:B------:R-:W-:Y:S04]  /*85dd0*/  STL.64 [R1+0x38f0], R16 ;  /* 0x0038f01001007387 */ /* 0x000fe80000100a00 */
[----:B------:R-:W-:-:S12]  /*85de0*/  STL.64 [R1+0x38f8], R18 ;  /* 0x0038f81201007387 */ /* 0x000fd80000100a00 */
        /* <DEDUP_REMOVED lines=66> */
[----:B------:R-:W2:Y:S04]  /*86210*/  LDL.LU R248, [R1+0x4040] ;  /* 0x0040400001f87983 */ /* 0x000ea80000300800 */
[----:B------:R1:W-:Y:S04]  /*86220*/  STL.64 [R1+0x4440], R12 ;  /* 0x0044400c01007387 */ /* 0x0003e80000100a00 */
[----:B------:R3:W-:Y:S04]  /*86230*/  STL.64 [R1+0x4448], R14 ;  /* 0x0044480e01007387 */ /* 0x0007e80000100a00 */
[----:B------:R-:W-:Y:S04]  /*86240*/  LDS R228, [R226+UR13+0x8280] ;  /* 0x0082800de2e47984 */ /* 0x000fe80008000800 */
[----:B------:R-:W-:Y:S04]  /*86250*/  LDS R230, [R226+UR13+0xa280] ;  /* 0x00a2800de2e67984 */ /* 0x000fe80008000800 */
[----:B------:R-:W-:Y:S04]  /*86260*/  LDS R229, [R227+UR13+0x8280] ;  /* 0x0082800de3e57984 */ /* 0x000fe80008000800 */
[----:B------:R-:W4:Y:S04]  /*86270*/  LDS R231, [R227+UR13+0xa280] ;  /* 0x00a2800de3e77984 */ /* 0x000f280008000800 */
        /* <DEDUP_REMOVED lines=125> */
[----:B---3--:R-:W-:-:S15]  /*86a50*/  HMMA.1688.F32.TF32 R8, R200, R4, R8 ;  /* 0x00000004c808723c */ /* 0x008fde0000081008 */
[----:B------:R-:W-:-:S08]  /*86a60*/  NOP ;  /* 0x0000000000007918 */ /* 0x000fd00000000000 */
[----:B------:R-:W-:Y:S04]  /*86a70*/  STL.64 [R1+0x4430], R8 ;  /* 0x0044300801007387 */ /* 0x000fe80000100a00 */
[----:B------:R1:W-:Y:S04]  /*86a80*/  STL.64 [R1+0x4438], R10 ;  /* 0x0044380a01007387 */ /* 0x0003e80000100a00 */
[----:B-1----:R-:W3:Y:S04]  /*86a90*/  LDL.LU.64 R10, [R1+0x73b8] ;  /* 0x0073b800010a7983 */ /* 0x002ee80000300a00 */
[----:B------:R-:W2:Y:S02]  /*86aa0*/  LDL.LU.64 R8, [R1+0x73b0] ;  /* 0x0073b00001087983 */ /* 0x000ea40000300a00 */
[----:B--2---:R-:W-:-:S15]  /*86ab0*/  HMMA.1688.F32.TF32 R12, R200, R8, R12 ;  /* 0x00000008c80c723c */ /* 0x004fde000008100c */
[----:B------:R-:W-:-:S08]  /*86ac0*/  NOP ;  /* 0x0000000000007918 */ /* 0x000fd00000000000 */
[----:B------:R-:W-:Y:S04]  /*86ad0*/  STL.64 [R1+0x4420], R12 ;  /* 0x0044200c01007387 */ /* 0x000fe80000100a00 */
[----:B------:R1:W-:Y:S04]  /*86ae0*/  STL.64 [R1+0x4428], R14 ;  /* 0x0044280e01007387 */ /* 0x0003e80000100a00 */
[----:B-1----:R-:W2:Y:S04]  /*86af0*/  LDL.LU.64 R14, [R1+0x73a8] ;  /* 0x0073a800010e7983 */ /* 0x002ea80000300a00 */
[----:B------:R-:W4:Y:S02]  /*86b00*/  LDL.LU.64 R12, [R1+0x73a0] ;  /* 0x0073a000010c7983 */ /* 0x000f240000300a00 */
[----:B----4-:R-:W-:-:S15]  /*86b10*/  HMMA.1688.F32.TF32 R16, R200, R12, R16 ;  /* 0x0000000cc810723c */ /* 0x010fde0000081010 */
[----:B------:R-:W-:-:S08]  /*86b20*/  NOP ;  /* 0x0000000000007918 */ /* 0x000fd00000000000 */
[----:B------:R-:W-:Y:S04]  /*86b30*/  STL.64 [R1+0x4410], R16 ;  /* 0x0044101001007387 */ /* 0x000fe80000100a00 */
[----:B------:R1:W-:Y:S04]  /*86b40*/  STL.64 [R1+0x4418], R18 ;  /* 0x0044181201007387 */ /* 0x0003e80000100a00 */
[----:B-1----:R-:W4:Y:S04]  /*86b50*/  LDL.LU.64 R18, [R1+0x7398] ;  /* 0x0073980001127983 */ /* 0x002f280000300a00 */
[----:B------:R-:W3:Y:S02]  /*86b60*/  LDL.LU.64 R16, [R1+0x7390] ;  /* 0x0073900001107983 */ /* 0x000ee40000300a00 */
[----:B---3--:R-:W-:-:S15]  /*86b70*/  HMMA.1688.F32.TF32 R20, R200, R16, R20 ;  /* 0x00000010c814723c */ /* 0x008fde0000081014 */
[----:B------:R-:W-:-:S08]  /*86b80*/  NOP ;  /* 0x0000000000007918 */ /* 0x000fd00000000000 */
[----:B------:R-:W-:Y:S04]  /*86b90*/  STL.64 [R1+0x4400], R20 ;  /* 0x0044001401007387 */ /* 0x000fe80000100a00 */
[----:B------:R1:W-:Y:S04]  /*86ba0*/  STL.64 [R1+0x4408], R22 ;  /* 0x0044081601007387 */ /* 0x0003e80000100a00 */
[----:B-1----:R-:W3:Y:S04]  /*86bb0*/  LDL.LU.64 R22, [R1+0x7388] ;  /* 0x0073880001167983 */ /* 0x002ee80000300a00 */
[----:B------:R-:W2:Y:S01]  /*86bc0*/  LDL.LU.64 R20, [R1+0x7380] ;  /* 0x0073800001147983 */ /* 0x000ea20000300a00 */
[C---:B------:R-:W-:Y:S06]  /*86bd0*/  HMMA.1688.F32.TF32 R196, R200.reuse, R28, R196 ;  /* 0x0000001cc8c4723c */ /* 0x040fec00000810c4 */
[C---:B------:R-:W-:Y:S06]  /*86be0*/  HMMA.1688.F32.TF32 R144, R200.reuse, R64, R144 ;  /* 0x00000040c890723c */ /* 0x040fec0000081090 */
[C---:B------:R-:W-:Y:S06]  /*86bf0*/  HMMA.1688.F32.TF32 R132, R200.reuse, R88, R132 ;  /* 0x00000058c884723c */ /* 0x040fec0000081084 */
[----:B--2---:R-:W-:-:S15]  /*86c00*/  HMMA.1688.F32.TF32 R188, R200, R20, R188 ;  /* 0x00000014c8bc723c */ /* 0x004fde00000810bc */
[----:B------:R-:W-:-:S08]  /*86c10*/  NOP ;  /* 0x0000000000007918 */ /* 0x000fd00000000000 */
        /* <DEDUP_REMOVED lines=8> */
[----:B------:R1:W-:Y:S02]  /*86ca0*/  STL.64 [R1+0x43e8], R190 ;  /* 0x0043e8be01007387 */ /* 0x0003e40000100a00 */
[C---:B-1----:R-:W-:Y:S06]  /*86cb0*/  HMMA.1688.F32.TF32 R188, R200.reuse, R36, R180 ;  /* 0x00000024c8bc723c */ /* 0x042fec00000810b4 */
        /* <DEDUP_REMOVED lines=175> */
[----:B----4-:R-:W-:Y:S06]  /*877b0*/  HMMA.1688.F32.TF32 R200, R200, R128, R188 ;  /* 0x00000080c8c8723c */ /* 0x010fec00000810bc */
[C---:B--2---:R-:W-:Y:S06]  /*877c0*/  HMMA.1688.F32.TF32 R188, R228.reuse, R4, R192 ;  /* 0x00000004e4bc723c */ /* 0x044fec00000810c0 */
[C---:B---3--:R-:W-:Y:S06]  /*877d0*/  HMMA.1688.F32.TF32 R196, R228.reuse, R8, R196 ;  /* 0x00000008e4c4723c */ /* 0x048fec00000810c4 */
[C---:B------:R-:W-:Y:S06]  /*877e0*/  HMMA.1688.F32.TF32 R192, R228.reuse, R12, R184 ;  /* 0x0000000ce4c0723c */ /* 0x040fec00000810b8 */
[C---:B------:R-:W-:Y:S06]  /*877f0*/  HMMA.1688.F32.TF32 R184, R228.reuse, R20, R176 ;  /* 0x00000014e4b8723c */ /* 0x040fec00000810b0 */
[C---:B------:R-:W-:Y:S06]  /*87800*/  HMMA.1688.F32.TF32 R176, R228.reuse, R28, R168 ;  /* 0x0000001ce4b0723c */ /* 0x040fec00000810a8 */
[C---:B------:R-:W-:Y:S01]  /*87810*/  HMMA.1688.F32.TF32 R168, R228.reuse, R36, R204 ;  /* 0x00000024e4a8723c */ /* 0x040fe200000810cc */
[----:B------:R-:W-:Y:S04]  /*87820*/  STL.64 [R1+0x3cf0], R200 ;  /* 0x003cf0c801007387 */ /* 0x000fe80000100a00 */
[----:B------:R-:W-:Y:S04]  /*87830*/  STL.64 [R1+0x3cf8], R202 ;  /* 0x003cf8ca01007387 */ /* 0x000fe80000100a00 */
[----:B------:R-:W-:Y:S04]  /*87840*/  STL.64 [R1+0x3cd0], R188 ;  /* 0x003cd0bc01007387 */ /* 0x000fe80000100a00 */
[----:B------:R1:W-:Y:S01]  /*87850*/  STL.64 [R1+0x3cd8], R190 ;  /* 0x003cd8be01007387 */ /* 0x0003e20000100a00 */
[C---:B------:R-:W-:Y:S06]  /*87860*/  HMMA.1688.F32.TF32 R144, R228.reuse, R44, R144 ;  /* 0x0000002ce490723c */ /* 0x040fec0000081090 */
[C---:B------:R-:W-:Y:S01]  /*87870*/  HMMA.1688.F32.TF32 R132, R228.reuse, R68, R132 ;  /* 0x00000044e484723c */ /* 0x040fe20000081084 */
[----:B------:R-:W-:Y:S04]  /*87880*/  LDS R200, [R0+UR13+0x8300] ;  /* 0x0083000d00c87984 */ /* 0x000fe80008000800 */
[----:B------:R-:W-:Y:S04]  /*87890*/  LDS R202, [R0+UR13+0xa300] ;  /* 0x00a3000d00ca7984 */ /* 0x000fe80008000800 */
[----:B------:R-:W-:Y:S04]  /*878a0*/  LDS R201, [R225+UR13+0x8300] ;  /* 0x0083000de1c97984 */ /* 0x000fe80008000800 */
[----:B------:R-:W2:Y:S01]  /*878b0*/  LDS R203, [R225+UR13+0xa300] ;  /* 0x00a3000de1cb7984 */ /* 0x000ea20008000800 */
        /* <DEDUP_REMOVED lines=180> */
[C---:B------:R-:W-:Y:S01]  /*88400*/  HMMA.1688.F32.TF32 R176, R228.reuse, R128, R176 ;  /* 0x00000080e4b0723c */ /* 0x040fe200000810b0 */
[----:B------:R-:W-:Y:S04]  /*88410*/  STL.64 [R1+0x4140], R188 ;  /* 0x004140bc01007387 */ /* 0x000fe80000100a00 */
[----:B------:R1:W-:Y:S02]  /*88420*/  STL.64 [R1+0x4148], R190 ;  /* 0x004148be01007387 */ /* 0x0003e40000100a00 */
[----:B-1----:R-:W-:Y:S02]  /*88430*/  HMMA.1688.F32.TF32 R188, R228, R116, R196 ;  /* 0x00000074e4bc723c */ /* 0x002fe400000810c4 */
        /* <DEDUP_REMOVED lines=174> */
[C---:B------:R-:W-:Y:S06]  /*88f20*/  HMMA.1688.F32.TF32 R136, R200.reuse, R104, R204 ;  /* 0x00000068c888723c */ /* 0x040fec00000810cc */
[C---:B----4-:R-:W-:Y:S06]  /*88f30*/  HMMA.1688.F32.TF32 R168, R200.reuse, R108, R140 ;  /* 0x0000006cc8a8723c */ /* 0x050fec000008108c */
[C---:B------:R-:W-:Y:S05]  /*88f40*/  HMMA.1688.F32.TF32 R140, R200.reuse, R112, R144 ;  /* 0x00000070c88c723c */ /* 0x040fea0000081090 */
[----:B------:R-:W-:Y:S04]  /*88f50*/  STL.64 [R1+0x3f70], R172 ;  /* 0x003f70ac01007387 */ /* 0x000fe80000100a00 */
[----:B------:R-:W-:Y:S04]  /*88f60*/  STL.64 [R1+0x3f78], R174 ;  /* 0x003f78ae01007387 */ /* 0x000fe80000100a00 */
[----:B------:R-:W-:Y:S04]  /*88f70*/  STL.64 [R1+0x3f60], R136 ;  /* 0x003f608801007387 */ /* 0x000fe80000100a00 */
[----:B------:R3:W-:Y:S02]  /*88f80*/  STL.64 [R1+0x3f68], R138 ;  /* 0x003f688a01007387 */ /* 0x0007e40000100a00 */
[C---:B---3--:R-:W-:Y:S02]  /*88f90*/  HMMA.1688.F32.TF32 R136, R200.reuse, R116, R148 ;  /* 0x00000074c888723c */ /* 0x048fe40000081094 */
[----:B------:R-:W-:Y:S04]  /*88fa0*/  STL.64 [R1+0x3f50], R168 ;  /* 0x003f50a801007387 */ /* 0x000fe80000100a00 */
[----:B------:R-:W-:Y:S01]  /*88fb0*/  STL.64 [R1+0x3f58], R170 ;  /* 0x003f58aa01007387 */ /* 0x000fe20000100a00 */
[C---:B------:R-:W-:Y:S03]  /*88fc0*/  HMMA.1688.F32.TF32 R144, R200.reuse, R120, R156 ;  /* 0x00000078c890723c */ /* 0x040fe6000008109c */
[----:B------:R-:W-:Y:S04]  /*88fd0*/  STL.64 [R1+0x3f40], R140 ;  /* 0x003f408c01007387 */ /* 0x000fe80000100a00 */
[----:B------:R3:W-:Y:S02]  /*88fe0*/  STL.64 [R1+0x3f48], R142 ;  /* 0x003f488e01007387 */ /* 0x0007e40000100a00 */
[C---:B---3--:R-:W-:Y:S07]  /*88ff0*/  HMMA.1688.F32.TF32 R140, R200.reuse, R124, R152 ;  /* 0x0000007cc88c723c */ /* 0x048fee0000081098 */
[----:B------:R-:W-:Y:S04]  /*89000*/  STL.64 [R1+0x3f30], R136 ;  /* 0x003f308801007387 */ /* 0x000fe80000100a00 */
[----:B------:R3:W-:Y:S02]  /*89010*/  STL.64 [R1+0x3f38], R138 ;  /* 0x003f388a01007387 */ /* 0x0007e40000100a00 */
[----:B---3--:R-:W-:Y:S02]  /*89020*/  HMMA.1688.F32.TF32 R136, R200, R128, R164 ;  /* 0x00000080c888723c */ /* 0x008fe400000810a4 */
[----:B------:R-:W-:Y:S04]  /*89030*/  STL.64 [R1+0x3f20], R144 ;  /* 0x003f209001007387 */ /* 0x000fe80000100a00 */
[----:B------:R1:W-:Y:S04]  /*89040*/  STL.64 [R1+0x3f28], R146 ;  /* 0x003f289201007387 */ /* 0x0003e80000100a00 */
[----:B------:R-:W-:Y:S04]  /*89050*/  STL.64 [R1+0x3f10], R140 ;  /* 0x003f108c01007387 */ /* 0x000fe80000100a00 */
[----:B------:R3:W-:Y:S01]  /*89060*/  STL.64 [R1+0x3f18], R142 ;  /* 0x003f188e01007387 */ /* 0x0007e20000100a00 */
[----:B------:R-:W-:-:S03]  /*89070*/  IMAD.MOV.U32 R251, RZ, RZ, R252 ;  /* 0x000000fffffb7224 */ /* 0x000fc600078e00fc */
[----:B------:R-:W-:Y:S04]  /*89080*/  LDS R200, [R0+UR13+0x8380] ;  /* 0x0083800d00c87984 */ /* 0x000fe80008000800 */
[----:B------:R-:W-:Y:S04]  /*89090*/  LDS R202, [R0+UR13+0xa380] ;  /* 0x00a3800d00ca7984 */ /* 0x000fe80008000800 */
[----:B------:R-:W-:Y:S04]  /*890a0*/  LDS R201, [R225+UR13+0x8380] ;  /* 0x0083800de1c97984 */ /* 0x000fe80008000800 */
[----:B------:R-:W4:Y:S01]  /*890b0*/  LDS R203, [R225+UR13+0xa380] ;  /* 0x00a3800de1cb7984 */ /* 0x000f220008000800 */
[C---:B-1----:R-:W-:Y:S06]  /*890c0*/  HMMA.1688.F32.TF32 R144, R228.reuse, R4, R160 ;  /* 0x00000004e490723c */ /* 0x042fec00000810a0 */
[C---:B---3--:R-:W-:Y:S01]  /*890d0*/  HMMA.1688.F32.TF32 R140, R228.reuse, R8, R132 ;  /* 0x00000008e48c723c */ /* 0x048fe20000081084 */
[----:B------:R-:W-:Y:S04]  /*890e0*/  STL.64 [R1+0x3b10], R136 ;  /* 0x003b108801007387 */ /* 0x000fe80000100a00 */
[----:B------:R1:W-:Y:S02]  /*890f0*/  STL.64 [R1+0x3b18], R138 ;  /* 0x003b188a01007387 */ /* 0x0003e40000100a00 */
[C---:B-1----:R-:W-:Y:S10]  /*89100*/  HMMA.1688.F32.TF32 R136, R228.reuse, R12, R208 ;  /* 0x0000000ce488723c */ /* 0x042ff400000810d0 */
[----:B------:R-:W-:Y:S04]  /*89110*/  STL.64 [R1+0x3b00], R144 ;  /* 0x003b009001007387 */ /* 0x000fe80000100a00 */
[----:B------:R-:W-:Y:S01]  /*89120*/  STL.64 [R1+0x3b08], R146 ;  /* 0x003b089201007387 */ /* 0x000fe20000100a00 */
[C---:B------:R-:W-:Y:S03]  /*89130*/  HMMA.1688.F32.TF32 R132, R228.reuse, R16, R212 ;  /* 0x00000010e484723c */ /* 0x040fe600000810d4 */
[----:B------:R-:W-:Y:S04]  /*89140*/  STL.64 [R1+0x3af0], R140 ;  /* 0x003af08c01007387 */ /* 0x000fe80000100a00 */
[----:B------:R1:W-:Y:S02]  /*89150*/  STL.64 [R1+0x3af8], R142 ;  /* 0x003af88e01007387 */ /* 0x0003e40000100a00 */
[C---:B-1----:R-:W-:Y:S02]  /*89160*/  HMMA.1688.F32.TF32 R140, R228.reuse, R20, R244 ;  /* 0x00000014e48c723c */ /* 0x042fe400000810f4 */
[----:B------:R-:W-:Y:S04]  /*89170*/  STL.64 [R1+0x3ae0], R136 ;  /* 0x003ae08801007387 */ /* 0x000fe80000100a00 */
[----:B------:R1:W-:Y:S02]  /*89180*/  STL.64 [R1+0x3ae8], R138 ;  /* 0x003ae88a01007387 */ /* 0x0003e40000100a00 */
[C---:B-1----:R-:W-:Y:S06]  /*89190*/  HMMA.1688.F32.TF32 R136, R228.reuse, R24, R240 ;  /* 0x00000018e488723c */ /* 0x042fec00000810f0 */
[----:B------:R-:W-:Y:S04]  /*891a0*/  STL.64 [R1+0x3ad0], R132 ;  /* 0x003ad08401007387 */ /* 0x000fe80000100a00 */
[----:B------:R1:W-:Y:S05]  /*891b0*/  STL.64 [R1+0x3ad8], R134 ;  /* 0x003ad88601007387 */ /* 0x0003ea0000100a00 */
        /* <DEDUP_REMOVED lines=26> */
[----:B--2---:R-:W-:-:S15]  /*89360*/  HMMA.1688.F32.TF32 R28, R228, R44, R248 ;  /* 0x0000002ce41c723c */ /* 0x004fde00000810f8 */
[----:B------:R-:W-:-:S08]  /*89370*/  NOP ;  /* 0x0000000000007918 */ /* 0x000fd00000000000 */
[----:B------:R-:W-:Y:S04]  /*89380*/  STL.64 [R1+0x3a60], R28 ;  /* 0x003a601c01007387 */ /* 0x000fe80000100a00 */
        /* <DEDUP_REMOVED lines=105> */
[----:B------:R-:W-:-:S05]  /*89a20*/  IMAD.MOV.U32 R252, RZ, RZ, R31 ;  /* 0x000000fffffc7224 */ /* 0x000fca00078e001f */
[----:B------:R-:W-:Y:S01]  /*89a30*/  STL [R1+0x6be8], R252 ;  /* 0x006be8fc01007387 */ /* 0x000fe20000100800 */
[C---:B-1----:R-:W-:Y:S06]  /*89a40*/  HMMA.1688.F32.TF32 R28, R228.reuse, R48, R192 ;  /* 0x00000030e41c723c */ /* 0x042fec00000810c0 */
[C---:B--2---:R-:W-:Y:S06]  /*89a50*/  HMMA.1688.F32.TF32 R36, R228.reuse, R52, R196 ;  /* 0x00000034e424723c */ /* 0x044fec00000810c4 */
[C---:B---3--:R-:W-:Y:S11]  /*89a60*/  HMMA.1688.F32.TF32 R32, R228.reuse, R56, R184 ;  /* 0x00000038e420723c */ /* 0x048ff600000810b8 */
[----:B------:R-:W-:Y:S04]  /*89a70*/  STL.64 [R1+0x3f00], R28 ;  /* 0x003f001c01007387 */ /* 0x000fe80000100a00 */
[----:B------:R4:W-:Y:S02]  /*89a80*/  STL.64 [R1+0x3f08], R30 ;  /* 0x003f081e01007387 */ /* 0x0009e40000100a00 */
[C---:B----4-:R-:W-:Y:S02]  /*89a90*/  HMMA.1688.F32.TF32 R28, R228.reuse, R60, R180 ;  /* 0x0000003ce41c723c */ /* 0x050fe400000810b4 */
        /* <DEDUP_REMOVED lines=28> */
[----:B------:R-:W-:Y:S09]  /*89c60*/  STL.64 [R1+0x3e68], R38 ;  /* 0x003e682601007387 */ /* 0x000ff20000100a00 */
[----:B------:R-:W-:Y:S04]  /*89c70*/  STL.64 [R1+0x3e40], R28 ;  /* 0x003e401c01007387 */ /* 0x000fe80000100a00 */
[----:B------:R-:W-:Y:S04]  /*89c80*/  STL.64 [R1+0x3e50], R32 ;  /* 0x003e502001007387 */ /* 0x000fe80000100a00 */
[----:B------:R1:W-:Y:S04]  /*89c90*/  STL.64 [R1+0x3e58], R34 ;  /* 0x003e582201007387 */ /* 0x0003e80000100a00 */
[----:B------:R2:W-:Y:S01]  /*89ca0*/  STL [R1+0x3e48], R30 ;  /* 0x003e481e01007387 */ /* 0x0005e20000100800 */
[----:B------:R-:W-:Y:S01]  /*89cb0*/  IMAD.MOV.U32 R252, RZ, RZ, R31 ;  /* 0x000000fffffc7224 */ /* 0x000fe200078e001f */
        /* <DEDUP_REMOVED lines=17> */
[----:B--2---:R-:W-:Y:S01]  /*89dd0*/  HMMA.1688.F32.TF32 R28, R228, R128, R240 ;  /* 0x00000080e41c723c */ /* 0x004fe200000810f0 */
        /* <DEDUP_REMOVED lines=22> */
[----:B------:R3:W-:Y:S04]  /*89f40*/  STL.64 [R1+0x3d90], R32 ;  /* 0x003d902001007387 */ /* 0x0007e80000100a00 */
[----:B------:R4:W-:Y:S04]  /*89f50*/  STL.64 [R1+0x3d98], R34 ;  /* 0x003d982201007387 */ /* 0x0009e80000100a00 */
        /* <DEDUP_REMOVED lines=214> */
[----:B-1----:R-:W-:Y:S06]  /*8acc0*/  HMMA.1688.F32.TF32 R136, R200, R128, R236 ;  /* 0x00000080c888723c */ /* 0x002fec00000810ec */
        /* <DEDUP_REMOVED lines=129> */
[----:B------:R-:W-:-:S15]  /*8b4e0*/  HMMA.1688.F32.TF32 R188, R228, R28, R196 ;  /* 0x0000001ce4bc723c */ /* 0x000fde00000810c4 */
[----:B------:R-:W-:-:S02]  /*8b4f0*/  NOP ;  /* 0x0000000000007918 */ /* 0x000fc40000000000 */
        /* <DEDUP_REMOVED lines=12> */
[C---:B------:R-:W-:Y:S06]  /*8b5c0*/  HMMA.1688.F32.TF32 R144, R228.reuse, R64, R144 ;  /* 0x00000040e490723c */ /* 0x040fec0000081090 */
[C---:B------:R-:W-:Y:S01]  /*8b5d0*/  HMMA.1688.F32.TF32 R132, R228.reuse, R88, R132 ;  /* 0x00000058e484723c */ /* 0x040fe20000081084 */
[----:B------:R-:W-:Y:S04]  /*8b5e0*/  LDS R200, [R0+UR13+0x8400] ;  /* 0x0084000d00c87984 */ /* 0x000fe80008000800 */
[----:B------:R-:W-:Y:S04]  /*8b5f0*/  LDS R202, [R0+UR13+0xa400] ;  /* 0x00a4000d00ca7984 */ /* 0x000fe80008000800 */
[----:B------:R-:W-:Y:S04]  /*8b600*/  LDS R201, [R225+UR13+0x8400] ;  /* 0x0084000de1c97984 */ /* 0x000fe80008000800 */
[----:B------:R-:W3:Y:S01]  /*8b610*/  LDS R203, [R225+UR13+0xa400] ;  /* 0x00a4000de1cb7984 */ /* 0x000ee20008000800 */
[C---:B-1----:R-:W-:Y:S06]  /*8b620*/  HMMA.1688.F32.TF32 R180, R228.reuse, R44, R172 ;  /* 0x0000002ce4b4723c */ /* 0x042fec00000810ac */
[C---:B--2---:R-:W-:Y:S06]  /*8b630*/  HMMA.1688.F32.TF32 R176, R228.reuse, R48, R168 ;  /* 0x00000030e4b0723c */ /* 0x044fec00000810a8 */
        /* <DEDUP_REMOVED lines=167> */
[----:B--2---:R-:W-:Y:S06]  /*8c0b0*/  HMMA.1688.F32.TF32 R188, R228, R128, R188 ;  /* 0x00000080e4bc723c */ /* 0x004fec00000810bc */
[C---:B---3--:R-:W-:Y:S06]  /*8c0c0*/  HMMA.1688.F32.TF32 R144, R200.reuse, R44, R144 ;  /* 0x0000002cc890723c */ /* 0x048fec0000081090 */
[C---:B------:R-:W-:Y:S01]  /*8c0d0*/  HMMA.1688.F32.TF32 R132, R200.reuse, R68, R132 ;  /* 0x00000044c884723c */ /* 0x040fe20000081084 */
[----:B------:R-:W-:Y:S04]  /*8c0e0*/  LDS R228, [R226+UR13+0x8400] ;  /* 0x0084000de2e47984 */ /* 0x000fe80008000800 */
[----:B------:R-:W-:Y:S04]  /*8c0f0*/  LDS R230, [R226+UR13+0xa400] ;  /* 0x00a4000de2e67984 */ /* 0x000fe80008000800 */
[----:B------:R-:W-:Y:S04]  /*8c100*/  LDS R229, [R227+UR13+0x8400] ;  /* 0x0084000de3e57984 */ /* 0x000fe80008000800 */
[----:B------:R-:W1:Y:S04]  /*8c110*/  LDS R231, [R227+UR13+0xa400] ;  /* 0x00a4000de3e77984 */ /* 0x000e680008000800 */
[----:B------:R-:W-:Y:S04]  /*8c120*/  STL.64 [R1+0x5810], R188 ;  /* 0x005810bc01007387 */ /* 0x000fe80000100a00 */
[----:B------:R4:W-:Y:S02]  /*8c130*/  STL.64 [R1+0x5818], R190 ;  /* 0x005818be01007387 */ /* 0x0009e40000100a00 */
[C---:B----4-:R-:W-:Y:S06]  /*8c140*/  HMMA.1688.F32.TF32 R188, R200.reuse, R4, R192 ;  /* 0x00000004c8bc723c */ /* 0x050fec00000810c0 */
[C---:B------:R-:W-:Y:S06]  /*8c150*/  HMMA.1688.F32.TF32 R196, R200.reuse, R8, R196 ;  /* 0x00000008c8c4723c */ /* 0x040fec00000810c4 */
[C---:B------:R-:W-:Y:S06]  /*8c160*/  HMMA.1688.F32.TF32 R192, R200.reuse, R12, R184 ;  /* 0x0000000cc8c0723c */ /* 0x040fec00000810b8 */
[C---:B------:R-:W-:Y:S06]  /*8c170*/  HMMA.1688.F32.TF32 R184, R200.reuse, R20, R176 ;  /* 0x00000014c8b8723c */ /* 0x040fec00000810b0 */
[C---:B------:R-:W-:Y:S06]  /*8c180*/  HMMA.1688.F32.TF32 R176, R200.reuse, R28, R168 ;  /* 0x0000001cc8b0723c */ /* 0x040fec00000810a8 */
[C---:B------:R-:W-:Y:S01]  /*8c190*/  HMMA.1688.F32.TF32 R168, R200.reuse, R36, R204 ;  /* 0x00000024c8a8723c */ /* 0x040fe200000810cc */
[----:B------:R-:W-:Y:S04]  /*8c1a0*/  STL.64 [R1+0x33d0], R188 ;  /* 0x0033d0bc01007387 */ /* 0x000fe80000100a00 */
[----:B------:R2:W-:Y:S02]  /*8c1b0*/  STL.64 [R1+0x33d8], R190 ;  /* 0x0033d8be01007387 */ /* 0x0005e40000100a00 */
[C---:B--2---:R-:W-:Y:S06]  /*8c1c0*/  HMMA.1688.F32.TF32 R188, R200.reuse, R16, R180 ;  /* 0x00000010c8bc723c */ /* 0x044fec00000810b4 */
        /* <DEDUP_REMOVED lines=178> */
[----:B------:R2:W-:Y:S02]  /*8ccf0*/  STL.64 [R1+0x3918], R190 ;  /* 0x003918be01007387 */ /* 0x0005e40000100a00 */
[C---:B--2---:R-:W-:Y:S06]  /*8cd00*/  HMMA.1688.F32.TF32 R188, R200.reuse, R112, R192 ;  /* 0x00000070c8bc723c */ /* 0x044fec00000810c0 */
[----:B----4-:R-:W-:Y:S06]  /*8cd10*/  HMMA.1688.F32.TF32 R192, R200, R116, R196 ;  /* 0x00000074c8c0723c */ /* 0x010fec00000810c4 */
[----:B-1----:R-:W-:Y:S11]  /*8cd20*/  HMMA.1688.F32.TF32 R168, R228, R8, R168 ;  /* 0x00000008e4a8723c */ /* 0x002ff600000810a8 */
[----:B------:R-:W-:Y:S04]  /*8cd30*/  STL.64 [R1+0x33f0], R188 ;  /* 0x0033f0bc01007387 */ /* 0x000fe80000100a00 */
[----:B------:R1:W-:Y:S02]  /*8cd40*/  STL.64 [R1+0x33f8], R190 ;  /* 0x0033f8be01007387 */ /* 0x0003e40000100a00 */
[C---:B-1----:R-:W-:Y:S06]  /*8cd50*/  HMMA.1688.F32.TF32 R188, R200.reuse, R120, R184 ;  /* 0x00000078c8bc723c */ /* 0x042fec00000810b8 */
[C---:B------:R-:W-:Y:S06]  /*8cd60*/  HMMA.1688.F32.TF32 R184, R200.reuse, R124, R180 ;  /* 0x0000007cc8b8723c */ /* 0x040fec00000810b4 */
[----:B------:R-:W-:Y:S06]  /*8cd70*/  HMMA.1688.F32.TF32 R180, R200, R128, R176 ;  /* 0x00000080c8b4723c */ /* 0x000fec00000810b0 */
[C---:B------:R-:W-:Y:S06]  /*8cd80*/  HMMA.1688.F32.TF32 R176, R228.reuse, R4, R172 ;  /* 0x00000004e4b0723c */ /* 0x040fec00000810ac */
[C---:B------:R-:W-:Y:S06]  /*8cd90*/  HMMA.1688.F32.TF32 R172, R228.reuse, R12, R136 ;  /* 0x0000000ce4ac723c */ /* 0x040fec0000081088 */
[C---:B------:R-:W-:Y:S01]  /*8cda0*/  HMMA.1688.F32.TF32 R136, R228.reuse, R16, R204 ;  /* 0x00000010e488723c */ /* 0x040fe200000810cc */
[----:B------:R-:W-:Y:S04]  /*8cdb0*/  STL.64 [R1+0x3410], R192 ;  /* 0x003410c001007387 */ /* 0x000fe80000100a00 */
[----:B------:R-:W-:Y:S01]  /*8cdc0*/  STL.64 [R1+0x3418], R194 ;  /* 0x003418c201007387 */ /* 0x000fe20000100a00 */
[C---:B------:R-:W-:Y:S03]  /*8cdd0*/  HMMA.1688.F32.TF32 R132, R228.reuse, R48, R132 ;  /* 0x00000030e484723c */ /* 0x040fe60000081084 */
        /* <DEDUP_REMOVED lines=18> */
[C---:B--2---:R-:W-:Y:S06]  /*8cf00*/  HMMA.1688.F32.TF32 R168, R228.reuse, R20, R140 ;  /* 0x00000014e4a8723c */ /* 0x044fec000008108c */
        /* <DEDUP_REMOVED lines=161> */
[----:B------:R-:W-:Y:S04]  /*8d920*/  STL.64 [R1+0x56b0], R248 ;  /* 0x0056b0f801007387 */ /* 0x000fe80000100a00 */
[----:B------:R1:W-:Y:S04]  /*8d930*/  STL.64 [R1+0x56b8], R250 ;  /* 0x0056b8fa01007387 */ /* 0x0003e80000100a00 */
[----:B-1----:R-:W3:Y:S04]  /*8d940*/  LDL.LU.64 R250, [R1+0x7338] ;  /* 0x0073380001fa7983 */ /* 0x002ee80000300a00 */
[----:B------:R-:W4:Y:S04]  /*8d950*/  LDL.LU.64 R248, [R1+0x7330] ;  /* 0x0073300001f87983 */ /* 0x000f280000300a00 */
[----:B------:R-:W-:Y:S04]  /*8d960*/  STL.64 [R1+0x56a0], R188 ;  /* 0x0056a0bc01007387 */ /* 0x000fe80000100a00 */
[----:B------:R2:W-:Y:S02]  /*8d970*/  STL.64 [R1+0x56a8], R190 ;  /* 0x0056a8be01007387 */ /* 0x0005e40000100a00 */
[C---:B--2---:R-:W-:Y:S06]  /*8d980*/  HMMA.1688.F32.TF32 R188, R228.reuse, R96, R192 ;  /* 0x00000060e4bc723c */ /* 0x044fec00000810c0 */
[----:B------:R-:W-:-:S15]  /*8d990*/  HMMA.1688.F32.TF32 R192, R228, R100, R196 ;  /* 0x00000064e4c0723c */ /* 0x000fde00000810c4 */
[----:B------:R-:W-:-:S02]  /*8d9a0*/  NOP ;  /* 0x0000000000007918 */ /* 0x000fc40000000000 */
        /* <DEDUP_REMOVED lines=30> */
[C---:B------:R-:W-:Y:S06]  /*8db90*/  HMMA.1688.F32.TF32 R140, R200.reuse, R8, R144 ;  /* 0x00000008c88c723c */ /* 0x040fec0000081090 */
[C---:B-1----:R-:W-:Y:S06]  /*8dba0*/  HMMA.1688.F32.TF32 R136, R200.reuse, R12, R148 ;  /* 0x0000000cc888723c */ /* 0x042fec0000081094 */
        /* <DEDUP_REMOVED lines=17> */
[C---:B--2---:R-:W-:Y:S06]  /*8dcc0*/  HMMA.1688.F32.TF32 R136, R200.reuse, R36, R208 ;  /* 0x00000024c888723c */ /* 0x044fec00000810d0 */
[C---:B------:R-:W-:Y:S01]  /*8dcd0*/  HMMA.1688.F32.TF32 R132, R200.reuse, R40, R212 ;  /* 0x00000028c884723c */ /* 0x040fe200000810d4 */
[----:B------:R-:W-:Y:S04]  /*8dce0*/  STL.64 [R1+0x38e0], R144 ;  /* 0x0038e09001007387 */ /* 0x000fe80000100a00 */
[----:B------:R-:W-:Y:S06]  /*8dcf0*/  STL.64 [R1+0x38e8], R146 ;  /* 0x0038e89201007387 */ /* 0x000fec0000100a00 */
[----:B------:R-:W-:Y:S04]  /*8dd00*/  STL.64 [R1+0x38d0], R140 ;  /* 0x0038d08c01007387 */ /* 0x000fe80000100a00 */
[----:B------:R1:W-:Y:S04]  /*8dd10*/  STL.64 [R1+0x38d8], R142 ;  /* 0x0038d88e01007387 */ /* 0x0003e80000100a00 */
[----:B------:R-:W-:Y:S04]  /*8dd20*/  STL.64 [R1+0x38c0], R136 ;  /* 0x0038c08801007387 */ /* 0x000fe80000100a00 */
[----:B------:R2:W-:Y:S04]  /*8dd30*/  STL.64 [R1+0x38c8], R138 ;  /* 0x0038c88a01007387 */ /* 0x0005e80000100a00 */
[----:B------:R-:W-:Y:S04]  /*8dd40*/  STL.64 [R1+0x3890], R132 ;  /* 0x0038908401007387 */ /* 0x000fe80000100a00 */
[----:B------:R3:W-:Y:S01]  /*8dd50*/  STL.64 [R1+0x3898], R134 ;  /* 0x0038988601007387 */ /* 0x0007e20000100a00 */
[C---:B-1----:R-:W-:Y:S06]  /*8dd60*/  HMMA.1688.F32.TF32 R140, R200.reuse, R44, R244 ;  /* 0x0000002cc88c723c */ /* 0x042fec00000810f4 */
[C---:B--2---:R-:W-:Y:S06]  /*8dd70*/  HMMA.1688.F32.TF32 R136, R200.reuse, R48, R240 ;  /* 0x00000030c888723c */ /* 0x044fec00000810f0 */
[C---:B---3--:R-:W-:Y:S11]  /*8dd80*/  HMMA.1688.F32.TF32 R132, R200.reuse, R52, R236 ;  /* 0x00000034c884723c */ /* 0x048ff600000810ec */
        /* <DEDUP_REMOVED lines=111> */
[----:B------:R-:W3:Y:S04]  /*8e480*/  LDL.LU R216, [R1] ;  /* 0x0000000001d87983 */ /* 0x000ee80000300800 */
[----:B------:R-:W3:Y:S04]  /*8e490*/  LDL.LU R217, [R1+0x4] ;  /* 0x0000040001d97983 */ /* 0x000ee80000300800 */
[----:B------:R-:W3:Y:S04]  /*8e4a0*/  LDL.LU R218, [R1+0x8] ;  /* 0x0000080001da7983 */ /* 0x000ee80000300800 */
[----:B------:R-:W3:Y:S01]  /*8e4b0*/  LDL.LU R219, [R1+0xc] ;  /* 0x00000c0001db7983 */ /* 0x000ee20000300800 */
[C---:B--2---:R-:W-:Y:S06]  /*8e4c0*/  HMMA.1688.F32.TF32 R188, R200.reuse, R68, R192 ;  /* 0x00000044c8bc723c */ /* 0x044fec00000810c0 */
[C---:B----4-:R-:W-:Y:S06]  /*8e4d0*/  HMMA.1688.F32.TF32 R192, R200.reuse, R72, R196 ;  /* 0x00000048c8c0723c */ /* 0x050fec00000810c4 */
[C---:B---3--:R-:W-:Y:S11]  /*8e4e0*/  HMMA.1688.F32.TF32 R168, R200.reuse, R92, R168 ;  /* 0x0000005cc8a8723c */ /* 0x048ff600000810a8 */
[----:B------:R-:W-:Y:S04]  /*8e4f0*/  STL.64 [R1+0x37c0], R188 ;  /* 0x0037c0bc01007387 */ /* 0x000fe80000100a00 */
[----:B------:R1:W-:Y:S02]  /*8e500*/  STL.64 [R1+0x37c8], R190 ;  /* 0x0037c8be01007387 */ /* 0x0003e40000100a00 */
        /* <DEDUP_REMOVED lines=24> */
[C---:B--2---:R-:W-:Y:S06]  /*8e690*/  HMMA.1688.F32.TF32 R136, R200.reuse, R112, R148 ;  /* 0x00000070c888723c */ /* 0x044fec0000081094 */
        /* <DEDUP_REMOVED lines=11> */
[----:B-1----:R-:W-:Y:S02]  /*8e750*/  HMMA.1688.F32.TF32 R144, R200, R128, R160 ;  /* 0x00000080c890723c */ /* 0x002fe400000810a0 */
        /* <DEDUP_REMOVED lines=9> */
[C---:B---3--:R-:W-:Y:S01]  /*8e7f0*/  HMMA.1688.F32.TF32 R136, R228.reuse, R8, R208 ;  /* 0x00000008e488723c */ /* 0x048fe200000810d0 */
[----:B------:R-:W-:Y:S04]  /*8e800*/  STL.64 [R1+0x36d0], R144 ;  /* 0x0036d09001007387 */ /* 0x000fe80000100a00 */
[----:B------:R-:W-:Y:S01]  /*8e810*/  STL.64 [R1+0x36d8], R146 ;  /* 0x0036d89201007387 */ /* 0x000fe20000100a00 */
[C---:B------:R-:W-:Y:S11]  /*8e820*/  HMMA.1688.F32.TF32 R132, R228.reuse, R12, R212 ;  /* 0x0000000ce484723c */ /* 0x040ff600000810d4 */
        /* <DEDUP_REMOVED lines=13> */
[----:B--2---:R-:W-:Y:S02]  /*8e900*/  HMMA.1688.F32.TF32 R12, R228, R20, R240 ;  /* 0x00000014e40c723c */ /* 0x004fe400000810f0 */
[----:B------:R-:W-:Y:S04]  /*8e910*/  STL.64 [R1+0x72e0], R22 ;  /* 0x0072e01601007387 */ /* 0x000fe80000100a00 */
[----:B------:R-:W-:-:S15]  /*8e920*/  STL.64 [R1+0x72d8], R20 ;  /* 0x0072d81401007387 */ /* 0x000fde0000100a00 */
[----:B------:R-:W-:-:S02]  /*8e930*/  NOP ;  /* 0x0000000000007918 */ /* 0x000fc40000000000 */
[----:B------:R-:W-:Y:S04]  /*8e940*/  STL.64 [R1+0x52f0], R12 ;  /* 0x0052f00c01007387 */ /* 0x000fe80000100a00 */
[----:B------:R2:W-:Y:S02]  /*8e950*/  STL.64 [R1+0x52f8], R14 ;  /* 0x0052f80e01007387 */ /* 0x0005e40000100a00 */
[C---:B--2---:R-:W-:Y:S06]  /*8e960*/  HMMA.1688.F32.TF32 R12, R228.reuse, R24, R236 ;  /* 0x00000018e40c723c */ /* 0x044fec00000810ec */
[C---:B------:R-:W-:Y:S06]  /*8e970*/  HMMA.1688.F32.TF32 R20, R228.reuse, R28, R232 ;  /* 0x0000001ce414723c */ /* 0x040fec00000810e8 */
[C---:B------:R-:W-:Y:S11]  /*8e980*/  HMMA.1688.F32.TF32 R16, R228.reuse, R32, R220 ;  /* 0x00000020e410723c */ /* 0x040ff600000810dc */
[----:B------:R-:W-:Y:S04]  /*8e990*/  STL.64 [R1+0x52e0], R12 ;  /* 0x0052e00c01007387 */ /* 0x000fe80000100a00 */
[----:B------:R2:W-:Y:S02]  /*8e9a0*/  STL.64 [R1+0x52e8], R14 ;  /* 0x0052e80e01007387 */ /* 0x0005e40000100a00 */
[----:B--2---:R-:W-:Y:S02]  /*8e9b0*/  HMMA.1688.F32.TF32 R12, R228, R36, R216 ;  /* 0x00000024e40c723c */ /* 0x004fe400000810d8 */
[----:B------:R-:W-:Y:S04]  /*8e9c0*/  STL.64 [R1+0x52d0], R20 ;  /* 0x0052d01401007387 */ /* 0x000fe80000100a00 */
[----:B------:R-:W-:Y:S04]  /*8e9d0*/  STL.64 [R1+0x52d8], R22 ;  /* 0x0052d81601007387 */ /* 0x000fe80000100a00 */
[----:B------:R-:W2:Y:S04]  /*8e9e0*/  LDL.LU R232, [R1+0xb0] ;  /* 0x0000b00001e87983 */ /* 0x000ea80000300800 */
[----:B------:R-:W-:Y:S04]  /*8e9f0*/  STL.64 [R1+0x52c0], R16 ;  /* 0x0052c01001007387 */ /* 0x000fe80000100a00 */
[----:B------:R3:W-:Y:S01]  /*8ea00*/  STL.64 [R1+0x52c8], R18 ;  /* 0x0052c81201007387 */ /* 0x0007e20000100a00 */
[----:B------:R-:W-:-:S04]  /*8ea10*/  IMAD.MOV.U32 R235, RZ, RZ, R248 ;  /* 0x000000ffffeb7224 */ /* 0x000fc800078e00f8 */
[----:B------:R-:W-:Y:S04]  /*8ea20*/  STL.64 [R1+0x52b0], R12 ;  /* 0x0052b00c01007387 */ /* 0x000fe80000100a00 */
[----:B------:R4:W-:Y:S04]  /*8ea30*/  STL.64 [R1+0x52b8], R14 ;  /* 0x0052b80e01007387 */ /* 0x0009e80000100a00 */
[----:B------:R-:W2:Y:S04]  /*8ea40*/  LDL.LU R233, [R1+0xb4] ;  /* 0x0000b40001e97983 */ /* 0x000ea80000300800 */
[----:B------:R-:W2:Y:S04]  /*8ea50*/  LDL.LU R234, [R1+0xb8] ;  /* 0x0000b80001ea7983 */ /* 0x000ea80000300800 */
[----:B------:R-:W3:Y:S04]  /*8ea60*/  LDL.LU R248, [R1+0x732c] ;  /* 0x00732c0001f87983 */ /* 0x000ee80000300800 */
[----:B------:R-:W2:Y:S01]  /*8ea70*/  LDL.LU R236, [R1+0xc0] ;  /* 0x0000c00001ec7983 */ /* 0x000ea20000300800 */
[----:B------:R-:W-:-:S02]  /*8ea80*/  IMAD.MOV.U32 R237, RZ, RZ, R251 ;  /* 0x000000ffffed7224 */ /* 0x000fc400078e00fb */
[----:B------:R-:W-:Y:S01]  /*8ea90*/  IMAD.MOV.U32 R238, RZ, RZ, R250 ;  /* 0x000000ffffee7224 */ /* 0x000fe200078e00fa */
[----:B------:R-:W4:Y:S04]  /*8eaa0*/  LDL.LU R251, [R1+0x7328] ;  /* 0x0073280001fb7983 */ /* 0x000f280000300800 */
[----:B------:R-:W2:Y:S01]  /*8eab0*/  LDL.LU R250, [R1+0x7324] ;  /* 0x0073240001fa7983 */ /* 0x000ea20000300800 */
[----:B------:R-:W-:-:S03]  /*8eac0*/  IMAD.MOV.U32 R239, RZ, RZ, R249 ;  /* 0x000000ffffef7224 */ /* 0x000fc600078e00f9 */
[----:B------:R-:W4:Y:S04]  /*8ead0*/  LDL.LU R249, [R1+0x7320] ;  /* 0x0073200001f97983 */ /* 0x000f280000300800 */
[----:B------:R-:W2:Y:S04]  /*8eae0*/  LDL.LU R240, [R1+0xd0] ;  /* 0x0000d00001f07983 */ /* 0x000ea80000300800 */
[----:B------:R-:W2:Y:S04]  /*8eaf0*/  LDL.LU R241, [R1+0xd4] ;  /* 0x0000d40001f17983 */ /* 0x000ea80000300800 */
[----:B------:R-:W2:Y:S01]  /*8eb00*/  LDL.LU R242, [R1+0xd8] ;  /* 0x0000d80001f27983 */ /* 0x000ea20000300800 */
[----:B---3--:R-:W-:-:S03]  /*8eb10*/  IMAD.MOV.U32 R243, RZ, RZ, R248 ;  /* 0x000000fffff37224 */ /* 0x008fc600078e00f8 */
[----:B------:R-:W3:Y:S04]  /*8eb20*/  LDL.LU R248, [R1+0x731c] ;  /* 0x00731c0001f87983 */ /* 0x000ee80000300800 */
        /* <DEDUP_REMOVED lines=68> */
[----:B----4-:R-:W-:-:S02]  /*8ef70*/  IMAD.MOV.U32 R244, RZ, RZ, R249 ;  /* 0x000000fffff47224 */ /* 0x010fc400078e00f9 */
[----:B--2---:R-:W-:Y:S02]  /*8ef80*/  IMAD.MOV.U32 R245, RZ, RZ, R250 ;  /* 0x000000fffff57224 */ /* 0x004fe400078e00fa */
[----:B------:R-:W-:Y:S02]  /*8ef90*/  IMAD.MOV.U32 R246, RZ, RZ, R251 ;  /* 0x000000fffff67224 */ /* 0x000fe400078e00fb */
[----:B---3--:R-:W-:Y:S02]  /*8efa0*/  IMAD.MOV.U32 R163, RZ, RZ, R248 ;  /* 0x000000ffffa37224 */ /* 0x008fe400078e00f8 */
[----:B------:R-:W2:Y:S04]  /*8efb0*/  LDL.LU R248, [R1+0x7314] ;  /* 0x0073140001f87983 */ /* 0x000ea80000300800 */
[----:B------:R-:W2:Y:S04]  /*8efc0*/  LDL.LU R249, [R1+0x7310] ;  /* 0x0073100001f97983 */ /* 0x000ea80000300800 */
[----:B------:R-:W2:Y:S04]  /*8efd0*/  LDL.LU R250, [R1+0x730c] ;  /* 0x00730c0001fa7983 */ /* 0x000ea80000300800 */
[----:B------:R-:W2:Y:S04]  /*8efe0*/  LDL.LU R251, [R1+0x7308] ;  /* 0x0073080001fb7983 */ /* 0x000ea80000300800 */
[----:B------:R-:W3:Y:S04]  /*8eff0*/  LDL.LU R247, [R1+0xf4c] ;  /* 0x000f4c0001f77983 */ /* 0x000ee80000300800 */
[----:B------:R-:W4:Y:S04]  /*8f000*/  LDL.LU R220, [R1+0xa0] ;  /* 0x0000a00001dc7983 */ /* 0x000f280000300800 */
[----:B------:R-:W4:Y:S04]  /*8f010*/  LDL.LU R221, [R1+0xa4] ;  /* 0x0000a40001dd7983 */ /* 0x000f280000300800 */
[----:B------:R-:W4:Y:S04]  /*8f020*/  LDL.LU R222, [R1+0xa8] ;  /* 0x0000a80001de7983 */ /* 0x000f280000300800 */
[----:B------:R-:W4:Y:S04]  /*8f030*/  LDL.LU R223, [R1+0xac] ;  /* 0x0000ac0001df7983 */ /* 0x000f280000300800 */
[----:B------:R-:W1:Y:S01]  /*8f040*/  LDL.LU R216, [R1+0xf30] ;  /* 0x000f300001d87983 */ /* 0x000e620000300800 */
[C---:B------:R-:W-:Y:S06]  /*8f050*/  HMMA.1688.F32.TF32 R16, R228.reuse, R52, R176 ;  /* 0x00000034e410723c */ /* 0x040fec00000810b0 */
[C---:B------:R-:W-:Y:S06]  /*8f060*/  HMMA.1688.F32.TF32 R20, R228.reuse, R48, R180 ;  /* 0x00000030e414723c */ /* 0x040fec00000810b4 */
[----:B--2---:R-:W-:-:S15]  /*8f070*/  HMMA.1688.F32.TF32 R12, R228, R40, R248 ;  /* 0x00000028e40c723c */ /* 0x004fde00000810f8 */
[----:B------:R-:W-:-:S08]  /*8f080*/  NOP ;  /* 0x0000000000007918 */ /* 0x000fd00000000000 */
[----:B------:R-:W-:Y:S04]  /*8f090*/  STL.64 [R1+0x52a0], R12 ;  /* 0x0052a00c01007387 */ /* 0x000fe80000100a00 */
[----:B------:R2:W-:Y:S04]  /*8f0a0*/  STL.64 [R1+0x52a8], R14 ;  /* 0x0052a80e01007387 */ /* 0x0005e80000100a00 */
[----:B------:R-:W1:Y:S04]  /*8f0b0*/  LDL.LU R217, [R1+0xf34] ;  /* 0x000f340001d97983 */ /* 0x000e680000300800 */
[----:B------:R-:W1:Y:S04]  /*8f0c0*/  LDL.LU R218, [R1+0xf38] ;  /* 0x000f380001da7983 */ /* 0x000e680000300800 */
[----:B------:R-:W1:Y:S01]  /*8f0d0*/  LDL.LU R219, [R1+0xf3c] ;  /* 0x000f3c0001db7983 */ /* 0x000e620000300800 */
[----:B--2---:R-:W-:-:S15]  /*8f0e0*/  HMMA.1688.F32.TF32 R12, R228, R44, R184 ;  /* 0x0000002ce40c723c */ /* 0x004fde00000810b8 */
[----:B------:R-:W-:-:S08]  /*8f0f0*/  NOP ;  /* 0x0000000000007918 */ /* 0x000fd00000000000 */
        /* <DEDUP_REMOVED lines=56> */
[----:B----4-:R-:W-:Y:S10]  /*8f480*/  HMMA.1688.F32.TF32 R12, R228, R128, R220 ;  /* 0x00000080e40c723c */ /* 0x010ff400000810dc */
[----:B------:R-:W-:Y:S04]  /*8f490*/  STL.64 [R1+0x5350], R20 ;  /* 0x0053501401007387 */ /* 0x000fe80000100a00 */
[----:B------:R-:W-:Y:S04]  /*8f4a0*/  STL.64 [R1+0x5358], R22 ;  /* 0x0053581601007387 */ /* 0x000fe80000100a00 */
[----:B------:R-:W-:Y:S04]  /*8f4b0*/  STL.64 [R1+0x5340], R16 ;  /* 0x0053401001007387 */ /* 0x000fe80000100a00 */
[----:B------:R-:W-:Y:S04]  /*8f4c0*/  STL.64 [R1+0x5348], R18 ;  /* 0x0053481201007387 */ /* 0x000fe80000100a00 */
[----:B------:R-:W-:Y:S04]  /*8f4d0*/  LDS R228, [R226+UR13+0x8500] ;  /* 0x0085000de2e47984 */ /* 0x000fe80008000800 */
[----:B------:R-:W-:Y:S04]  /*8f4e0*/  LDS R230, [R226+UR13+0xa500] ;  /* 0x00a5000de2e67984 */ /* 0x000fe80008000800 */
[----:B------:R-:W-:Y:S04]  /*8f4f0*/  LDS R229, [R227+UR13+0x8500] ;  /* 0x0085000de3e57984 */ /* 0x000fe80008000800 */
[----:B------:R-:W2:Y:S04]  /*8f500*/  LDS R231, [R227+UR13+0xa500] ;  /* 0x00a5000de3e77984 */ /* 0x000ea80008000800 */
[----:B------:R-:W-:Y:S04]  /*8f510*/  STL.64 [R1+0x5290], R12 ;  /* 0x0052900c01007387 */ /* 0x000fe80000100a00 */
[----:B------:R1:W-:Y:S04]  /*8f520*/  STL.64 [R1+0x5298], R14 ;  /* 0x0052980e01007387 */ /* 0x0003e80000100a00 */
[----:B------:R-:W3:Y:S01]  /*8f530*/  LDL.LU R208, [R1+0x190] ;  /* 0x0001900001d07983 */ /* 0x000ee20000300800 */
[----:B-1----:R-:W-:-:S15]  /*8f540*/  HMMA.1688.F32.TF32 R12, R200, R4, R216 ;  /* 0x00000004c80c723c */ /* 0x002fde00000810d8 */
[----:B------:R-:W-:-:S08]  /*8f550*/  NOP ;  /* 0x0000000000007918 */ /* 0x000fd00000000000 */
        /* <DEDUP_REMOVED lines=155> */
[----:B------:R1:W-:Y:S04]  /*8ff10*/  STL.64 [R1+0x3688], R238 ;  /* 0x003688ee01007387 */ /* 0x0003e80000100a00 */
[----:B-1----:R-:W3:Y:S04]  /*8ff20*/  LDL.LU.64 R238, [R1+0x72d0] ;  /* 0x0072d00001ee7983 */ /* 0x002ee80000300a00 */
[----:B------:R-:W2:Y:S04]  /*8ff30*/  LDL.LU.64 R236, [R1+0x72c8] ;  /* 0x0072c80001ec7983 */ /* 0x000ea80000300a00 */
[----:B------:R-:W-:Y:S04]  /*8ff40*/  STL.64 [R1+0x3670], R240 ;  /* 0x003670f001007387 */ /* 0x000fe80000100a00 */
[----:B------:R1:W-:Y:S04]  /*8ff50*/  STL.64 [R1+0x3678], R242 ;  /* 0x003678f201007387 */ /* 0x0003e80000100a00 */
[----:B-1----:R-:W4:Y:S04]  /*8ff60*/  LDL.LU.64 R242, [R1+0x72c0] ;  /* 0x0072c00001f27983 */ /* 0x002f280000300a00 */
        /* <DEDUP_REMOVED lines=8> */
[----:B------:R-:W3:Y:S04]  /*8fff0*/  LDL.LU.64 R232, [R1+0x7298] ;  /* 0x0072980001e87983 */ /* 0x000ee80000300a00 */
[----:B------:R-:W-:Y:S04]  /*90000*/  STL.64 [R1+0x3490], R220 ;  /* 0x003490dc01007387 */ /* 0x000fe80000100a00 */
[----:B------:R1:W-:Y:S04]  /*90010*/  STL.64 [R1+0x3498], R222 ;  /* 0x003498de01007387 */ /* 0x0003e80000100a00 */
[----:B-1----:R-:W4:Y:S04]  /*90020*/  LDL.LU.64 R222, [R1+0x7290] ;  /* 0x0072900001de7983 */ /* 0x002f280000300a00 */
[----:B------:R-:W4:Y:S04]  /*90030*/  LDL.LU.64 R220, [R1+0x7288] ;  /* 0x0072880001dc7983 */ /* 0x000f280000300a00 */
        /* <DEDUP_REMOVED lines=45> */
[----:B------:R1:W-:Y:S04]  /*90310*/  STL.64 [R1+0x3328], R142 ;  /* 0x0033288e01007387 */ /* 0x0003e80000100a00 */
[----:B------:R-:W-:Y:S04]  /*90320*/  STL.64 [R1+0x3310], R136 ;  /* 0x0033108801007387 */ /* 0x000fe80000100a00 */
[----:B------:R1:W-:Y:S02]  /*90330*/  STL.64 [R1+0x3318], R138 ;  /* 0x0033188a01007387 */ /* 0x0003e40000100a00 */
[C---:B-1----:R-:W-:Y:S06]  /*90340*/  HMMA.1688.F32.TF32 R140, R200.reuse, R108, R152 ;  /* 0x0000006cc88c723c */ /* 0x042fec0000081098 */
[C---:B------:R-:W-:Y:S01]  /*90350*/  HMMA.1688.F32.TF32 R136, R200.reuse, R112, R164 ;  /* 0x00000070c888723c */ /* 0x040fe200000810a4 */
        /* <DEDUP_REMOVED lines=11> */
[----:B------:R-:W-:Y:S04]  /*90410*/  STL.64 [R1+0x32b8], R146 ;  /* 0x0032b89201007387 */ /* 0x000fe80000100a00 */
[----:B------:R-:W-:Y:S04]  /*90420*/  LDS R200, [R0+UR13+0x8580] ;  /* 0x0085800d00c87984 */ /* 0x000fe80008000800 */
[----:B------:R-:W-:Y:S04]  /*90430*/  LDS R202, [R0+UR13+0xa580] ;  /* 0x00a5800d00ca7984 */ /* 0x000fe80008000800 */
[----:B------:R-:W-:Y:S04]  /*90440*/  STL.64 [R1+0x32a0], R140 ;  /* 0x0032a08c01007387 */ /* 0x000fe80000100a00 */
[----:B------:R-:W-:Y:S04]  /*90450*/  STL.64 [R1+0x32a8], R142 ;  /* 0x0032a88e01007387 */ /* 0x000fe80000100a00 */
[----:B------:R-:W-:Y:S04]  /*90460*/  STL.64 [R1+0x3280], R136 ;  /* 0x0032808801007387 */ /* 0x000fe80000100a00 */
[----:B------:R-:W-:Y:S01]  /*90470*/  STL.64 [R1+0x3288], R138 ;  /* 0x0032888a01007387 */ /* 0x000fe20000100a00 */
[----:B---3--:R-:W-:-:S03]  /*90480*/  IMAD.MOV.U32 R208, RZ, RZ, R232 ;  /* 0x000000ffffd07224 */ /* 0x008fc600078e00e8 */
[----:B------:R-:W2:Y:S04]  /*90490*/  LDL.LU R232, [R1+0x7264] ;  /* 0x0072640001e87983 */ /* 0x000ea80000300800 */
[----:B------:R1:W-:Y:S04]  /*904a0*/  STL.64 [R1+0x3270], R132 ;  /* 0x0032708401007387 */ /* 0x0003e80000100a00 */
[----:B------:R3:W-:Y:S01]  /*904b0*/  STL.64 [R1+0x3278], R134 ;  /* 0x0032788601007387 */ /* 0x0007e20000100a00 */
[----:B------:R-:W-:Y:S02]  /*904c0*/  IMAD.MOV.U32 R209, RZ, RZ, R233 ;  /* 0x000000ffffd17224 */ /* 0x000fe400078e00e9 */
[----:B------:R-:W-:Y:S01]  /*904d0*/  IMAD.MOV.U32 R210, RZ, RZ, R234 ;  /* 0x000000ffffd27224 */ /* 0x000fe200078e00ea */
[----:B------:R-:W2:Y:S04]  /*904e0*/  LDL.LU R233, [R1+0x7260] ;  /* 0x0072600001e97983 */ /* 0x000ea80000300800 */
[----:B------:R-:W2:Y:S01]  /*904f0*/  LDL.LU R234, [R1+0x725c] ;  /* 0x00725c0001ea7983 */ /* 0x000ea20000300800 */
[----:B------:R-:W-:-:S03]  /*90500*/  IMAD.MOV.U32 R211, RZ, RZ, R235 ;  /* 0x000000ffffd37224 */ /* 0x000fc600078e00eb */
[----:B------:R-:W2:Y:S01]  /*90510*/  LDL.LU R235, [R1+0x7258] ;  /* 0x0072580001eb7983 */ /* 0x000ea20000300800 */
[----:B-1----:R-:W-:Y:S02]  /*90520*/  IMAD.MOV.U32 R132, RZ, RZ, R240 ;  /* 0x000000ffff847224 */ /* 0x002fe400078e00f0 */
[----:B------:R-:W-:Y:S01]  /*90530*/  IMAD.MOV.U32 R133, RZ, RZ, R238 ;  /* 0x000000ffff857224 */ /* 0x000fe200078e00ee */
[----:B------:R-:W2:Y:S04]  /*90540*/  LDL.LU R240, [R1+0x7254] ;  /* 0x0072540001f07983 */ /* 0x000ea80000300800 */
[----:B------:R-:W2:Y:S01]  /*90550*/  LDL.LU R238, [R1+0x7250] ;  /* 0x0072500001ee7983 */ /* 0x000ea20000300800 */
[----:B---3--:R-:W-:Y:S02]  /*90560*/  IMAD.MOV.U32 R134, RZ, RZ, R237 ;  /* 0x000000ffff867224 */ /* 0x008fe400078e00ed */
[----:B------:R-:W-:Y:S01]  /*90570*/  IMAD.MOV.U32 R135, RZ, RZ, R236 ;  /* 0x000000ffff877224 */ /* 0x000fe200078e00ec */
[----:B------:R-:W3:Y:S04]  /*90580*/  LDL.LU R237, [R1+0x724c] ;  /* 0x00724c0001ed7983 */ /* 0x000ee80000300800 */
[----:B------:R-:W3:Y:S01]  /*90590*/  LDL.LU R236, [R1+0x7248] ;  /* 0x0072480001ec7983 */ /* 0x000ee20000300800 */
[----:B----4-:R-:W-:-:S02]  /*905a0*/  IMAD.MOV.U32 R160, RZ, RZ, R220 ;  /* 0x000000ffffa07224 */ /* 0x010fc400078e00dc */
[----:B------:R-:W-:Y:S01]  /*905b0*/  IMAD.MOV.U32 R161, RZ, RZ, R221 ;  /* 0x000000ffffa17224 */ /* 0x000fe200078e00dd */
[----:B------:R-:W4:Y:S04]  /*905c0*/  LDL.LU R220, [R1+0x7244] ;  /* 0x0072440001dc7983 */ /* 0x000f280000300800 */
[----:B------:R-:W3:Y:S01]  /*905d0*/  LDL.LU R221, [R1+0x7240] ;  /* 0x0072400001dd7983 */ /* 0x000ee20000300800 */
[----:B------:R-:W-:Y:S02]  /*905e0*/  IMAD.MOV.U32 R162, RZ, RZ, R222 ;  /* 0x000000ffffa27224 */ /* 0x000fe400078e00de */
[----:B------:R-:W-:Y:S01]  /*905f0*/  IMAD.MOV.U32 R163, RZ, RZ, R223 ;  /* 0x000000ffffa37224 */ /* 0x000fe200078e00df */
[----:B------:R-:W3:Y:S04]  /*90600*/  LDL.LU R222, [R1+0x723c] ;  /* 0x00723c0001de7983 */ /* 0x000ee80000300800 */
[----:B------:R-:W3:Y:S01]  /*90610*/  LDL.LU R223, [R1+0x7238] ;  /* 0x0072380001df7983 */ /* 0x000ee20000300800 */
[----:B------:R-:W-:-:S02]  /*90620*/  IMAD.MOV.U32 R152, RZ, RZ, R224 ;  /* 0x000000ffff987224 */ /* 0x000fc400078e00e0 */
[----:B------:R-:W-:Y:S01]  /*90630*/  IMAD.MOV.U32 R153, RZ, RZ, R225 ;  /* 0x000000ffff997224 */ /* 0x000fe200078e00e1 */
[----:B------:R-:W3:Y:S04]  /*90640*/  LDL.LU R224, [R1+0x7234] ;  /* 0x0072340001e07983 */ /* 0x000ee80000300800 */
        /* <DEDUP_REMOVED lines=13> */
[----:B--2---:R-:W-:-:S02]  /*90720*/  IMAD.MOV.U32 R151, RZ, RZ, R232 ;  /* 0x000000ffff977224 */ /* 0x004fc400078e00e8 */
[----:B------:R-:W-:Y:S02]  /*90730*/  IMAD.MOV.U32 R150, RZ, RZ, R233 ;  /* 0x000000ffff967224 */ /* 0x000fe400078e00e9 */
[----:B------:R-:W-:Y:S02]  /*90740*/  IMAD.MOV.U32 R149, RZ, RZ, R234 ;  /* 0x000000ffff957224 */ /* 0x000fe400078e00ea */
[----:B------:R-:W-:Y:S02]  /*90750*/  IMAD.MOV.U32 R148, RZ, RZ, R235 ;  /* 0x000000ffff947224 */ /* 0x000fe400078e00eb */
[----:B------:R-:W2:Y:S04]  /*90760*/  LDL.LU R235, [R1+0x7214] ;  /* 0x0072140001eb7983 */ /* 0x000ea80000300800 */
[----:B------:R-:W2:Y:S04]  /*90770*/  LDL.LU R234, [R1+0x7210] ;  /* 0x0072100001ea7983 */ /* 0x000ea80000300800 */
[----:B------:R-:W2:Y:S04]  /*90780*/  LDL.LU R233, [R1+0x720c] ;  /* 0x00720c0001e97983 */ /* 0x000ea80000300800 */
[----:B------:R-:W2:Y:S01]  /*90790*/  LDL.LU R232, [R1+0x7208] ;  /* 0x0072080001e87983 */ /* 0x000ea20000300800 */
[----:B----4-:R-:W-:-:S02]  /*907a0*/  IMAD.MOV.U32 R143, RZ, RZ, R220 ;  /* 0x000000ffff8f7224 */ /* 0x010fc400078e00dc */
[----:B---3--:R-:W-:Y:S02]  /*907b0*/  IMAD.MOV.U32 R142, RZ, RZ, R221 ;  /* 0x000000ffff8e7224 */ /* 0x008fe400078e00dd */
[----:B------:R-:W-:Y:S02]  /*907c0*/  IMAD.MOV.U32 R141, RZ, RZ, R222 ;  /* 0x000000ffff8d7224 */ /* 0x000fe400078e00de */
[----:B------:R-:W-:Y:S02]  /*907d0*/  IMAD.MOV.U32 R140, RZ, RZ, R223 ;  /* 0x000000ffff8c7224 */ /* 0x000fe400078e00df */
[----:B------:R-:W3:Y:S04]  /*907e0*/  LDL.LU R223, [R1+0x7204] ;  /* 0x0072040001df7983 */ /* 0x000ee80000300800 */
[----:B------:R-:W4:Y:S04]  /*907f0*/  LDL.LU R222, [R1+0x7200] ;  /* 0x0072000001de7983 */ /* 0x000f280000300800 */
[----:B------:R-:W4:Y:S04]  /*90800*/  LDL.LU R221, [R1+0x71fc] ;  /* 0x0071fc0001dd7983 */ /* 0x000f280000300800 */
[----:B------:R-:W4:Y:S01]  /*90810*/  LDL.LU R220, [R1+0x71f8] ;  /* 0x0071f80001dc7983 */ /* 0x000f220000300800 */
[----:B------:R-:W-:-:S02]  /*90820*/  IMAD.MOV.U32 R204, RZ, RZ, R227 ;  /* 0x000000ffffcc7224 */ /* 0x000fc400078e00e3 */
[----:B------:R-:W-:Y:S01]  /*90830*/  IMAD.MOV.U32 R205, RZ, RZ, R226 ;  /* 0x000000ffffcd7224 */ /* 0x000fe200078e00e2 */
[----:B------:R-:W4:Y:S04]  /*90840*/  LDL.LU R227, [R1+0x71f4] ;  /* 0x0071f40001e37983 */ /* 0x000f280000300800 */
[----:B------:R-:W4:Y:S01]  /*90850*/  LDL.LU R226, [R1+0x71f0] ;  /* 0x0071f00001e27983 */ /* 0x000f220000300800 */
[----:B------:R-:W-:Y:S02]  /*90860*/  IMAD.MOV.U32 R206, RZ, RZ, R225 ;  /* 0x000000ffffce7224 */ /* 0x000fe400078e00e1 */
[----:B------:R-:W-:Y:S01]  /*90870*/  IMAD.MOV.U32 R207, RZ, RZ, R224 ;  /* 0x000000ffffcf7224 */ /* 0x000fe200078e00e0 */
[----:B------:R-:W4:Y:S04]  /*90880*/  LDL.LU R225, [R1+0x71ec] ;  /* 0x0071ec0001e17983 */ /* 0x000f280000300800 */
[----:B------:R-:W4:Y:S01]  /*90890*/  LDL.LU R224, [R1+0x71e8] ;  /* 0x0071e80001e07983 */ /* 0x000f220000300800 */
[----:B------:R-:W-:-:S02]  /*908a0*/  IMAD.MOV.U32 R139, RZ, RZ, R219 ;  /* 0x000000ffff8b7224 */ /* 0x000fc400078e00db */
[----:B------:R-:W-:Y:S02]  /*908b0*/  IMAD.MOV.U32 R138, RZ, RZ, R218 ;  /* 0x000000ffff8a7224 */ /* 0x000fe400078e00da */
[----:B------:R-:W-:Y:S02]  /*908c0*/  IMAD.MOV.U32 R137, RZ, RZ, R217 ;  /* 0x000000ffff897224 */ /* 0x000fe400078e00d9 */
[----:B------:R-:W-:Y:S02]  /*908d0*/  IMAD.MOV.U32 R136, RZ, RZ, R216 ;  /* 0x000000ffff887224 */ /* 0x000fe400078e00d8 */
        /* <DEDUP_REMOVED lines=28> */
[----:B--2---:R-:W-:-:S02]  /*90aa0*/  IMAD.MOV.U32 R171, RZ, RZ, R235 ;  /* 0x000000ffffab7224 */ /* 0x004fc400078e00eb */
[----:B------:R-:W-:Y:S02]  /*90ab0*/  IMAD.MOV.U32 R170, RZ, RZ, R234 ;  /* 0x000000ffffaa7224 */ /* 0x000fe400078e00ea */
[----:B------:R-:W-:Y:S02]  /*90ac0*/  IMAD.MOV.U32 R169, RZ, RZ, R233 ;  /* 0x000000ffffa97224 */ /* 0x000fe400078e00e9 */
[----:B------:R-:W-:Y:S02]  /*90ad0*/  IMAD.MOV.U32 R168, RZ, RZ, R232 ;  /* 0x000000ffffa87224 */ /* 0x000fe400078e00e8 */
[----:B---3--:R-:W-:Y:S02]  /*90ae0*/  IMAD.MOV.U32 R175, RZ, RZ, R223 ;  /* 0x000000ffffaf7224 */ /* 0x008fe400078e00df */
[----:B----4-:R-:W-:Y:S02]  /*90af0*/  IMAD.MOV.U32 R174, RZ, RZ, R222 ;  /* 0x000000ffffae7224 */ /* 0x010fe400078e00de */
[----:B------:R-:W-:-:S02]  /*90b00*/  IMAD.MOV.U32 R173, RZ, RZ, R221 ;  /* 0x000000ffffad7224 */ /* 0x000fc400078e00dd */
[----:B------:R-:W-:Y:S02]  /*90b10*/  IMAD.MOV.U32 R172, RZ, RZ, R220 ;  /* 0x000000ffffac7224 */ /* 0x000fe400078e00dc */
[----:B------:R-:W2:Y:S04]  /*90b20*/  LDL.LU R220, [R1+0x71d4] ;  /* 0x0071d40001dc7983 */ /* 0x000ea80000300800 */
[----:B------:R-:W2:Y:S04]  /*90b30*/  LDL.LU R221, [R1+0x71d0] ;  /* 0x0071d00001dd7983 */ /* 0x000ea80000300800 */
[----:B------:R-:W2:Y:S04]  /*90b40*/  LDL.LU R222, [R1+0x71cc] ;  /* 0x0071cc0001de7983 */ /* 0x000ea80000300800 */
[----:B------:R-:W2:Y:S01]  /*90b50*/  LDL.LU R223, [R1+0x71c8] ;  /* 0x0071c80001df7983 */ /* 0x000ea20000300800 */
[----:B------:R-:W-:-:S02]  /*90b60*/  IMAD.MOV.U32 R176, RZ, RZ, R224 ;  /* 0x000000ffffb07224 */ /* 0x000fc400078e00e0 */
[----:B------:R-:W-:Y:S01]  /*90b70*/  IMAD.MOV.U32 R177, RZ, RZ, R225 ;  /* 0x000000ffffb17224 */ /* 0x000fe200078e00e1 */
[----:B------:R-:W3:Y:S04]  /*90b80*/  LDL.LU R224, [R1+0x71c4] ;  /* 0x0071c40001e07983 */ /* 0x000ee80000300800 */
[----:B------:R-:W3:Y:S01]  /*90b90*/  LDL.LU R225, [R1+0x71c0] ;  /* 0x0071c00001e17983 */ /* 0x000ee20000300800 */
[----:B------:R-:W-:Y:S02]  /*90ba0*/  IMAD.MOV.U32 R178, RZ, RZ, R226 ;  /* 0x000000ffffb27224 */ /* 0x000fe400078e00e2 */
[----:B------:R-:W-:Y:S01]  /*90bb0*/  IMAD.MOV.U32 R179, RZ, RZ, R227 ;  /* 0x000000ffffb37224 */ /* 0x000fe200078e00e3 */
        /* <DEDUP_REMOVED lines=21> */
[----:B------:R-:W3:Y:S01]  /*90d10*/  LDL.LU R239, [R1+0x7178] ;  /* 0x0071780001ef7983 */ /* 0x000ee20000300800 */
[C---:B------:R-:W-:Y:S06]  /*90d20*/  HMMA.1688.F32.TF32 R192, R228.reuse, R4, R192 ;  /* 0x00000004e4c0723c */ /* 0x040fec00000810c0 */
[C---:B------:R-:W-:Y:S06]  /*90d30*/  HMMA.1688.F32.TF32 R196, R228.reuse, R8, R196 ;  /* 0x00000008e4c4723c */ /* 0x040fec00000810c4 */
[C---:B------:R-:W-:Y:S11]  /*90d40*/  HMMA.1688.F32.TF32 R188, R228.reuse, R12, R184 ;  /* 0x0000000ce4bc723c */ /* 0x040ff600000810b8 */
[----:B------:R-:W-:Y:S04]  /*90d50*/  STL.64 [R1+0x5080], R192 ;  /* 0x005080c001007387 */ /* 0x000fe80000100a00 */
[----:B------:R2:W-:Y:S04]  /*90d60*/  STL.64 [R1+0x5088], R194 ;  /* 0x005088c201007387 */ /* 0x0005e80000100a00 */
[----:B------:R-:W-:Y:S04]  /*90d70*/  STL.64 [R1+0x4c70], R196 ;  /* 0x004c70c401007387 */ /* 0x000fe80000100a00 */
[----:B------:R-:W-:Y:S04]  /*90d80*/  STL.64 [R1+0x4c78], R198 ;  /* 0x004c78c601007387 */ /* 0x000fe80000100a00 */
[----:B------:R-:W-:Y:S04]  /*90d90*/  STL.64 [R1+0x4c60], R188 ;  /* 0x004c60bc01007387 */ /* 0x000fe80000100a00 */
[----:B------:R3:W-:Y:S01]  /*90da0*/  STL.64 [R1+0x4c68], R190 ;  /* 0x004c68be01007387 */ /* 0x0007e20000100a00 */
[C---:B------:R-:W-:Y:S06]  /*90db0*/  HMMA.1688.F32.TF32 R168, R228.reuse, R56, R168 ;  /* 0x00000038e4a8723c */ /* 0x040fec00000810a8 */
[C---:B--2---:R-:W-:Y:S06]  /*90dc0*/  HMMA.1688.F32.TF32 R192, R228.reuse, R16, R244 ;  /* 0x00000010e4c0723c */ /* 0x044fec00000810f4 */
[C---:B----4-:R-:W-:Y:S06]  /*90dd0*/  HMMA.1688.F32.TF32 R184, R228.reuse, R20, R240 ;  /* 0x00000014e4b8723c */ /* 0x050fec00000810f0 */
[C---:B---3--:R-:W-:Y:S11]  /*90de0*/  HMMA.1688.F32.TF32 R188, R228.reuse, R24, R236 ;  /* 0x00000018e4bc723c */ /* 0x048ff600000810ec */
        /* <DEDUP_REMOVED lines=70> */
[----:B-1----:R-:W4:Y:S04]  /*91250*/  LDL.LU R132, [R1+0xbb0] ;  /* 0x000bb00001847983 */ /* 0x002f280000300800 */
[----:B------:R-:W4:Y:S04]  /*91260*/  LDL.LU R133, [R1+0xbb4] ;  /* 0x000bb40001857983 */ /* 0x000f280000300800 */
[----:B---3--:R-:W4:Y:S04]  /*91270*/  LDL.LU R134, [R1+0xbb8] ;  /* 0x000bb80001867983 */ /* 0x008f280000300800 */
        /* <DEDUP_REMOVED lines=93> */
[----:B------:R-:W-:-:S05]  /*91850*/  LOP3.LUT R237, R0, 0x20, RZ, 0x3c, !PT ;  /* 0x0000002000ed7812 */ /* 0x000fca00078e3cff */
[----:B------:R-:W-:Y:S04]  /*91860*/  LDS R201, [R237+UR13+0x8580] ;  /* 0x0085800dedc97984 */ /* 0x000fe80008000800 */
[----:B------:R-:W1:Y:S01]  /*91870*/  LDS R203, [R237+UR13+0xa580] ;  /* 0x00a5800dedcb7984 */ /* 0x000e620008000800 */
[C---:B----4-:R-:W-:Y:S06]  /*91880*/  HMMA.1688.F32.TF32 R220, R228.reuse, R108, R224 ;  /* 0x0000006ce4dc723c */ /* 0x050fec00000810e0 */
[C---:B--2---:R-:W-:Y:S06]  /*91890*/  HMMA.1688.F32.TF32 R224, R228.reuse, R112, R232 ;  /* 0x00000070e4e0723c */ /* 0x044fec00000810e8 */
[C---:B---3--:R-:W-:Y:S06]  /*918a0*/  HMMA.1688.F32.TF32 R216, R228.reuse, R116, R240 ;  /* 0x00000074e4d8723c */ /* 0x048fec00000810f0 */
[C---:B------:R-:W-:Y:S05]  /*918b0*/  HMMA.1688.F32.TF32 R188, R228.reuse, R128, R188 ;  /* 0x00000080e4bc723c */ /* 0x040fea00000810bc */
[----:B------:R-:W-:Y:S04]  /*918c0*/  STL.64 [R1+0x4ae0], R220 ;  /* 0x004ae0dc01007387 */ /* 0x000fe80000100a00 */
[----:B------:R2:W-:Y:S04]  /*918d0*/  STL.64 [R1+0x4ae8], R222 ;  /* 0x004ae8de01007387 */ /* 0x0005e80000100a00 */
[----:B------:R-:W-:Y:S04]  /*918e0*/  STL.64 [R1+0x4ad0], R224 ;  /* 0x004ad0e001007387 */ /* 0x000fe80000100a00 */
[----:B------:R-:W-:Y:S04]  /*918f0*/  STL.64 [R1+0x4ad8], R226 ;  /* 0x004ad8e201007387 */ /* 0x000fe80000100a00 */
[----:B------:R-:W-:Y:S04]  /*91900*/  STL.64 [R1+0x4ac0], R216 ;  /* 0x004ac0d801007387 */ /* 0x000fe80000100a00 */
[----:B------:R3:W-:Y:S01]  /*91910*/  STL.64 [R1+0x4ac8], R218 ;  /* 0x004ac8da01007387 */ /* 0x0007e20000100a00 */
[C---:B--2---:R-:W-:Y:S06]  /*91920*/  HMMA.1688.F32.TF32 R220, R228.reuse, R120, R244 ;  /* 0x00000078e4dc723c */ /* 0x044fec00000810f4 */
[----:B---3--:R-:W-:Y:S06]  /*91930*/  HMMA.1688.F32.TF32 R216, R228, R124, R248 ;  /* 0x0000007ce4d8723c */ /* 0x008fec00000810f8 */
[C---:B-1----:R-:W-:Y:S11]  /*91940*/  HMMA.1688.F32.TF32 R168, R200.reuse, R28, R168 ;  /* 0x0000001cc8a8723c */ /* 0x042ff600000810a8 */
        /* <DEDUP_REMOVED lines=175> */
[----:B------:R-:W1:Y:S04]  /*92440*/  LDS R219, [R239+UR13+0xa580] ;  /* 0x00a5800defdb7984 */ /* 0x000e680008000800 */
[----:B------:R-:W-:Y:S01]  /*92450*/  LDS R236, [R238+UR13+0x8780] ;  /* 0x0087800deeec7984 */ /* 0x000fe20008000800 */
[----:B--2---:R-:W-:-:S15]  /*92460*/  HMMA.1688.F32.TF32 R228, R200, R80, R228 ;  /* 0x00000050c8e4723c */ /* 0x004fde00000810e4 */
[----:B------:R-:W-:-:S08]  /*92470*/  NOP ;  /* 0x0000000000007918 */ /* 0x000fd00000000000 */
[----:B------:R-:W-:Y:S04]  /*92480*/  STL.64 [R1+0x3060], R228 ;  /* 0x003060e401007387 */ /* 0x000fe80000100a00 */
[----:B------:R3:W-:Y:S02]  /*92490*/  STL.64 [R1+0x3068], R230 ;  /* 0x003068e601007387 */ /* 0x0007e40000100a00 */
[C---:B---3--:R-:W-:Y:S06]  /*924a0*/  HMMA.1688.F32.TF32 R228, R200.reuse, R84, R220 ;  /* 0x00000054c8e4723c */ /* 0x048fec00000810dc */
[C---:B----4-:R-:W-:Y:S06]  /*924b0*/  HMMA.1688.F32.TF32 R220, R200.reuse, R88, R224 ;  /* 0x00000058c8dc723c */ /* 0x050fec00000810e0 */
[C---:B------:R-:W-:Y:S06]  /*924c0*/  HMMA.1688.F32.TF32 R224, R200.reuse, R92, R232 ;  /* 0x0000005cc8e0723c */ /* 0x040fec00000810e8 */
[C---:B------:R-:W-:Y:S05]  /*924d0*/  HMMA.1688.F32.TF32 R188, R200.reuse, R108, R188 ;  /* 0x0000006cc8bc723c */ /* 0x040fea00000810bc */
[----:B------:R-:W-:Y:S04]  /*924e0*/  STL.64 [R1+0x3020], R228 ;  /* 0x003020e401007387 */ /* 0x000fe80000100a00 */
[----:B------:R2:W-:Y:S04]  /*924f0*/  STL.64 [R1+0x3028], R230 ;  /* 0x003028e601007387 */ /* 0x0005e80000100a00 */
[----:B------:R-:W-:Y:S04]  /*92500*/  STL.64 [R1+0x3010], R220 ;  /* 0x003010dc01007387 */ /* 0x000fe80000100a00 */
[----:B------:R3:W-:Y:S04]  /*92510*/  STL.64 [R1+0x3018], R222 ;  /* 0x003018de01007387 */ /* 0x0007e80000100a00 */
[----:B------:R-:W-:Y:S04]  /*92520*/  STL.64 [R1+0x3000], R224 ;  /* 0x003000e001007387 */ /* 0x000fe80000100a00 */
[----:B------:R4:W-:Y:S01]  /*92530*/  STL.64 [R1+0x3008], R226 ;  /* 0x003008e201007387 */ /* 0x0009e20000100a00 */
[C---:B--2---:R-:W-:Y:S06]  /*92540*/  HMMA.1688.F32.TF32 R228, R200.reuse, R96, R240 ;  /* 0x00000060c8e4723c */ /* 0x044fec00000810f0 */
[C---:B---3--:R-:W-:Y:S06]  /*92550*/  HMMA.1688.F32.TF32 R220, R200.reuse, R100, R244 ;  /* 0x00000064c8dc723c */ /* 0x048fec00000810f4 */
[----:B----4-:R-:W-:Y:S06]  /*92560*/  HMMA.1688.F32.TF32 R224, R200, R104, R248 ;  /* 0x00000068c8e0723c */ /* 0x010fec00000810f8 */
[----:B-1----:R-:W-:Y:S05]  /*92570*/  HMMA.1688.F32.TF32 R168, R216, R8, R168 ;  /* 0x00000008d8a8723c */ /* 0x002fea00000810a8 */
        /* <DEDUP_REMOVED lines=12> */
[----:B------:R-:W-:Y:S06]  /*92640*/  HMMA.1688.F32.TF32 R180, R200, R128, R176 ;  /* 0x00000080c8b4723c */ /* 0x000fec00000810b0 */
[C---:B------:R-:W-:Y:S06]  /*92650*/  HMMA.1688.F32.TF32 R176, R216.reuse, R4, R172 ;  /* 0x00000004d8b0723c */ /* 0x040fec00000810ac */
        /* <DEDUP_REMOVED lines=44> */
[C---:B---3--:R-:W-:Y:S06]  /*92920*/  HMMA.1688.F32.TF32 R136, R216.reuse, R52, R208 ;  /* 0x00000034d888723c */ /* 0x048fec00000810d0 */
[C---:B------:R-:W-:Y:S01]  /*92930*/  HMMA.1688.F32.TF32 R132, R216.reuse, R56, R212 ;  /* 0x00000038d884723c */ /* 0x040fe200000810d4 */
        /* <DEDUP_REMOVED lines=117> */
[----:B--2---:R-:W-:-:S15]  /*93090*/  HMMA.1688.F32.TF32 R228, R216, R60, R228 ;  /* 0x0000003cd8e4723c */ /* 0x004fde00000810e4 */
[----:B------:R-:W-:-:S08]  /*930a0*/  NOP ;  /* 0x0000000000007918 */ /* 0x000fd00000000000 */
[----:B------:R-:W-:Y:S04]  /*930b0*/  STL.64 [R1+0x4a40], R228 ;  /* 0x004a40e401007387 */ /* 0x000fe80000100a00 */
[----:B------:R3:W-:Y:S04]  /*930c0*/  STL.64 [R1+0x4a48], R230 ;  /* 0x004a48e601007387 */ /* 0x0007e80000100a00 */
[----:B------:R-:W-:Y:S04]  /*930d0*/  STL.64 [R1+0x4a30], R220 ;  /* 0x004a30dc01007387 */ /* 0x000fe80000100a00 */
[----:B------:R2:W-:Y:S01]  /*930e0*/  STL.64 [R1+0x4a38], R222 ;  /* 0x004a38de01007387 */ /* 0x0005e20000100a00 */
[C---:B---3--:R-:W-:Y:S06]  /*930f0*/  HMMA.1688.F32.TF32 R228, R216.reuse, R68, R224 ;  /* 0x00000044d8e4723c */ /* 0x048fec00000810e0 */
[C---:B------:R-:W-:Y:S06]  /*93100*/  HMMA.1688.F32.TF32 R224, R216.reuse, R72, R232 ;  /* 0x00000048d8e0723c */ /* 0x040fec00000810e8 */
[C---:B--2---:R-:W-:Y:S11]  /*93110*/  HMMA.1688.F32.TF32 R220, R216.reuse, R76, R240 ;  /* 0x0000004cd8dc723c */ /* 0x044ff600000810f0 */
        /* <DEDUP_REMOVED lines=8> */
[C---:B----4-:R-:W-:Y:S06]  /*931a0*/  HMMA.1688.F32.TF32 R220, R216.reuse, R88, R188 ;  /* 0x00000058d8dc723c */ /* 0x050fec00000810bc */
        /* <DEDUP_REMOVED lines=17> */
[----:B------:R-:W-:Y:S01]  /*932c0*/  HMMA.1688.F32.TF32 R136, R216, R128, R140 ;  /* 0x00000080d888723c */ /* 0x000fe2000008108c */
[----:B------:R-:W-:Y:S04]  /*932d0*/  STL.64 [R1+0x49b0], R196 ;  /* 0x0049b0c401007387 */ /* 0x000fe80000100a00 */
[----:B------:R-:W-:Y:S04]  /*932e0*/  STL.64 [R1+0x49b8], R198 ;  /* 0x0049b8c601007387 */ /* 0x000fe80000100a00 */
[----:B------:R-:W-:Y:S04]  /*932f0*/  STL.64 [R1+0x49a0], R192 ;  /* 0x0049a0c001007387 */ /* 0x000fe80000100a00 */
[----:B------:R-:W-:Y:S01]  /*93300*/  STL.64 [R1+0x49a8], R194 ;  /* 0x0049a8c201007387 */ /* 0x000fe20000100a00 */
[C---:B-1----:R-:W-:Y:S03]  /*93310*/  HMMA.1688.F32.TF32 R140, R200.reuse, R4, R144 ;  /* 0x00000004c88c723c */ /* 0x042fe60000081090 */
        /* <DEDUP_REMOVED lines=19> */
[C---:B------:R-:W-:Y:S01]  /*93450*/  HMMA.1688.F32.TF32 R144, R200.reuse, R12, R156 ;  /* 0x0000000cc890723c */ /* 0x040fe2000008109c */
[----:B------:R-:W-:Y:S04]  /*93460*/  STL.64 [R1+0x2e10], R140 ;  /* 0x002e108c01007387 */ /* 0x000fe80000100a00 */
[----:B------:R2:W-:Y:S02]  /*93470*/  STL.64 [R1+0x2e18], R142 ;  /* 0x002e188e01007387 */ /* 0x0005e40000100a00 */
[C---:B--2---:R-:W-:Y:S10]  /*93480*/  HMMA.1688.F32.TF32 R140, R200.reuse, R16, R152 ;  /* 0x00000010c88c723c */ /* 0x044ff40000081098 */
        /* <DEDUP_REMOVED lines=11> */
[----:B------:R2:W-:Y:S02]  /*93540*/  STL.64 [R1+0x2dc8], R138 ;  /* 0x002dc88a01007387 */ /* 0x0005e40000100a00 */
[C---:B--2---:R-:W-:Y:S04]  /*93550*/  HMMA.1688.F32.TF32 R136, R200.reuse, R32, R208 ;  /* 0x00000020c888723c */ /* 0x044fe800000810d0 */
[----:B------:R2:W-:Y:S04]  /*93560*/  STL.64 [R1+0x2db0], R144 ;  /* 0x002db09001007387 */ /* 0x0005e80000100a00 */
[----:B------:R3:W-:Y:S04]  /*93570*/  STL.64 [R1+0x2db8], R146 ;  /* 0x002db89201007387 */ /* 0x0007e80000100a00 */
[----:B------:R-:W-:Y:S04]  /*93580*/  STL.64 [R1+0x2da0], R140 ;  /* 0x002da08c01007387 */ /* 0x000fe80000100a00 */
[----:B------:R-:W-:Y:S04]  /*93590*/  STL.64 [R1+0x2da8], R142 ;  /* 0x002da88e01007387 */ /* 0x000fe80000100a00 */
        /* <DEDUP_REMOVED lines=114> */
[----:B------:R-:W-:-:S15]  /*93cc0*/  HMMA.1688.F32.TF32 R220, R200, R48, R220 ;  /* 0x00000030c8dc723c */ /* 0x000fde00000810dc */
[----:B------:R-:W-:-:S02]  /*93cd0*/  NOP ;  /* 0x0000000000007918 */ /* 0x000fc40000000000 */
        /* <DEDUP_REMOVED lines=8> */
[C---:B-1----:R-:W-:Y:S06]  /*93d60*/  HMMA.1688.F32.TF32 R228, R200.reuse, R52, R224 ;  /* 0x00000034c8e4723c */ /* 0x042fec00000810e0 */
[C---:B------:R-:W-:Y:S06]  /*93d70*/  HMMA.1688.F32.TF32 R224, R200.reuse, R56, R232 ;  /* 0x00000038c8e0723c */ /* 0x040fec00000810e8 */
        /* <DEDUP_REMOVED lines=8> */
[C---:B---3--:R-:W-:Y:S06]  /*93e00*/  HMMA.1688.F32.TF32 R224, R200.reuse, R68, R248 ;  /* 0x00000044c8e0723c */ /* 0x048fec00000810f8 */
        /* <DEDUP_REMOVED lines=40> */
[----:B------:R3:W-:Y:S04]  /*94090*/  STL.64 [R1+0x2bc8], R146 ;  /* 0x002bc89201007387 */ /* 0x0007e80000100a00 */
[----:B------:R-:W-:Y:S04]  /*940a0*/  STL.64 [R1+0x2ba0], R140 ;  /* 0x002ba08c01007387 */ /* 0x000fe80000100a00 */
[----:B------:R4:W-:Y:S01]  /*940b0*/  STL.64 [R1+0x2ba8], R142 ;  /* 0x002ba88e01007387 */ /* 0x0009e20000100a00 */
[C---:B-1----:R-:W-:Y:S06]  /*940c0*/  HMMA.1688.F32.TF32 R136, R200.reuse, R124, R156 ;  /* 0x0000007cc888723c */ /* 0x042fec000008109c */
[----:B---3--:R-:W-:Y:S06]  /*940d0*/  HMMA.1688.F32.TF32 R144, R200, R128, R152 ;  /* 0x00000080c890723c */ /* 0x008fec0000081098 */
[C---:B----4-:R-:W-:Y:S11]  /*940e0*/  HMMA.1688.F32.TF32 R140, R216.reuse, R4, R164 ;  /* 0x00000004d88c723c */ /* 0x050ff600000810a4 */
[----:B------:R-:W-:Y:S04]  /*940f0*/  STL.64 [R1+0x2b90], R136 ;  /* 0x002b908801007387 */ /* 0x000fe80000100a00 */
[----:B------:R1:W-:Y:S04]  /*94100*/  STL.64 [R1+0x2b98], R138 ;  /* 0x002b988a01007387 */ /* 0x0003e80000100a00 */
[----:B------:R-:W-:Y:S04]  /*94110*/  STL.64 [R1+0x2b70], R144 ;  /* 0x002b709001007387 */ /* 0x000fe80000100a00 */
[----:B------:R-:W-:Y:S04]  /*94120*/  STL.64 [R1+0x2b78], R146 ;  /* 0x002b789201007387 */ /* 0x000fe80000100a00 */
[----:B------:R-:W-:Y:S04]  /*94130*/  STL.64 [R1+0x7160], R10 ;  /* 0x0071600a01007387 */ /* 0x000fe80000100a00 */
[----:B------:R-:W-:Y:S04]  /*94140*/  STL.64 [R1+0x3650], R140 ;  /* 0x0036508c01007387 */ /* 0x000fe80000100a00 */
[----:B------:R-:W-:Y:S04]  /*94150*/  STL.64 [R1+0x3658], R142 ;  /* 0x0036588e01007387 */ /* 0x000fe80000100a00 */
[----:B------:R3:W-:Y:S01]  /*94160*/  STL.64 [R1+0x7158], R8 ;  /* 0x0071580801007387 */ /* 0x0007e20000100a00 */
[C---:B-1----:R-:W-:Y:S06]  /*94170*/  HMMA.1688.F32.TF32 R136, R216.reuse, R8, R160 ;  /* 0x00000008d888723c */ /* 0x042fec00000810a0 */
[----:B---3--:R-:W-:-:S15]  /*94180*/  HMMA.1688.F32.TF32 R8, R216, R12, R132 ;  /* 0x0000000cd808723c */ /* 0x008fde0000081084 */
[----:B------:R-:W-:-:S02]  /*94190*/  NOP ;  /* 0x0000000000007918 */ /* 0x000fc40000000000 */
[----:B------:R-:W-:Y:S04]  /*941a0*/  STL.64 [R1+0x3640], R136 ;  /* 0x0036408801007387 */ /* 0x000fe80000100a00 */
[----:B------:R-:W-:Y:S04]  /*941b0*/  STL.64 [R1+0x3648], R138 ;  /* 0x0036488a01007387 */ /* 0x000fe80000100a00 */
[----:B------:R-:W-:Y:S04]  /*941c0*/  STL.64 [R1+0x7150], R14 ;  /* 0x0071500e01007387 */ /* 0x000fe80000100a00 */
[----:B------:R-:W-:Y:S04]  /*941d0*/  STL.64 [R1+0x7148], R12 ;  /* 0x0071480c01007387 */ /* 0x000fe80000100a00 */
        /* <DEDUP_REMOVED lines=115> */
[----:B------:R3:W-:Y:S01]  /*94910*/  STL.64 [R1+0x7138], R16 ;  /* 0x0071381001007387 */ /* 0x0007e20000100a00 */
[C---:B-1----:R-:W-:Y:S06]  /*94920*/  HMMA.1688.F32.TF32 R8, R216.reuse, R28, R220 ;  /* 0x0000001cd808723c */ /* 0x042fec00000810dc */
[C---:B--2---:R-:W-:Y:S06]  /*94930*/  HMMA.1688.F32.TF32 R12, R216.reuse, R24, R228 ;  /* 0x00000018d80c723c */ /* 0x044fec00000810e4 */
[C---:B---3--:R-:W-:Y:S01]  /*94940*/  HMMA.1688.F32.TF32 R16, R216.reuse, R20, R200 ;  /* 0x00000014d810723c */ /* 0x048fe200000810c8 */
[----:B------:R-:W-:Y:S04]  /*94950*/  LDS R200, [R0+UR13+0x8680] ;  /* 0x0086800d00c87984 */ /* 0x000fe80008000800 */
[----:B------:R-:W-:Y:S04]  /*94960*/  LDS R202, [R0+UR13+0xa680] ;  /* 0x00a6800d00ca7984 */ /* 0x000fe80008000800 */
[----:B------:R-:W-:Y:S04]  /*94970*/  LDS R201, [R237+UR13+0x8680] ;  /* 0x0086800dedc97984 */ /* 0x000fe80008000800 */
[----:B------:R-:W1:Y:S10]  /*94980*/  LDS R203, [R237+UR13+0xa680] ;  /* 0x00a6800dedcb7984 */ /* 0x000e740008000800 */
[----:B------:R-:W-:Y:S04]  /*94990*/  STL.64 [R1+0x3610], R16 ;  /* 0x0036101001007387 */ /* 0x000fe80000100a00 */
[----:B------:R4:W-:Y:S04]  /*949a0*/  STL.64 [R1+0x3618], R18 ;  /* 0x0036181201007387 */ /* 0x0009e80000100a00 */
[----:B------:R-:W-:Y:S04]  /*949b0*/  STL.64 [R1+0x3600], R12 ;  /* 0x0036000c01007387 */ /* 0x000fe80000100a00 */
[----:B------:R2:W-:Y:S04]  /*949c0*/  STL.64 [R1+0x3608], R14 ;  /* 0x0036080e01007387 */ /* 0x0005e80000100a00 */
[----:B------:R-:W-:Y:S04]  /*949d0*/  STL.64 [R1+0x35f0], R8 ;  /* 0x0035f00801007387 */ /* 0x000fe80000100a00 */
[----:B------:R3:W-:Y:S01]  /*949e0*/  STL.64 [R1+0x35f8], R10 ;  /* 0x0035f80a01007387 */ /* 0x0007e20000100a00 */
[C---:B----4-:R-:W-:Y:S06]  /*949f0*/  HMMA.1688.F32.TF32 R16, R216.reuse, R32, R224 ;  /* 0x00000020d810723c */ /* 0x050fec00000810e0 */
[C---:B--2---:R-:W-:Y:S06]  /*94a00*/  HMMA.1688.F32.TF32 R12, R216.reuse, R36, R232 ;  /* 0x00000024d80c723c */ /* 0x044fec00000810e8 */
[C---:B---3--:R-:W-:Y:S11]  /*94a10*/  HMMA.1688.F32.TF32 R8, R216.reuse, R40, R240 ;  /* 0x00000028d808723c */ /* 0x048ff600000810f0 */
[----:B------:R-:W-:Y:S04]  /*94a20*/  STL.64 [R1+0x35e0], R16 ;  /* 0x0035e01001007387 */ /* 0x000fe80000100a00 */
[----:B------:R-:W-:Y:S04]  /*94a30*/  STL.64 [R1+0x35e8], R18 ;  /* 0x0035e81201007387 */ /* 0x000fe80000100a00 */
        /* <DEDUP_REMOVED lines=63> */
[----:B--2---:R-:W-:Y:S10]  /*94e30*/  HMMA.1688.F32.TF32 R8, R216, R128, R212 ;  /* 0x00000080d808723c */ /* 0x004ff400000810d4 */
        /* <DEDUP_REMOVED lines=8> */
[----:B------:R-:W2:Y:S04]  /*94ec0*/  LDS R215, [R239+UR13+0xa680] ;  /* 0x00a6800defd77984 */ /* 0x000ea80008000800 */
        /* <DEDUP_REMOVED lines=138> */
[----:B------:R-:W4:Y:S01]  /*95770*/  LDL.LU.64 R16, [R1+0x7138] ;  /* 0x0071380001107983 */ /* 0x000f220000300a00 */
        /* <DEDUP_REMOVED lines=20> */
[----:B----4-:R-:W-:-:S15]  /*958c0*/  HMMA.1688.F32.TF32 R196, R200, R16, R196 ;  /* 0x00000010c8c4723c */ /* 0x010fde00000810c4 */
[----:B------:R-:W-:-:S08]  /*958d0*/  NOP ;  /* 0x0000000000007918 */ /* 0x000fd00000000000 */
[----:B------:R-:W-:Y:S04]  /*958e0*/  STL.64 [R1+0x2850], R196 ;  /* 0x002850c401007387 */ /* 0x000fe80000100a00 */
[----:B------:R1:W-:Y:S04]  /*958f0*/  STL.64 [R1+0x2858], R198 ;  /* 0x002858c601007387 */ /* 0x0003e80000100a00 */
[----:B-1----:R-:W4:Y:S04]  /*95900*/  LDL.LU.64 R198, [R1+0x7130] ;  /* 0x0071300001c67983 */ /* 0x002f280000300a00 */
[----:B------:R-:W3:Y:S04]  /*95910*/  LDL.LU.64 R196, [R1+0x7128] ;  /* 0x0071280001c47983 */ /* 0x000ee80000300a00 */
[----:B------:R-:W-:Y:S04]  /*95920*/  STL.64 [R1+0x2840], R192 ;  /* 0x002840c001007387 */ /* 0x000fe80000100a00 */
[----:B------:R1:W-:Y:S04]  /*95930*/  STL.64 [R1+0x2848], R194 ;  /* 0x002848c201007387 */ /* 0x0003e80000100a00 */
[----:B-1----:R-:W2:Y:S04]  /*95940*/  LDL.LU.64 R194, [R1+0x7120] ;  /* 0x0071200001c27983 */ /* 0x002ea80000300a00 */
[----:B------:R-:W4:Y:S04]  /*95950*/  LDL.LU.64 R192, [R1+0x7118] ;  /* 0x0071180001c07983 */ /* 0x000f280000300a00 */
[----:B------:R-:W-:Y:S04]  /*95960*/  STL.64 [R1+0x2810], R188 ;  /* 0x002810bc01007387 */ /* 0x000fe80000100a00 */
[----:B------:R1:W-:Y:S04]  /*95970*/  STL.64 [R1+0x2818], R190 ;  /* 0x002818be01007387 */ /* 0x0003e80000100a00 */
[----:B-1----:R-:W2:Y:S04]  /*95980*/  LDL.LU.64 R190, [R1+0x7110] ;  /* 0x0071100001be7983 */ /* 0x002ea80000300a00 */
[----:B------:R-:W4:Y:S04]  /*95990*/  LDL.LU.64 R188, [R1+0x7108] ;  /* 0x0071080001bc7983 */ /* 0x000f280000300a00 */
        /* <DEDUP_REMOVED lines=10> */
[----:B-1----:R-:W3:Y:S04]  /*95a40*/  LDL.LU.64 R178, [R1+0x70e0] ;  /* 0x0070e00001b27983 */ /* 0x002ee80000300a00 */
[----:B------:R-:W3:Y:S04]  /*95a50*/  LDL.LU.64 R176, [R1+0x70d8] ;  /* 0x0070d80001b07983 */ /* 0x000ee80000300a00 */
        /* <DEDUP_REMOVED lines=49> */
[----:B------:R1:W-:Y:S02]  /*95d70*/  STL.64 [R1+0x2468], R218 ;  /* 0x002468da01007387 */ /* 0x0003e40000100a00 */
[C---:B-1----:R-:W-:Y:S02]  /*95d80*/  HMMA.1688.F32.TF32 R216, R200.reuse, R96, R220 ;  /* 0x00000060c8d8723c */ /* 0x042fe400000810dc */
[----:B------:R-:W-:Y:S04]  /*95d90*/  STL.64 [R1+0x2440], R228 ;  /* 0x002440e401007387 */ /* 0x000fe80000100a00 */
[----:B------:R-:W-:Y:S01]  /*95da0*/  STL.64 [R1+0x2448], R230 ;  /* 0x002448e601007387 */ /* 0x000fe20000100a00 */
[----:B------:R-:W-:-:S15]  /*95db0*/  HMMA.1688.F32.TF32 R220, R200, R104, R232 ;  /* 0x00000068c8dc723c */ /* 0x000fde00000810e8 */
[----:B------:R-:W-:-:S01]  /*95dc0*/  NOP ;  /* 0x0000000000007918 */ /* 0x000fc20000000000 */
[----:B------:R-:W-:Y:S04]  /*95dd0*/  STL.64 [R1+0x23f0], R216 ;  /* 0x0023f0d801007387 */ /* 0x000fe80000100a00 */
[----:B------:R1:W-:Y:S02]  /*95de0*/  STL.64 [R1+0x23f8], R218 ;  /* 0x0023f8da01007387 */ /* 0x0003e40000100a00 */
[C---:B-1----:R-:W-:Y:S02]  /*95df0*/  HMMA.1688.F32.TF32 R216, R200.reuse, R108, R240 ;  /* 0x0000006cc8d8723c */ /* 0x042fe400000810f0 */
        /* <DEDUP_REMOVED lines=8> */
[----:B-1----:R-:W-:Y:S10]  /*95e80*/  HMMA.1688.F32.TF32 R216, R200, R120, R208 ;  /* 0x00000078c8d8723c */ /* 0x002ff400000810d0 */
[----:B------:R1:W-:Y:S04]  /*95e90*/  STL.64 [R1+0x22e0], R224 ;  /* 0x0022e0e001007387 */ /* 0x0003e80000100a00 */
        /* <DEDUP_REMOVED lines=8> */
[----:B------:R-:W3:Y:S01]  /*95f20*/  LDL.LU R211, [R1+0x45c] ;  /* 0x00045c0001d37983 */ /* 0x000ee20000300800 */
[----:B--2---:R-:W-:-:S02]  /*95f30*/  IMAD.MOV.U32 R244, RZ, RZ, R143 ;  /* 0x000000fffff47224 */ /* 0x004fc400078e008f */
[----:B------:R-:W-:Y:S01]  /*95f40*/  IMAD.MOV.U32 R245, RZ, RZ, R142 ;  /* 0x000000fffff57224 */ /* 0x000fe200078e008e */
[----:B------:R-:W2:Y:S04]  /*95f50*/  LDL.LU R143, [R1+0x7014] ;  /* 0x00701400018f7983 */ /* 0x000ea80000300800 */
[----:B------:R-:W2:Y:S01]  /*95f60*/  LDL.LU R142, [R1+0x7010] ;  /* 0x00701000018e7983 */ /* 0x000ea20000300800 */
[----:B----4-:R-:W-:Y:S02]  /*95f70*/  IMAD.MOV.U32 R246, RZ, RZ, R141 ;  /* 0x000000fffff67224 */ /* 0x010fe400078e008d */
[----:B------:R-:W-:Y:S01]  /*95f80*/  IMAD.MOV.U32 R247, RZ, RZ, R140 ;  /* 0x000000fffff77224 */ /* 0x000fe200078e008c */
[----:B------:R-:W4:Y:S04]  /*95f90*/  LDL.LU R141, [R1+0x700c] ;  /* 0x00700c00018d7983 */ /* 0x000f280000300800 */
[----:B------:R-:W2:Y:S01]  /*95fa0*/  LDL.LU R140, [R1+0x7008] ;  /* 0x00700800018c7983 */ /* 0x000ea20000300800 */
[----:B---3--:R-:W-:-:S02]  /*95fb0*/  IMAD.MOV.U32 R240, RZ, RZ, R147 ;  /* 0x000000fffff07224 */ /* 0x008fc400078e0093 */
        /* <DEDUP_REMOVED lines=16> */
[----:B------:R-:W-:Y:S02]  /*960c0*/  IMAD.MOV.U32 R249, RZ, RZ, R137 ;  /* 0x000000fffff97224 */ /* 0x000fe400078e0089 */
[----:B------:R-:W-:Y:S02]  /*960d0*/  IMAD.MOV.U32 R250, RZ, RZ, R138 ;  /* 0x000000fffffa7224 */ /* 0x000fe400078e008a */
[----:B-1----:R-:W-:Y:S02]  /*960e0*/  IMAD.MOV.U32 R224, RZ, RZ, R156 ;  /* 0x000000ffffe07224 */ /* 0x002fe400078e009c */
[----:B------:R-:W-:Y:S02]  /*960f0*/  IMAD.MOV.U32 R225, RZ, RZ, R157 ;  /* 0x000000ffffe17224 */ /* 0x000fe400078e009d */
        /* <DEDUP_REMOVED lines=25> */
[----:B------:R-:W3:Y:S04]  /*96290*/  LDL.LU R156, [R1+0x6fb4] ;  /* 0x006fb400019c7983 */ /* 0x000ee80000300800 */
[----:B------:R-:W3:Y:S04]  /*962a0*/  LDL.LU R157, [R1+0x6fb0] ;  /* 0x006fb000019d7983 */ /* 0x000ee80000300800 */
[----:B------:R-:W3:Y:S01]  /*962b0*/  LDL.LU R158, [R1+0x6fac] ;  /* 0x006fac00019e7983 */ /* 0x000ee20000300800 */
[----:B------:R-:W-:-:S03]  /*962c0*/  IMAD.MOV.U32 R227, RZ, RZ, R159 ;  /* 0x000000ffffe37224 */ /* 0x000fc600078e009f */
[----:B------:R-:W3:Y:S04]  /*962d0*/  LDL.LU R159, [R1+0x6fa8] ;  /* 0x006fa800019f7983 */ /* 0x000ee80000300800 */
[----:B------:R-:W3:Y:S04]  /*962e0*/  LDL.LU R136, [R1+0x6fa4] ;  /* 0x006fa40001887983 */ /* 0x000ee80000300800 */
[----:B------:R-:W3:Y:S04]  /*962f0*/  LDL.LU R137, [R1+0x6fa0] ;  /* 0x006fa00001897983 */ /* 0x000ee80000300800 */
[----:B------:R-:W3:Y:S01]  /*96300*/  LDL.LU R138, [R1+0x6f9c] ;  /* 0x006f9c00018a7983 */ /* 0x000ee20000300800 */
[----:B------:R-:W-:-:S03]  /*96310*/  IMAD.MOV.U32 R251, RZ, RZ, R204 ;  /* 0x000000fffffb7224 */ /* 0x000fc600078e00cc */
[----:B------:R-:W4:Y:S01]  /*96320*/  LDL.LU R204, [R1+0x6f98] ;  /* 0x006f980001cc7983 */ /* 0x000f220000300800 */
[----:B------:R-:W-:-:S15]  /*96330*/  HMMA.1688.F32.TF32 R208, R200, R124, R208 ;  /* 0x0000007cc8d0723c */ /* 0x000fde00000810d0 */
[----:B------:R-:W-:-:S08]  /*96340*/  NOP ;  /* 0x0000000000007918 */ /* 0x000fd00000000000 */
[----:B------:R-:W-:Y:S04]  /*96350*/  STL.64 [R1+0x2260], R208 ;  /* 0x002260d001007387 */ /* 0x000fe80000100a00 */
[----:B------:R1:W-:Y:S04]  /*96360*/  STL.64 [R1+0x2268], R210 ;  /* 0x002268d201007387 */ /* 0x0003e80000100a00 */
[----:B-1----:R-:W2:Y:S04]  /*96370*/  LDL.LU.64 R210, [R1+0x6f90] ;  /* 0x006f900001d27983 */ /* 0x002ea80000300a00 */
[----:B------:R-:W2:Y:S02]  /*96380*/  LDL.LU.64 R208, [R1+0x6f88] ;  /* 0x006f880001d07983 */ /* 0x000ea40000300a00 */
[----:B--2---:R-:W-:Y:S07]  /*96390*/  HMMA.1688.F32.TF32 R208, R200, R128, R208 ;  /* 0x00000080c8d0723c */ /* 0x004fee00000810d0 */
[----:B------:R-:W-:-:S02]  /*963a0*/  IMAD.MOV.U32 R200, RZ, RZ, R205 ;  /* 0x000000ffffc87224 */ /* 0x000fc400078e00cd */
[----:B------:R-:W4:Y:S01]  /*963b0*/  LDL.LU R205, [R1+0x6f84] ;  /* 0x006f840001cd7983 */ /* 0x000f220000300800 */
[----:B------:R-:W-:Y:S02]  /*963c0*/  IMAD.MOV.U32 R201, RZ, RZ, R206 ;  /* 0x000000ffffc97224 */ /* 0x000fe400078e00ce */
[----:B------:R-:W-:-:S11]  /*963d0*/  IMAD.MOV.U32 R202, RZ, RZ, R207 ;  /* 0x000000ffffca7224 */ /* 0x000fd600078e00cf */
[----:B------:R1:W-:Y:S04]  /*963e0*/  STL.64 [R1+0x21d0], R208 ;  /* 0x0021d0d001007387 */ /* 0x0003e80000100a00 */
[----:B------:R2:W-:Y:S04]  /*963f0*/  STL.64 [R1+0x21d8], R210 ;  /* 0x0021d8d201007387 */ /* 0x0005e80000100a00 */
[----:B------:R-:W4:Y:S04]  /*96400*/  LDL.LU R206, [R1+0x6f80] ;  /* 0x006f800001ce7983 */ /* 0x000f280000300800 */
[----:B------:R-:W4:Y:S01]  /*96410*/  LDL.LU R207, [R1+0x6f7c] ;  /* 0x006f7c0001cf7983 */ /* 0x000f220000300800 */
[----:B------:R-:W-:-:S03]  /*96420*/  IMAD.MOV.U32 R203, RZ, RZ, R139 ;  /* 0x000000ffffcb7224 */ /* 0x000fc600078e008b */
[----:B------:R-:W3:Y:S01]  /*96430*/  LDL.LU R139, [R1+0x6f78] ;  /* 0x006f7800018b7983 */ /* 0x000ee20000300800 */
[----:B-1----:R-:W-:Y:S02]  /*96440*/  IMAD.MOV.U32 R208, RZ, RZ, R132 ;  /* 0x000000ffffd07224 */ /* 0x002fe400078e0084 */
[----:B------:R-:W-:Y:S01]  /*96450*/  IMAD.MOV.U32 R209, RZ, RZ, R133 ;  /* 0x000000ffffd17224 */ /* 0x000fe200078e0085 */
[----:B------:R-:W3:Y:S04]  /*96460*/  LDL.LU R132, [R1+0x6f74] ;  /* 0x006f740001847983 */ /* 0x000ee80000300800 */
[----:B------:R-:W3:Y:S01]  /*96470*/  LDL.LU R133, [R1+0x6f70] ;  /* 0x006f700001857983 */ /* 0x000ee20000300800 */
[----:B--2---:R-:W-:Y:S02]  /*96480*/  IMAD.MOV.U32 R210, RZ, RZ, R134 ;  /* 0x000000ffffd27224 */ /* 0x004fe400078e0086 */
[----:B------:R-:W-:Y:S01]  /*96490*/  IMAD.MOV.U32 R211, RZ, RZ, R135 ;  /* 0x000000ffffd37224 */ /* 0x000fe200078e0087 */
[----:B------:R-:W3:Y:S04]  /*964a0*/  LDL.LU R134, [R1+0x6f6c] ;  /* 0x006f6c0001867983 */ /* 0x000ee80000300800 */
[----:B------:R-:W3:Y:S01]  /*964b0*/  LDL.LU R135, [R1+0x6f68] ;  /* 0x006f680001877983 */ /* 0x000ee20000300800 */
[----:B----4-:R-:W-:-:S15]  /*964c0*/  HMMA.1688.F32.TF32 R204, R212, R4, R204 ;  /* 0x00000004d4cc723c */ /* 0x010fde00000810cc */
[----:B------:R-:W-:-:S08]  /*964d0*/  NOP ;  /* 0x0000000000007918 */ /* 0x000fd00000000000 */
[----:B------:R1:W-:Y:S04]  /*964e0*/  STL.64 [R1+0x2f30], R204 ;  /* 0x002f30cc01007387 */ /* 0x0003e80000100a00 */
[----:B------:R2:W-:Y:S01]  /*964f0*/  STL.64 [R1+0x2f38], R206 ;  /* 0x002f38ce01007387 */ /* 0x0005e20000100a00 */
[----:B-1----:R-:W-:Y:S02]  /*96500*/  IMAD.MOV.U32 R204, RZ, RZ, R140 ;  /* 0x000000ffffcc7224 */ /* 0x002fe400078e008c */
[----:B------:R-:W-:Y:S01]  /*96510*/  IMAD.MOV.U32 R205, RZ, RZ, R141 ;  /* 0x000000ffffcd7224 */ /* 0x000fe200078e008d */
[----:B------:R-:W4:Y:S04]  /*96520*/  LDL.LU R140, [R1+0x6f64] ;  /* 0x006f6400018c7983 */ /* 0x000f280000300800 */
[----:B------:R-:W4:Y:S01]  /*96530*/  LDL.LU R141, [R1+0x6f60] ;  /* 0x006f6000018d7983 */ /* 0x000f220000300800 */
[----:B--2---:R-:W-:-:S02]  /*96540*/  IMAD.MOV.U32 R206, RZ, RZ, R142 ;  /* 0x000000ffffce7224 */ /* 0x004fc400078e008e */
[----:B------:R-:W-:Y:S01]  /*96550*/  IMAD.MOV.U32 R207, RZ, RZ, R143 ;  /* 0x000000ffffcf7224 */ /* 0x000fe200078e008f */
[----:B------:R-:W4:Y:S04]  /*96560*/  LDL.LU R142, [R1+0x6f5c] ;  /* 0x006f5c00018e7983 */ /* 0x000f280000300800 */
[----:B------:R-:W4:Y:S01]  /*96570*/  LDL.LU R143, [R1+0x6f58] ;  /* 0x006f5800018f7983 */ /* 0x000f220000300800 */
[----:B---3--:R-:W-:-:S15]  /*96580*/  HMMA.1688.F32.TF32 R132, R212, R8, R132 ;  /* 0x00000008d484723c */ /* 0x008fde0000081084 */
[----:B------:R-:W-:-:S08]  /*96590*/  NOP ;  /* 0x0000000000007918 */ /* 0x000fd00000000000 */
[----:B------:R-:W-:Y:S04]  /*965a0*/  STL.64 [R1+0x2f10], R132 ;  /* 0x002f108401007387 */ /* 0x000fe80000100a00 */
[----:B------:R1:W-:Y:S02]  /*965b0*/  STL.64 [R1+0x2f18], R134 ;  /* 0x002f188601007387 */ /* 0x0003e40000100a00 */
[----:B-1----:R-:W-:Y:S07]  /*965c0*/  HMMA.1688.F32.TF32 R132, R212, R12, R136 ;  /* 0x0000000cd484723c */ /* 0x002fee0000081088 */
[----:B------:R-:W-:-:S02]  /*965d0*/  IMAD.MOV.U32 R136, RZ, RZ, R144 ;  /* 0x000000ffff887224 */ /* 0x000fc400078e0090 */
[----:B------:R-:W2:Y:S01]  /*965e0*/  LDL.LU R144, [R1+0x6f54] ;  /* 0x006f540001907983 */ /* 0x000ea20000300800 */
[----:B------:R-:W-:Y:S02]  /*965f0*/  IMAD.MOV.U32 R137, RZ, RZ, R145 ;  /* 0x000000ffff897224 */ /* 0x000fe400078e0091 */
[----:B------:R-:W-:Y:S02]  /*96600*/  IMAD.MOV.U32 R138, RZ, RZ, R146 ;  /* 0x000000ffff8a7224 */ /* 0x000fe400078e0092 */
[----:B------:R-:W-:-:S09]  /*96610*/  IMAD.MOV.U32 R139, RZ, RZ, R147 ;  /* 0x000000ffff8b7224 */ /* 0x000fd200078e0093 */
[----:B------:R-:W-:Y:S04]  /*96620*/  STL.64 [R1+0x2f00], R132 ;  /* 0x002f008401007387 */ /* 0x000fe80000100a00 */
[----:B------:R4:W-:Y:S04]  /*96630*/  STL.64 [R1+0x2f08], R134 ;  /* 0x002f088601007387 */ /* 0x0009e80000100a00 */
[----:B------:R-:W2:Y:S04]  /*96640*/  LDL.LU R145, [R1+0x6f50] ;  /* 0x006f500001917983 */ /* 0x000ea80000300800 */
[----:B------:R-:W2:Y:S04]  /*96650*/  LDL.LU R146, [R1+0x6f4c] ;  /* 0x006f4c0001927983 */ /* 0x000ea80000300800 */
[----:B------:R-:W2:Y:S01]  /*96660*/  LDL.LU R147, [R1+0x6f48] ;  /* 0x006f480001937983 */ /* 0x000ea20000300800 */
[----:B----4-:R-:W-:Y:S07]  /*96670*/  HMMA.1688.F32.TF32 R132, R212, R16, R140 ;  /* 0x00000010d484723c */ /* 0x010fee000008108c */
[----:B------:R-:W-:-:S02]  /*96680*/  IMAD.MOV.U32 R140, RZ, RZ, R148 ;  /* 0x000000ffff8c7224 */ /* 0x000fc400078e0094 */
[----:B------:R-:W3:Y:S01]  /*96690*/  LDL.LU R148, [R1+0x6f44] ;  /* 0x006f440001947983 */ /* 0x000ee20000300800 */
[----:B------:R-:W-:Y:S02]  /*966a0*/  IMAD.MOV.U32 R141, RZ, RZ, R149 ;  /* 0x000000ffff8d7224 */ /* 0x000fe400078e0095 */
[----:B------:R-:W-:Y:S02]  /*966b0*/  IMAD.MOV.U32 R142, RZ, RZ, R150 ;  /* 0x000000ffff8e7224 */ /* 0x000fe400078e0096 */
[----:B------:R-:W-:-:S09]  /*966c0*/  IMAD.MOV.U32 R143, RZ, RZ, R151 ;  /* 0x000000ffff8f7224 */ /* 0x000fd200078e0097 */
[----:B------:R-:W-:Y:S04]  /*966d0*/  STL.64 [R1+0x2ef0], R132 ;  /* 0x002ef08401007387 */ /* 0x000fe80000100a00 */
[----:B------:R2:W-:Y:S04]  /*966e0*/  STL.64 [R1+0x2ef8], R134 ;  /* 0x002ef88601007387 */ /* 0x0005e80000100a00 */
[----:B------:R-:W3:Y:S04]  /*966f0*/  LDL.LU R149, [R1+0x6f40] ;  /* 0x006f400001957983 */ /* 0x000ee80000300800 */
[----:B------:R-:W3:Y:S04]  /*96700*/  LDL.LU R150, [R1+0x6f3c] ;  /* 0x006f3c0001967983 */ /* 0x000ee80000300800 */
[----:B------:R-:W3:Y:S01]  /*96710*/  LDL.LU R151, [R1+0x6f38] ;  /* 0x006f380001977983 */ /* 0x000ee20000300800 */
[----:B--2---:R-:W-:Y:S07]  /*96720*/  HMMA.1688.F32.TF32 R132, R212, R20, R144 ;  /* 0x00000014d484723c */ /* 0x004fee0000081090 */
        /* <DEDUP_REMOVED lines=18> */
[C---:B-1----:R-:W-:Y:S06]  /*96850*/  HMMA.1688.F32.TF32 R132, R212.reuse, R32, R156 ;  /* 0x00000020d484723c */ /* 0x042fec000008109c */
        /* <DEDUP_REMOVED lines=33> */
[C---:B----4-:R-:W-:Y:S11]  /*96a70*/  HMMA.1688.F32.TF32 R136, R212.reuse, R72, R216 ;  /* 0x00000048d488723c */ /* 0x050ff600000810d8 */
        /* <DEDUP_REMOVED lines=26> */
[----:B----4-:R-:W-:Y:S01]  /*96c20*/  HMMA.1688.F32.TF32 R136, R212, R108, R172 ;  /* 0x0000006cd488723c */ /* 0x010fe200000810ac */
[----:B------:R-:W-:-:S02]  /*96c30*/  IMAD.MOV.U32 R240, RZ, RZ, R184 ;  /* 0x000000fffff07224 */ /* 0x000fc400078e00b8 */
[----:B------:R-:W-:Y:S02]  /*96c40*/  IMAD.MOV.U32 R241, RZ, RZ, R185 ;  /* 0x000000fffff17224 */ /* 0x000fe400078e00b9 */
[----:B------:R-:W-:Y:S02]  /*96c50*/  IMAD.MOV.U32 R242, RZ, RZ, R186 ;  /* 0x000000fffff27224 */ /* 0x000fe400078e00ba */
[----:B------:R-:W-:Y:S02]  /*96c60*/  IMAD.MOV.U32 R243, RZ, RZ, R180 ;  /* 0x000000fffff37224 */ /* 0x000fe400078e00b4 */
[----:B------:R-:W-:Y:S02]  /*96c70*/  IMAD.MOV.U32 R232, RZ, RZ, R196 ;  /* 0x000000ffffe87224 */ /* 0x000fe400078e00c4 */
[----:B------:R-:W-:Y:S02]  /*96c80*/  IMAD.MOV.U32 R233, RZ, RZ, R197 ;  /* 0x000000ffffe97224 */ /* 0x000fe400078e00c5 */
[----:B------:R-:W-:-:S02]  /*96c90*/  IMAD.MOV.U32 R234, RZ, RZ, R190 ;  /* 0x000000ffffea7224 */ /* 0x000fc400078e00be */
[----:B------:R-:W-:Y:S01]  /*96ca0*/  IMAD.MOV.U32 R235, RZ, RZ, R189 ;  /* 0x000000ffffeb7224 */ /* 0x000fe200078e00bd */
[----:B------:R-:W-:Y:S04]  /*96cb0*/  STL.64 [R1+0x2af0], R144 ;  /* 0x002af09001007387 */ /* 0x000fe80000100a00 */
[----:B------:R-:W-:Y:S04]  /*96cc0*/  STL.64 [R1+0x2af8], R146 ;  /* 0x002af89201007387 */ /* 0x000fe80000100a00 */
[----:B------:R2:W-:Y:S04]  /*96cd0*/  STL.64 [R1+0x2ae0], R140 ;  /* 0x002ae08c01007387 */ /* 0x0005e80000100a00 */
[----:B------:R3:W-:Y:S04]  /*96ce0*/  STL.64 [R1+0x2ae8], R142 ;  /* 0x002ae88e01007387 */ /* 0x0007e80000100a00 */
[----:B------:R-:W4:Y:S04]  /*96cf0*/  LDL.LU R184, [R1+0x6f24] ;  /* 0x006f240001b87983 */ /* 0x000f280000300800 */
[----:B------:R-:W-:Y:S04]  /*96d00*/  STL.64 [R1+0x2ad0], R136 ;  /* 0x002ad08801007387 */ /* 0x000fe80000100a00 */
[----:B------:R1:W-:Y:S04]  /*96d10*/  STL.64 [R1+0x2ad8], R138 ;  /* 0x002ad88a01007387 */ /* 0x0003e80000100a00 */
[----:B------:R-:W2:Y:S04]  /*96d20*/  LDL.LU R185, [R1+0x6f20] ;  /* 0x006f200001b97983 */ /* 0x000ea80000300800 */
[----:B------:R-:W3:Y:S04]  /*96d30*/  LDL.LU R186, [R1+0x6f1c] ;  /* 0x006f1c0001ba7983 */ /* 0x000ee80000300800 */
[----:B------:R-:W3:Y:S04]  /*96d40*/  LDL.LU R180, [R1+0x6f18] ;  /* 0x006f180001b47983 */ /* 0x000ee80000300800 */
[----:B------:R-:W3:Y:S04]  /*96d50*/  LDL.LU R196, [R1+0x6f14] ;  /* 0x006f140001c47983 */ /* 0x000ee80000300800 */
[----:B------:R-:W3:Y:S04]  /*96d60*/  LDL.LU R197, [R1+0x6f10] ;  /* 0x006f100001c57983 */ /* 0x000ee80000300800 */
        /* <DEDUP_REMOVED lines=18> */
[----:B----4-:R-:W-:-:S02]  /*96e90*/  IMAD.MOV.U32 R219, RZ, RZ, R184 ;  /* 0x000000ffffdb7224 */ /* 0x010fc400078e00b8 */
[----:B--2---:R-:W-:Y:S02]  /*96ea0*/  IMAD.MOV.U32 R218, RZ, RZ, R185 ;  /* 0x000000ffffda7224 */ /* 0x004fe400078e00b9 */
[----:B---3--:R-:W-:Y:S02]  /*96eb0*/  IMAD.MOV.U32 R217, RZ, RZ, R186 ;  /* 0x000000ffffd97224 */ /* 0x008fe400078e00ba */
[----:B------:R-:W-:Y:S02]  /*96ec0*/  IMAD.MOV.U32 R216, RZ, RZ, R180 ;  /* 0x000000ffffd87224 */ /* 0x000fe400078e00b4 */
[----:B------:R-:W2:Y:S04]  /*96ed0*/  LDL.LU R180, [R1+0x6ee4] ;  /* 0x006ee40001b47983 */ /* 0x000ea80000300800 */
[----:B------:R-:W3:Y:S04]  /*96ee0*/  LDL.LU R186, [R1+0x6ee0] ;  /* 0x006ee00001ba7983 */ /* 0x000ee80000300800 */
[----:B------:R-:W4:Y:S04]  /*96ef0*/  LDL.LU R185, [R1+0x6edc] ;  /* 0x006edc0001b97983 */ /* 0x000f280000300800 */
[----:B------:R-:W2:Y:S01]  /*96f00*/  LDL.LU R184, [R1+0x6ed8] ;  /* 0x006ed80001b87983 */ /* 0x000ea20000300800 */
[----:B------:R-:W-:-:S02]  /*96f10*/  IMAD.MOV.U32 R208, RZ, RZ, R189 ;  /* 0x000000ffffd07224 */ /* 0x000fc400078e00bd */
[----:B------:R-:W-:Y:S01]  /*96f20*/  IMAD.MOV.U32 R209, RZ, RZ, R190 ;  /* 0x000000ffffd17224 */ /* 0x000fe200078e00be */
[----:B------:R-:W3:Y:S04]  /*96f30*/  LDL.LU R189, [R1+0x6ed4] ;  /* 0x006ed40001bd7983 */ /* 0x000ee80000300800 */
[----:B------:R-:W4:Y:S01]  /*96f40*/  LDL.LU R190, [R1+0x6ed0] ;  /* 0x006ed00001be7983 */ /* 0x000f220000300800 */
[----:B------:R-:W-:Y:S02]  /*96f50*/  IMAD.MOV.U32 R210, RZ, RZ, R197 ;  /* 0x000000ffffd27224 */ /* 0x000fe400078e00c5 */
[----:B------:R-:W-:Y:S01]  /*96f60*/  IMAD.MOV.U32 R211, RZ, RZ, R196 ;  /* 0x000000ffffd37224 */ /* 0x000fe200078e00c4 */
[----:B------:R-:W2:Y:S04]  /*96f70*/  LDL.LU R197, [R1+0x6ecc] ;  /* 0x006ecc0001c57983 */ /* 0x000ea80000300800 */
[----:B------:R-:W3:Y:S01]  /*96f80*/  LDL.LU R196, [R1+0x6ec8] ;  /* 0x006ec80001c47983 */ /* 0x000ee20000300800 */
[----:B------:R-:W-:-:S02]  /*96f90*/  IMAD.MOV.U32 R206, RZ, RZ, R188 ;  /* 0x000000ffffce7224 */ /* 0x000fc400078e00bc */
[----:B------:R-:W-:Y:S02]  /*96fa0*/  IMAD.MOV.U32 R207, RZ, RZ, R193 ;  /* 0x000000ffffcf7224 */ /* 0x000fe400078e00c1 */
[----:B------:R-:W-:Y:S02]  /*96fb0*/  IMAD.MOV.U32 R205, RZ, RZ, R192 ;  /* 0x000000ffffcd7224 */ /* 0x000fe400078e00c0 */
[----:B------:R-:W-:Y:S02]  /*96fc0*/  IMAD.MOV.U32 R204, RZ, RZ, R198 ;  /* 0x000000ffffcc7224 */ /* 0x000fe400078e00c6 */
[----:B------:R-:W4:Y:S04]  /*96fd0*/  LDL.LU R198, [R1+0x6ec4] ;  /* 0x006ec40001c67983 */ /* 0x000f280000300800 */
[----:B------:R-:W4:Y:S04]  /*96fe0*/  LDL.LU R192, [R1+0x6ec0] ;  /* 0x006ec00001c07983 */ /* 0x000f280000300800 */
[----:B------:R-:W4:Y:S04]  /*96ff0*/  LDL.LU R188, [R1+0x6ebc] ;  /* 0x006ebc0001bc7983 */ /* 0x000f280000300800 */
[----:B------:R-:W4:Y:S01]  /*97000*/  LDL.LU R193, [R1+0x6eb8] ;  /* 0x006eb80001c17983 */ /* 0x000f220000300800 */
[----:B--2---:R-:W-:-:S02]  /*97010*/  IMAD.MOV.U32 R140, RZ, RZ, R197 ;  /* 0x000000ffff8c7224 */ /* 0x004fc400078e00c5 */
[----:B---3--:R-:W-:Y:S01]  /*97020*/  IMAD.MOV.U32 R141, RZ, RZ, R196 ;  /* 0x000000ffff8d7224 */ /* 0x008fe200078e00c4 */
[----:B------:R-:W2:Y:S04]  /*97030*/  LDL.LU R197, [R1+0x6eb4] ;  /* 0x006eb40001c57983 */ /* 0x000ea80000300800 */
[----:B------:R-:W3:Y:S01]  /*97040*/  LDL.LU R196, [R1+0x6eb0] ;  /* 0x006eb00001c47983 */ /* 0x000ee20000300800 */
[----:B----4-:R-:W-:Y:S02]  /*97050*/  IMAD.MOV.U32 R142, RZ, RZ, R190 ;  /* 0x000000ffff8e7224 */ /* 0x010fe400078e00be */
[----:B------:R-:W-:Y:S01]  /*97060*/  IMAD.MOV.U32 R143, RZ, RZ, R189 ;  /* 0x000000ffff8f7224 */ /* 0x000fe200078e00bd */
[----:B------:R-:W4:Y:S04]  /*97070*/  LDL.LU R190, [R1+0x6eac] ;  /* 0x006eac0001be7983 */ /* 0x000f280000300800 */
[----:B------:R-:W4:Y:S01]  /*97080*/  LDL.LU R189, [R1+0x6ea8] ;  /* 0x006ea80001bd7983 */ /* 0x000f220000300800 */
[----:B------:R-:W-:-:S02]  /*97090*/  IMAD.MOV.U32 R147, RZ, RZ, R198 ;  /* 0x000000ffff937224 */ /* 0x000fc400078e00c6 */
[----:B------:R-:W-:Y:S02]  /*970a0*/  IMAD.MOV.U32 R144, RZ, RZ, R188 ;  /* 0x000000ffff907224 */ /* 0x000fe400078e00bc */
[----:B------:R-:W-:Y:S01]  /*970b0*/  IMAD.MOV.U32 R145, RZ, RZ, R193 ;  /* 0x000000ffff917224 */ /* 0x000fe200078e00c1 */
[----:B------:R-:W4:Y:S04]  /*970c0*/  LDL.LU R188, [R1+0x6ea4] ;  /* 0x006ea40001bc7983 */ /* 0x000f280000300800 */
[----:B------:R-:W4:Y:S01]  /*970d0*/  LDL.LU R193, [R1+0x6ea0] ;  /* 0x006ea00001c17983 */ /* 0x000f220000300800 */
[----:B------:R-:W-:-:S03]  /*970e0*/  IMAD.MOV.U32 R146, RZ, RZ, R192 ;  /* 0x000000ffff927224 */ /* 0x000fc600078e00c0 */
[----:B------:R-:W4:Y:S04]  /*970f0*/  LDL.LU R192, [R1+0x6e9c] ;  /* 0x006e9c0001c07983 */ /* 0x000f280000300800 */
[----:B------:R-:W4:Y:S01]  /*97100*/  LDL.LU R198, [R1+0x6e98] ;  /* 0x006e980001c67983 */ /* 0x000f220000300800 */
[----:B--2---:R-:W-:Y:S02]  /*97110*/  IMAD.MOV.U32 R149, RZ, RZ, R197 ;  /* 0x000000ffff957224 */ /* 0x004fe400078e00c5 */
[----:B---3--:R-:W-:Y:S02]  /*97120*/  IMAD.MOV.U32 R148, RZ, RZ, R196 ;  /* 0x000000ffff947224 */ /* 0x008fe400078e00c4 */
[----:B------:R-:W2:Y:S04]  /*97130*/  LDL.LU R196, [R1+0x6e94] ;  /* 0x006e940001c47983 */ /* 0x000ea80000300800 */
[----:B------:R-:W3:Y:S04]  /*97140*/  LDL.LU R197, [R1+0x6e90] ;  /* 0x006e900001c57983 */ /* 0x000ee80000300800 */
[----:B------:R-:W3:Y:S04]  /*97150*/  LDL.LU R150, [R1+0x11f8] ;  /* 0x0011f80001967983 */ /* 0x000ee80000300800 */
[----:B------:R-:W3:Y:S01]  /*97160*/  LDL.LU R151, [R1+0x11fc] ;  /* 0x0011fc0001977983 */ /* 0x000ee20000300800 */
[----:B----4-:R-:W-:-:S02]  /*97170*/  IMAD.MOV.U32 R156, RZ, RZ, R192 ;  /* 0x000000ffff9c7224 */ /* 0x010fc400078e00c0 */
[----:B------:R-:W-:Y:S01]  /*97180*/  IMAD.MOV.U32 R157, RZ, RZ, R198 ;  /* 0x000000ffff9d7224 */ /* 0x000fe200078e00c6 */
[----:B------:R-:W4:Y:S04]  /*97190*/  LDL.LU R192, [R1+0x6e8c] ;  /* 0x006e8c0001c07983 */ /* 0x000f280000300800 */
[----:B------:R-:W4:Y:S01]  /*971a0*/  LDL.LU R198, [R1+0x6e88] ;  /* 0x006e880001c67983 */ /* 0x000f220000300800 */
[----:B--2---:R-:W-:Y:S02]  /*971b0*/  IMAD.MOV.U32 R158, RZ, RZ, R196 ;  /* 0x000000ffff9e7224 */ /* 0x004fe400078e00c4 */
[----:B---3--:R-:W-:Y:S01]  /*971c0*/  IMAD.MOV.U32 R159, RZ, RZ, R197 ;  /* 0x000000ffff9f7224 */ /* 0x008fe200078e00c5 */
[----:B------:R-:W2:Y:S04]  /*971d0*/  LDL.LU R196, [R1+0x6e84] ;  /* 0x006e840001c47983 */ /* 0x000ea80000300800 */
[----:B------:R-:W3:Y:S04]  /*971e0*/  LDL.LU R197, [R1+0x6e80] ;  /* 0x006e800001c57983 */ /* 0x000ee80000300800 */
[----:B------:R-:W3:Y:S04]  /*971f0*/  LDL.LU R160, [R1+0x11c0] ;  /* 0x0011c00001a07983 */ /* 0x000ee80000300800 */
[----:B------:R-:W3:Y:S04]  /*97200*/  LDL.LU R161, [R1+0x11c4] ;  /* 0x0011c40001a17983 */ /* 0x000ee80000300800 */
[----:B------:R-:W3:Y:S04]  /*97210*/  LDL.LU R162, [R1+0x11c8] ;  /* 0x0011c80001a27983 */ /* 0x000ee80000300800 */
[----:B------:R-:W3:Y:S01]  /*97220*/  LDL.LU R163, [R1+0x11cc] ;  /* 0x0011cc0001a37983 */ /* 0x000ee20000300800 */
[----:B------:R-:W-:-:S02]  /*97230*/  IMAD.MOV.U32 R152, RZ, RZ, R193 ;  /* 0x000000ffff987224 */ /* 0x000fc400078e00c1 */
[----:B------:R-:W-:Y:S02]  /*97240*/  IMAD.MOV.U32 R153, RZ, RZ, R188 ;  /* 0x000000ffff997224 */ /* 0x000fe400078e00bc */
[----:B----4-:R-:W-:Y:S02]  /*97250*/  IMAD.MOV.U32 R167, RZ, RZ, R192 ;  /* 0x000000ffffa77224 */ /* 0x010fe400078e00c0 */
        /* <DEDUP_REMOVED lines=20> */
[----:B---3--:R-:W-:Y:S01]  /*973a0*/  IMAD.MOV.U32 R165, RZ, RZ, R197 ;  /* 0x000000ffffa57224 */ /* 0x008fe200078e00c5 */
        /* <DEDUP_REMOVED lines=8> */
[----:B------:R-:W3:Y:S04]  /*97430*/  LDL.LU R193, [R1+0x6e6c] ;  /* 0x006e6c0001c17983 */ /* 0x000ee80000300800 */
[----:B------:R-:W2:Y:S04]  /*97440*/  LDL.LU R188, [R1+0x6e68] ;  /* 0x006e680001bc7983 */ /* 0x000ea80000300800 */
[----:B------:R-:W2:Y:S04]  /*97450*/  LDL.LU R189, [R1+0x6e64] ;  /* 0x006e640001bd7983 */ /* 0x000ea80000300800 */
[----:B------:R-:W2:Y:S04]  /*97460*/  LDL.LU R190, [R1+0x6e60] ;  /* 0x006e600001be7983 */ /* 0x000ea80000300800 */
        /* <DEDUP_REMOVED lines=15> */
[----:B------:R-:W4:Y:S01]  /*97560*/  LDL.LU R199, [R1+0x6e20] ;  /* 0x006e200001c77983 */ /* 0x000f220000300800 */
[C---:B-1----:R-:W-:Y:S06]  /*97570*/  HMMA.1688.F32.TF32 R164, R132.reuse, R12, R164 ;  /* 0x0000000c84a4723c */ /* 0x042fec00000810a4 */
[C---:B------:R-:W-:Y:S06]  /*97580*/  HMMA.1688.F32.TF32 R160, R132.reuse, R16, R160 ;  /* 0x0000001084a0723c */ /* 0x040fec00000810a0 */
[C---:B------:R-:W-:Y:S06]  /*97590*/  HMMA.1688.F32.TF32 R156, R132.reuse, R20, R156 ;  /* 0x00000014849c723c */ /* 0x040fec000008109c */
[C---:B------:R-:W-:Y:S06]  /*975a0*/  HMMA.1688.F32.TF32 R152, R132.reuse, R24, R152 ;  /* 0x000000188498723c */ /* 0x040fec0000081098 */
[C---:B------:R-:W-:Y:S06]  /*975b0*/  HMMA.1688.F32.TF32 R148, R132.reuse, R28, R148 ;  /* 0x0000001c8494723c */ /* 0x040fec0000081094 */
[C---:B------:R-:W-:Y:S06]  /*975c0*/  HMMA.1688.F32.TF32 R144, R132.reuse, R32, R144 ;  /* 0x000000208490723c */ /* 0x040fec0000081090 */
[C---:B------:R-:W-:Y:S06]  /*975d0*/  HMMA.1688.F32.TF32 R248, R132.reuse, R40, R248 ;  /* 0x0000002884f8723c */ /* 0x040fec00000810f8 */
[----:B------:R-:W-:Y:S06]  /*975e0*/  HMMA.1688.F32.TF32 R140, R132, R36, R140 ;  /* 0x00000024848c723c */ /* 0x000fec000008108c */
[C---:B---3--:R-:W-:Y:S06]  /*975f0*/  HMMA.1688.F32.TF32 R172, R212.reuse, R116, R180 ;  /* 0x00000074d4ac723c */ /* 0x048fec00000810b4 */
[C---:B--2---:R-:W-:Y:S06]  /*97600*/  HMMA.1688.F32.TF32 R176, R212.reuse, R112, R176 ;  /* 0x00000070d4b0723c */ /* 0x044fec00000810b0 */
        /* <DEDUP_REMOVED lines=9> */
[----:B------:R-:W-:Y:S01]  /*976a0*/  STL.64 [R1+0x2a68], R138 ;  /* 0x002a688a01007387 */ /* 0x000fe20000100a00 */
[C---:B------:R-:W-:Y:S03]  /*976b0*/  HMMA.1688.F32.TF32 R168, R132.reuse, R8, R168 ;  /* 0x0000000884a8723c */ /* 0x040fe600000810a8 */
[----:B------:R-:W-:Y:S04]  /*976c0*/  LDS R136, [R238+UR13+0x8700] ;  /* 0x0087000dee887984 */ /* 0x000fe80008000800 */
[----:B------:R-:W-:Y:S04]  /*976d0*/  LDS R138, [R238+UR13+0xa700] ;  /* 0x00a7000dee8a7984 */ /* 0x000fe80008000800 */
[----:B------:R-:W-:Y:S04]  /*976e0*/  LDS R137, [R239+UR13+0x8700] ;  /* 0x0087000def897984 */ /* 0x000fe80008000800 */
[----:B------:R-:W1:Y:S04]  /*976f0*/  LDS R139, [R239+UR13+0xa700] ;  /* 0x00a7000def8b7984 */ /* 0x000e680008000800 */
[----:B------:R-:W-:Y:S04]  /*97700*/  LDS R238, [R238+UR13+0xa780] ;  /* 0x00a7800deeee7984 */ /* 0x000fe80008000800 */
[----:B------:R-:W-:Y:S04]  /*97710*/  STL.64 [R1+0x2a20], R176 ;  /* 0x002a20b001007387 */ /* 0x000fe80000100a00 */
[----:B------:R-:W-:Y:S04]  /*97720*/  STL.64 [R1+0x2a28], R178 ;  /* 0x002a28b201007387 */ /* 0x000fe80000100a00 */
[----:B------:R-:W-:Y:S04]  /*97730*/  STL.64 [R1+0x29f0], R172 ;  /* 0x0029f0ac01007387 */ /* 0x000fe80000100a00 */
[----:B------:R2:W-:Y:S02]  /*97740*/  STL.64 [R1+0x29f8], R174 ;  /* 0x0029f8ae01007387 */ /* 0x0005e40000100a00 */
[----:B--2---:R-:W-:-:S15]  /*97750*/  HMMA.1688.F32.TF32 R172, R132, R4, R196 ;  /* 0x0000000484ac723c */ /* 0x004fde00000810c4 */
        /* <DEDUP_REMOVED lines=18> */
[----:B------:R-:W-:Y:S04]  /*97880*/  STL.64 [R1], R140 ;  /* 0x0000008c01007387 */ /* 0x000fe80000100a00 */
[----:B------:R2:W-:Y:S02]  /*97890*/  STL.64 [R1+0x8], R142 ;  /* 0x0000088e01007387 */ /* 0x0005e40000100a00 */
[C---:B--2---:R-:W-:Y:S06]  /*978a0*/  HMMA.1688.F32.TF32 R140, R132.reuse, R44, R204 ;  /* 0x0000002c848c723c */ /* 0x044fec00000810cc */
[C---:B------:R-:W-:Y:S01]  /*978b0*/  HMMA.1688.F32.TF32 R148, R132.reuse, R48, R200 ;  /* 0x000000308494723c */ /* 0x040fe200000810c8 */
[----:B------:R-:W-:Y:S05]  /*978c0*/  STL.64 [R1+0x6a40], R248 ;  /* 0x006a40f801007387 */ /* 0x000fea0000100a00 */
        /* <DEDUP_REMOVED lines=139> */
[C---:B----4-:R-:W-:Y:S06]  /*98180*/  HMMA.1688.F32.TF32 R184, R132.reuse, R104, R184 ;  /* 0x0000006884b8723c */ /* 0x050fec00000810b8 */
        /* <DEDUP_REMOVED lines=8> */
[C---:B------:R-:W-:Y:S06]  /*98210*/  HMMA.1688.F32.TF32 R164, R132.reuse, R124, R164 ;  /* 0x0000007c84a4723c */ /* 0x040fec00000810a4 */
[----:B------:R-:W-:Y:S06]  /*98220*/  HMMA.1688.F32.TF32 R160, R132, R128, R160 ;  /* 0x0000008084a0723c */ /* 0x000fec00000810a0 */
[C---:B-1----:R-:W-:Y:S06]  /*98230*/  HMMA.1688.F32.TF32 R156, R136.reuse, R4, R156 ;  /* 0x00000004889c723c */ /* 0x042fec000008109c */
        /* <DEDUP_REMOVED lines=28> */
[----:B------:R1:W-:Y:S01]  /*98400*/  STL.64 [R1+0x668], R134 ;  /* 0x0006688601007387 */ /* 0x0003e20000100a00 */
[C---:B------:R-:W-:Y:S06]  /*98410*/  HMMA.1688.F32.TF32 R144, R136.reuse, R24, R204 ;  /* 0x000000188890723c */ /* 0x040fec00000810cc */
[C---:B-1----:R-:W-:Y:S06]  /*98420*/  HMMA.1688.F32.TF32 R132, R136.reuse, R20, R140 ;  /* 0x000000148884723c */ /* 0x042fec000008108c */
        /* <DEDUP_REMOVED lines=16> */
[----:B------:R-:W-:Y:S04]  /*98530*/  STL.64 [R1+0x5f0], R144 ;  /* 0x0005f09001007387 */ /* 0x000fe80000100a00 */
[----:B------:R1:W-:Y:S04]  /*98540*/  STL.64 [R1+0x5f8], R146 ;  /* 0x0005f89201007387 */ /* 0x0003e80000100a00 */
[----:B------:R-:W-:Y:S04]  /*98550*/  STL.64 [R1+0x5e0], R140 ;  /* 0x0005e08c01007387 */ /* 0x000fe80000100a00 */
[----:B------:R2:W-:Y:S01]  /*98560*/  STL.64 [R1+0x5e8], R142 ;  /* 0x0005e88e01007387 */ /* 0x0005e20000100a00 */
[C---:B------:R-:W-:Y:S03]  /*98570*/  HMMA.1688.F32.TF32 R148, R136.reuse, R52, R232 ;  /* 0x000000348894723c */ /* 0x040fe600000810e8 */
[----:B------:R-:W-:Y:S04]  /*98580*/  LDS R132, [R0+UR13+0x8780] ;  /* 0x0087800d00847984 */ /* 0x000fe80008000800 */
[----:B------:R-:W-:Y:S04]  /*98590*/  LDS R134, [R0+UR13+0xa780] ;  /* 0x00a7800d00867984 */ /* 0x000fe80008000800 */
[----:B------:R-:W-:Y:S04]  /*985a0*/  LDS R133, [R237+UR13+0x8780] ;  /* 0x0087800ded857984 */ /* 0x000fe80008000800 */
[----:B------:R-:W3:Y:S04]  /*985b0*/  LDS R135, [R237+UR13+0xa780] ;  /* 0x00a7800ded877984 */ /* 0x000ee80008000800 */
[----:B------:R-:W-:Y:S04]  /*985c0*/  LDS R237, [R239+UR13+0x8780] ;  /* 0x0087800defed7984 */ /* 0x000fe80008000800 */
[----:B------:R-:W4:Y:S01]  /*985d0*/  LDS R239, [R239+UR13+0xa780] ;  /* 0x00a7800defef7984 */ /* 0x000f220008000800 */
[C---:B-1----:R-:W-:Y:S06]  /*985e0*/  HMMA.1688.F32.TF32 R144, R136.reuse, R44, R220 ;  /* 0x0000002c8890723c */ /* 0x042fec00000810dc */
[----:B--2---:R-:W-:-:S15]  /*985f0*/  HMMA.1688.F32.TF32 R140, R136, R48, R224 ;  /* 0x00000030888c723c */ /* 0x004fde00000810e0 */
[----:B------:R-:W-:-:S02]  /*98600*/  NOP ;  /* 0x0000000000007918 */ /* 0x000fc40000000000 */
        /* <DEDUP_REMOVED lines=310> */
[----:B------:R-:W4:-:S15]  /*99970*/  LDL.LU R244, [R1+0x1810] ;  /* 0x0018100001f47983 */ /* 0x000f1e0000300800 */
[----:B------:R-:W-:-:S05]  /*99980*/  NOP ;  /* 0x0000000000007918 */ /* 0x000fca0000000000 */
[----:B------:R-:W-:Y:S04]  /*99990*/  STL.64 [R1+0x290], R136 ;  /* 0x0002908801007387 */ /* 0x000fe80000100a00 */
[----:B------:R2:W-:Y:S04]  /*999a0*/  STL.64 [R1+0x298], R138 ;  /* 0x0002988a01007387 */ /* 0x0005e80000100a00 */
[----:B------:R-:W4:Y:S01]  /*999b0*/  LDL.LU R245, [R1+0x1814] ;  /* 0x0018140001f57983 */ /* 0x000f220000300800 */
[C---:B--2---:R-:W-:Y:S06]  /*999c0*/  HMMA.1688.F32.TF32 R136, R132.reuse, R48, R248 ;  /* 0x000000308488723c */ /* 0x044fec00000810f8 */
[C---:B---3--:R-:W-:Y:S06]  /*999d0*/  HMMA.1688.F32.TF32 R248, R132.reuse, R52, R196 ;  /* 0x0000003484f8723c */ /* 0x048fec00000810c4 */
[C---:B------:R-:W-:Y:S11]  /*999e0*/  HMMA.1688.F32.TF32 R196, R132.reuse, R56, R212 ;  /* 0x0000003884c4723c */ /* 0x040ff600000810d4 */
        /* <DEDUP_REMOVED lines=53> */
[----:B--2---:R-:W-:Y:S02]  /*99d40*/  HMMA.1688.F32.TF32 R140, R132, R128, R216 ;  /* 0x00000080848c723c */ /* 0x004fe400000810d8 */
[----:B------:R-:W-:Y:S04]  /*99d50*/  STL.64 [R1+0x160], R136 ;  /* 0x0001608801007387 */ /* 0x000fe80000100a00 */
[----:B------:R1:W-:Y:S02]  /*99d60*/  STL.64 [R1+0x168], R138 ;  /* 0x0001688a01007387 */ /* 0x0003e40000100a00 */
[C---:B-1----:R-:W-:Y:S09]  /*99d70*/  HMMA.1688.F32.TF32 R136, R236.reuse, R4, R228 ;  /* 0x00000004ec88723c */ /* 0x042ff200000810e4 */
        /* <DEDUP_REMOVED lines=11> */
[----:B------:R2:W-:Y:S04]  /*99e30*/  STL.64 [R1+0x450], R140 ;  /* 0x0004508c01007387 */ /* 0x0005e80000100a00 */
[----:B------:R3:W-:Y:S04]  /*99e40*/  STL.64 [R1+0x458], R142 ;  /* 0x0004588e01007387 */ /* 0x0007e80000100a00 */
[----:B------:R-:W-:Y:S04]  /*99e50*/  STL.64 [R1+0x440], R136 ;  /* 0x0004408801007387 */ /* 0x000fe80000100a00 */
[----:B------:R-:W-:Y:S04]  /*99e60*/  STL.64 [R1+0x448], R138 ;  /* 0x0004488a01007387 */ /* 0x000fe80000100a00 */
        /* <DEDUP_REMOVED lines=26> */
[----:B-1----:R-:W-:Y:S03]  /*9a010*/  HMMA.1688.F32.TF32 R132, R236, R20, R240 ;  /* 0x00000014ec84723c */ /* 0x002fe600000810f0 */
[----:B------:R-:W3:Y:S04]  /*9a020*/  LDL.LU R234, [R1+0x17a8] ;  /* 0x0017a80001ea7983 */ /* 0x000ee80000300800 */
[----:B------:R-:W3:Y:S04]  /*9a030*/  LDL.LU R235, [R1+0x17ac] ;  /* 0x0017ac0001eb7983 */ /* 0x000ee80000300800 */
[----:B------:R-:W3:Y:S04]  /*9a040*/  LDL.LU R240, [R1+0x1790] ;  /* 0x0017900001f07983 */ /* 0x000ee80000300800 */
[----:B------:R-:W3:Y:S04]  /*9a050*/  LDL.LU R241, [R1+0x1794] ;  /* 0x0017940001f17983 */ /* 0x000ee80000300800 */
[----:B------:R-:W3:Y:S04]  /*9a060*/  LDL.LU R242, [R1+0x1798] ;  /* 0x0017980001f27983 */ /* 0x000ee80000300800 */
[----:B------:R-:W3:Y:S01]  /*9a070*/  LDL.LU R243, [R1+0x179c] ;  /* 0x00179c0001f37983 */ /* 0x000ee20000300800 */
[----:B------:R-:W-:-:S02]  /*9a080*/  IMAD.MOV.U32 R246, RZ, RZ, R3 ;  /* 0x000000fffff67224 */ /* 0x000fc400078e0003 */
[----:B------:R-:W-:Y:S02]  /*9a090*/  IMAD.MOV.U32 R247, RZ, RZ, R2 ;  /* 0x000000fffff77224 */ /* 0x000fe400078e0002 */
        /* <DEDUP_REMOVED lines=8> */
[----:B------:R-:W4:Y:S11]  /*9a120*/  LDL.LU R247, [R1+0x178c] ;  /* 0x00178c0001f77983 */ /* 0x000f360000300800 */
[----:B------:R-:W-:-:S02]  /*9a130*/  IMAD.MOV.U32 R8, RZ, RZ, R132 ;  /* 0x000000ffff087224 */ /* 0x000fc400078e0084 */
[----:B------:R-:W-:Y:S02]  /*9a140*/  IMAD.MOV.U32 R9, RZ, RZ, R133 ;  /* 0x000000ffff097224 */ /* 0x000fe400078e0085 */
[----:B------:R-:W-:Y:S02]  /*9a150*/  IMAD.MOV.U32 R17, RZ, RZ, R134 ;  /* 0x000000ffff117224 */ /* 0x000fe400078e0086 */
[----:B------:R-:W-:Y:S02]  /*9a160*/  IMAD.MOV.U32 R16, RZ, RZ, R135 ;  /* 0x000000ffff107224 */ /* 0x000fe400078e0087 */
[C---:B--2---:R-:W-:Y:S06]  /*9a170*/  HMMA.1688.F32.TF32 R132, R236.reuse, R28, R200 ;  /* 0x0000001cec84723c */ /* 0x044fec00000810c8 */
[C---:B---3--:R-:W-:Y:S06]  /*9a180*/  HMMA.1688.F32.TF32 R156, R236.reuse, R48, R224 ;  /* 0x00000030ec9c723c */ /* 0x048fec00000810e0 */
[C---:B------:R-:W-:Y:S06]  /*9a190*/  HMMA.1688.F32.TF32 R148, R236.reuse, R40, R228 ;  /* 0x00000028ec94723c */ /* 0x040fec00000810e4 */
[C---:B------:R-:W-:Y:S06]  /*9a1a0*/  HMMA.1688.F32.TF32 R152, R236.reuse, R44, R220 ;  /* 0x0000002cec98723c */ /* 0x040fec00000810dc */
[C---:B------:R-:W-:Y:S06]  /*9a1b0*/  HMMA.1688.F32.TF32 R160, R236.reuse, R52, R232 ;  /* 0x00000034eca0723c */ /* 0x040fec00000810e8 */
[----:B------:R-:W-:Y:S01]  /*9a1c0*/  HMMA.1688.F32.TF32 R164, R236, R56, R240 ;  /* 0x00000038eca4723c */ /* 0x000fe200000810f0 */
[----:B------:R-:W-:-:S02]  /*9a1d0*/  IMAD.MOV.U32 R4, RZ, RZ, R132 ;  /* 0x000000ffff047224 */ /* 0x000fc400078e0084 */
[----:B------:R-:W-:Y:S02]  /*9a1e0*/  IMAD.MOV.U32 R5, RZ, RZ, R133 ;  /* 0x000000ffff057224 */ /* 0x000fe400078e0085 */
[----:B------:R-:W-:Y:S02]  /*9a1f0*/  IMAD.MOV.U32 R21, RZ, RZ, R134 ;  /* 0x000000ffff157224 */ /* 0x000fe400078e0086 */
[----:B------:R-:W-:Y:S01]  /*9a200*/  IMAD.MOV.U32 R20, RZ, RZ, R135 ;  /* 0x000000ffff147224 */ /* 0x000fe200078e0087 */
[----:B------:R-:W-:Y:S01]  /*9a210*/  STL.64 [R1+0x6a58], R150 ;  /* 0x006a589601007387 */ /* 0x000fe20000100a00 */
[C---:B------:R-:W-:Y:S03]  /*9a220*/  HMMA.1688.F32.TF32 R132, R236.reuse, R32, R208 ;  /* 0x00000020ec84723c */ /* 0x040fe600000810d0 */
[----:B------:R1:W-:Y:S04]  /*9a230*/  STL.64 [R1+0x6a50], R148 ;  /* 0x006a509401007387 */ /* 0x0003e80000100a00 */
[----:B------:R-:W-:Y:S04]  /*9a240*/  STL.64 [R1+0x6a68], R154 ;  /* 0x006a689a01007387 */ /* 0x000fe80000100a00 */
[----:B------:R2:W-:Y:S04]  /*9a250*/  STL.64 [R1+0x6a60], R152 ;  /* 0x006a609801007387 */ /* 0x0005e80000100a00 */
[----:B------:R-:W-:Y:S04]  /*9a260*/  STL.64 [R1+0x6a78], R158 ;  /* 0x006a789e01007387 */ /* 0x000fe80000100a00 */
[----:B------:R3:W-:Y:S01]  /*9a270*/  STL.64 [R1+0x6a70], R156 ;  /* 0x006a709c01007387 */ /* 0x0007e20000100a00 */
[----:B----4-:R-:W-:Y:S03]  /*9a280*/  HMMA.1688.F32.TF32 R168, R236, R60, R244 ;  /* 0x0000003ceca8723c */ /* 0x010fe600000810f4 */
[----:B------:R-:W-:Y:S04]  /*9a290*/  STL.64 [R1+0x6a88], R162 ;  /* 0x006a88a201007387 */ /* 0x000fe80000100a00 */
[----:B------:R-:W-:Y:S04]  /*9a2a0*/  STL.64 [R1+0x6a80], R160 ;  /* 0x006a80a001007387 */ /* 0x000fe80000100a00 */
[----:B------:R-:W-:Y:S04]  /*9a2b0*/  STL.64 [R1+0x6a98], R166 ;  /* 0x006a98a601007387 */ /* 0x000fe80000100a00 */
[----:B------:R-:W-:Y:S04]  /*9a2c0*/  STL.64 [R1+0x6a90], R164 ;  /* 0x006a90a401007387 */ /* 0x000fe80000100a00 */
[----:B------:R-:W4:Y:S04]  /*9a2d0*/  LDL.LU R244, [R1+0x18e0] ;  /* 0x0018e00001f47983 */ /* 0x000f280000300800 */
[----:B------:R-:W4:Y:S04]  /*9a2e0*/  LDL.LU R245, [R1+0x18e4] ;  /* 0x0018e40001f57983 */ /* 0x000f280000300800 */
[----:B------:R-:W4:Y:S04]  /*9a2f0*/  LDL.LU R246, [R1+0x18e8] ;  /* 0x0018e80001f67983 */ /* 0x000f280000300800 */
[----:B------:R-:W4:Y:S04]  /*9a300*/  LDL.LU R247, [R1+0x18ec] ;  /* 0x0018ec0001f77983 */ /* 0x000f280000300800 */
[----:B------:R-:W2:Y:S04]  /*9a310*/  LDL.LU R232, [R1+0x18f0] ;  /* 0x0018f00001e87983 */ /* 0x000ea80000300800 */
[----:B------:R-:W2:Y:S01]  /*9a320*/  LDL.LU R233, [R1+0x18f4] ;  /* 0x0018f40001e97983 */ /* 0x000ea20000300800 */
[----:B------:R-:W-:-:S02]  /*9a330*/  IMAD.MOV.U32 R29, RZ, RZ, R132 ;  /* 0x000000ffff1d7224 */ /* 0x000fc400078e0084 */
[----:B------:R-:W-:Y:S02]  /*9a340*/  IMAD.MOV.U32 R28, RZ, RZ, R133 ;  /* 0x000000ffff1c7224 */ /* 0x000fe400078e0085 */
[----:B------:R-:W-:Y:S02]  /*9a350*/  IMAD.MOV.U32 R25, RZ, RZ, R134 ;  /* 0x000000ffff197224 */ /* 0x000fe400078e0086 */
[----:B------:R-:W-:Y:S01]  /*9a360*/  IMAD.MOV.U32 R24, RZ, RZ, R135 ;  /* 0x000000ffff187224 */ /* 0x000fe200078e0087 */
[----:B------:R-:W2:Y:S01]  /*9a370*/  LDL.LU R234, [R1+0x18f8] ;  /* 0x0018f80001ea7983 */ /* 0x000ea20000300800 */
[----:B------:R-:W-:Y:S03]  /*9a380*/  HMMA.1688.F32.TF32 R132, R236, R36, R216 ;  /* 0x00000024ec84723c */ /* 0x000fe600000810d8 */
        /* <DEDUP_REMOVED lines=39> */
[----:B------:R-:W-:-:S02]  /*9a600*/  IMAD.MOV.U32 R250, RZ, RZ, R14 ;  /* 0x000000fffffa7224 */ /* 0x000fc400078e000e */
[----:B------:R-:W-:Y:S01]  /*9a610*/  IMAD.MOV.U32 R251, RZ, RZ, R15 ;  /* 0x000000fffffb7224 */ /* 0x000fe200078e000f */
[----:B------:R-:W-:Y:S01]  /*9a620*/  LOP3.LUT R45, R0, 0x20, RZ, 0x3c, !PT ;  /* 0x00000020002d7812 */ /* 0x000fe200078e3cff */
[----:B------:R-:W-:Y:S04]  /*9a630*/  LDS R240, [R0+UR13+0xc000] ;  /* 0x00c0000d00f07984 */ /* 0x000fe80008000800 */
[----:B------:R-:W-:Y:S04]  /*9a640*/  LDS R242, [R0+UR13+0xe000] ;  /* 0x00e0000d00f27984 */ /* 0x000fe80008000800 */
[----:B------:R-:W-:Y:S04]  /*9a650*/  LDS R241, [R45+UR13+0xc000] ;  /* 0x00c0000d2df17984 */ /* 0x000fe80008000800 */
[----:B------:R-:W1:Y:S01]  /*9a660*/  LDS R243, [R45+UR13+0xe000] ;  /* 0x00e0000d2df37984 */ /* 0x000e620008000800 */
[C---:B----4-:R-:W-:Y:S06]  /*9a670*/  HMMA.1688.F32.TF32 R176, R236.reuse, R68, R140 ;  /* 0x00000044ecb0723c */ /* 0x050fec000008108c */
        /* <DEDUP_REMOVED lines=10> */
[----:B------:R2:W-:Y:S04]  /*9a720*/  STL.64 [R1+0x6ab0], R172 ;  /* 0x006ab0ac01007387 */ /* 0x0005e80000100a00 */
[----:B------:R-:W-:Y:S04]  /*9a730*/  STL.64 [R1+0x6ac8], R178 ;  /* 0x006ac8b201007387 */ /* 0x000fe80000100a00 */
[----:B------:R-:W-:Y:S04]  /*9a740*/  STL.64 [R1+0x6ac0], R176 ;  /* 0x006ac0b001007387 */ /* 0x000fe80000100a00 */
[----:B------:R-:W-:Y:S04]  /*9a750*/  STL.64 [R1+0x6ad8], R182 ;  /* 0x006ad8b601007387 */ /* 0x000fe80000100a00 */
[----:B------:R3:W-:Y:S04]  /*9a760*/  STL.64 [R1+0x6ad0], R180 ;  /* 0x006ad0b401007387 */ /* 0x0007e80000100a00 */
[----:B------:R-:W-:Y:S04]  /*9a770*/  STL.64 [R1+0x6ae8], R186 ;  /* 0x006ae8ba01007387 */ /* 0x000fe80000100a00 */
[----:B------:R4:W-:Y:S04]  /*9a780*/  STL.64 [R1+0x6ae0], R184 ;  /* 0x006ae0b801007387 */ /* 0x0009e80000100a00 */
[----:B------:R-:W-:Y:S04]  /*9a790*/  STL.64 [R1+0x6af8], R190 ;  /* 0x006af8be01007387 */ /* 0x000fe80000100a00 */
[----:B------:R4:W-:Y:S04]  /*9a7a0*/  STL.64 [R1+0x6af0], R188 ;  /* 0x006af0bc01007387 */ /* 0x0009e80000100a00 */
[----:B------:R-:W-:Y:S04]  /*9a7b0*/  STL.64 [R1+0x6b08], R194 ;  /* 0x006b08c201007387 */ /* 0x000fe80000100a00 */
[----:B------:R-:W-:Y:S04]  /*9a7c0*/  STL.64 [R1+0x6b00], R192 ;  /* 0x006b00c001007387 */ /* 0x000fe80000100a00 */
[----:B------:R4:W-:Y:S04]  /*9a7d0*/  STL.64 [R1+0x6b18], R198 ;  /* 0x006b18c601007387 */ /* 0x0009e80000100a00 */
[----:B------:R4:W-:Y:S04]  /*9a7e0*/  STL.64 [R1+0x6b10], R196 ;  /* 0x006b10c401007387 */ /* 0x0009e80000100a00 */
[----:B------:R-:W-:Y:S04]  /*9a7f0*/  STL.64 [R1+0x6b28], R202 ;  /* 0x006b28ca01007387 */ /* 0x000fe80000100a00 */
[----:B------:R4:W-:Y:S04]  /*9a800*/  STL.64 [R1+0x6b20], R200 ;  /* 0x006b20c801007387 */ /* 0x0009e80000100a00 */
[----:B------:R-:W-:Y:S04]  /*9a810*/  STL.64 [R1+0x6b38], R206 ;  /* 0x006b38ce01007387 */ /* 0x000fe80000100a00 */
        /* <DEDUP_REMOVED lines=22> */
[----:B------:R-:W-:Y:S03]  /*9a980*/  HMMA.1688.F32.TF32 R212, R236, R104, R244 ;  /* 0x00000068ecd4723c */ /* 0x000fe600000810f4 */
        /* <DEDUP_REMOVED lines=24> */
[----:B------:R-:W-:Y:S01]  /*9ab10*/  IMAD.MOV.U32 R32, RZ, RZ, R135 ;  /* 0x000000ffff207224 */ /* 0x000fe200078e0087 */
[----:B------:R-:W-:Y:S04]  /*9ab20*/  STL.64 [R1+0x6b58], R214 ;  /* 0x006b58d601007387 */ /* 0x000fe80000100a00 */
[----:B------:R4:W-:Y:S01]  /*9ab30*/  STL.64 [R1+0x6b50], R212 ;  /* 0x006b50d401007387 */ /* 0x0009e20000100a00 */
[----:B-1----:R-:W-:-:S02]  /*9ab40*/  IMAD.MOV.U32 R148, RZ, RZ, R86 ;  /* 0x000000ffff947224 */ /* 0x002fc400078e0056 */
        /* <DEDUP_REMOVED lines=8> */
[----:B------:R-:W-:Y:S01]  /*9abd0*/  IMAD.MOV.U32 R157, RZ, RZ, R71 ;  /* 0x000000ffff9d7224 */ /* 0x000fe200078e0047 */
[C---:B--2---:R-:W-:Y:S06]  /*9abe0*/  HMMA.1688.F32.TF32 R220, R236.reuse, R112, R220 ;  /* 0x00000070ecdc723c */ /* 0x044fec00000810dc */
[C---:B---3--:R-:W-:Y:S06]  /*9abf0*/  HMMA.1688.F32.TF32 R216, R236.reuse, R108, R216 ;  /* 0x0000006cecd8723c */ /* 0x048fec00000810d8 */
[C---:B----4-:R-:W-:Y:S06]  /*9ac00*/  HMMA.1688.F32.TF32 R224, R236.reuse, R116, R224 ;  /* 0x00000074ece0723c */ /* 0x050fec00000810e0 */
[C---:B------:R-:W-:Y:S06]  /*9ac10*/  HMMA.1688.F32.TF32 R228, R236.reuse, R120, R228 ;  /* 0x00000078ece4723c */ /* 0x040fec00000810e4 */
[C---:B------:R-:W-:Y:S06]  /*9ac20*/  HMMA.1688.F32.TF32 R232, R236.reuse, R124, R232 ;  /* 0x0000007cece8723c */ /* 0x040fec00000810e8 */
[----:B------:R-:W-:Y:S01]  /*9ac30*/  HMMA.1688.F32.TF32 R236, R236, R128, R244 ;  /* 0x00000080ecec723c */ /* 0x000fe200000810f4 */
[----:B------:R-:W-:Y:S05]  /*9ac40*/  STL.64 [R1+0x6b68], R218 ;  /* 0x006b68da01007387 */ /* 0x000fea0000100a00 */
[C---:B------:R-:W-:Y:S06]  /*9ac50*/  HMMA.1688.F32.TF32 R136, R240.reuse, R10, R144 ;  /* 0x0000000af088723c */ /* 0x040fec0000081090 */
[----:B------:R-:W-:Y:S01]  /*9ac60*/  HMMA.1688.F32.TF32 R132, R240, R6, R248 ;  /* 0x00000006f084723c */ /* 0x000fe200000810f8 */
[----:B------:R1:W-:Y:S04]  /*9ac70*/  STL.64 [R1+0x6b60], R216 ;  /* 0x006b60d801007387 */ /* 0x0003e80000100a00 */
[----:B------:R-:W-:Y:S04]  /*9ac80*/  STL.64 [R1+0x6b78], R222 ;  /* 0x006b78de01007387 */ /* 0x000fe80000100a00 */
[----:B------:R2:W-:Y:S04]  /*9ac90*/  STL.64 [R1+0x6b70], R220 ;  /* 0x006b70dc01007387 */ /* 0x0005e80000100a00 */
[----:B------:R-:W-:Y:S04]  /*9aca0*/  STL.64 [R1+0x6b88], R226 ;  /* 0x006b88e201007387 */ /* 0x000fe80000100a00 */
[----:B------:R-:W-:Y:S04]  /*9acb0*/  STL.64 [R1+0x6b80], R224 ;  /* 0x006b80e001007387 */ /* 0x000fe80000100a00 */
[----:B------:R3:W-:Y:S04]  /*9acc0*/  STL.64 [R1+0x6b98], R230 ;  /* 0x006b98e601007387 */ /* 0x0007e80000100a00 */
[----:B------:R4:W-:Y:S04]  /*9acd0*/  STL.64 [R1+0x6b90], R228 ;  /* 0x006b90e401007387 */ /* 0x0009e80000100a00 */
[----:B------:R4:W-:Y:S04]  /*9ace0*/  STL.64 [R1+0x6ba8], R234 ;  /* 0x006ba8ea01007387 */ /* 0x0009e80000100a00 */
[----:B------:R4:W-:Y:S04]  /*9acf0*/  STL.64 [R1+0x6ba0], R232 ;  /* 0x006ba0e801007387 */ /* 0x0009e80000100a00 */
[----:B------:R-:W-:Y:S04]  /*9ad00*/  STL.64 [R1+0x6bc0], R238 ;  /* 0x006bc0ee01007387 */ /* 0x000fe80000100a00 */
[----:B------:R4:W-:Y:S04]  /*9ad10*/  STL.64 [R1+0x6bb8], R236 ;  /* 0x006bb8ec01007387 */ /* 0x0009e80000100a00 */
[----:B------:R-:W-:Y:S04]  /*9ad20*/  STL.64 [R1+0x6bd0], R134 ;  /* 0x006bd08601007387 */ /* 0x000fe80000100a00 */
[----:B------:R-:W-:Y:S04]  /*9ad30*/  STL.64 [R1+0x6bc8], R132 ;  /* 0x006bc88401007387 */ /* 0x000fe80000100a00 */
[----:B------:R-:W-:Y:S04]  /*9ad40*/  STL.64 [R1+0x6be0], R138 ;  /* 0x006be08a01007387 */ /* 0x000fe80000100a00 */
[----:B------:R4:W-:Y:S04]  /*9ad50*/  STL.64 [R1+0x6bd8], R136 ;  /* 0x006bd88801007387 */ /* 0x0009e80000100a00 */
[----:B------:R-:W2:Y:S04]  /*9ad60*/  LDL.LU R86, [R1+0x6e04] ;  /* 0x006e040001567983 */ /* 0x000ea80000300800 */
        /* <DEDUP_REMOVED lines=32> */
[----:B------:R-:W1:Y:S01]  /*9af70*/  LDL.LU R110, [R1+0x6db0] ;  /* 0x006db000016e7983 */ /* 0x000e620000300800 */
        /* <DEDUP_REMOVED lines=29> */
[----:B------:R-:W-:Y:S02]  /*9b150*/  IMAD.MOV.U32 R199, RZ, RZ, R74 ;  /* 0x000000ffffc77224 */ /* 0x000fe400078e004a */
[----:B--2---:R-:W-:-:S02]  /*9b160*/  IMAD.MOV.U32 R197, RZ, RZ, R86 ;  /* 0x000000ffffc57224 */ /* 0x004fc400078e0056 */
        /* <DEDUP_REMOVED lines=29> */
[----:B-1----:R-:W-:-:S02]  /*9b340*/  IMAD.MOV.U32 R216, RZ, RZ, R110 ;  /* 0x000000ffffd87224 */ /* 0x002fc400078e006e */
        /* <DEDUP_REMOVED lines=49> */
[----:B--2---:R-:W-:Y:S02]  /*9b660*/  IMAD.MOV.U32 R233, RZ, RZ, R87 ;  /* 0x000000ffffe97224 */ /* 0x004fe400078e0057 */
[----:B---3--:R-:W-:Y:S02]  /*9b670*/  IMAD.MOV.U32 R232, RZ, RZ, R86 ;  /* 0x000000ffffe87224 */ /* 0x008fe400078e0056 */
[----:B------:R-:W2:Y:S04]  /*9b680*/  LDL.LU R86, [R1+0x6d04] ;  /* 0x006d040001567983 */ /* 0x000ea80000300800 */
[----:B------:R-:W2:Y:S04]  /*9b690*/  LDL.LU R87, [R1+0x6d00] ;  /* 0x006d000001577983 */ /* 0x000ea80000300800 */
        /* <DEDUP_REMOVED lines=17> */
[----:B------:R-:W4:Y:S01]  /*9b7b0*/  LDL.LU R147, [R1+0x19cc] ;  /* 0x0019cc0001937983 */ /* 0x000f220000300800 */
[----:B------:R-:W-:-:S02]  /*9b7c0*/  IMAD.MOV.U32 R132, RZ, RZ, R70 ;  /* 0x000000ffff847224 */ /* 0x000fc400078e0046 */
[----:B------:R-:W-:Y:S01]  /*9b7d0*/  IMAD.MOV.U32 R133, RZ, RZ, R71 ;  /* 0x000000ffff857224 */ /* 0x000fe200078e0047 */
[----:B------:R-:W2:Y:S04]  /*9b7e0*/  LDL.LU R70, [R1+0x6ce4] ;  /* 0x006ce40001467983 */ /* 0x000ea80000300800 */
[----:B------:R-:W2:Y:S01]  /*9b7f0*/  LDL.LU R71, [R1+0x6ce0] ;  /* 0x006ce00001477983 */ /* 0x000ea20000300800 */
[----:B------:R-:W-:Y:S02]  /*9b800*/  IMAD.MOV.U32 R134, RZ, RZ, R66 ;  /* 0x000000ffff867224 */ /* 0x000fe400078e0042 */
[----:B------:R-:W-:Y:S01]  /*9b810*/  IMAD.MOV.U32 R135, RZ, RZ, R67 ;  /* 0x000000ffff877224 */ /* 0x000fe200078e0043 */
        /* <DEDUP_REMOVED lines=19> */
[----:B------:R-:W3:Y:S04]  /*9b950*/  LDL.LU R22, [R1+0x6c90] ;  /* 0x006c900001167983 */ /* 0x000ee80000300800 */
[----:B------:R-:W4:Y:S04]  /*9b960*/  LDL.LU R18, [R1+0x6c8c] ;  /* 0x006c8c0001127983 */ /* 0x000f280000300800 */
[----:B------:R-:W4:Y:S04]  /*9b970*/  LDL.LU R19, [R1+0x6c88] ;  /* 0x006c880001137983 */ /* 0x000f280000300800 */
[----:B------:R-:W3:Y:S04]  /*9b980*/  LDL.LU R23, [R1+0x6c84] ;  /* 0x006c840001177983 */ /* 0x000ee80000300800 */
[----:B------:R-:W2:Y:S04]  /*9b990*/  LDL.LU R27, [R1+0x6c80] ;  /* 0x006c8000011b7983 */ /* 0x000ea80000300800 */
[----:B------:R-:W2:Y:S04]  /*9b9a0*/  LDL.LU R34, [R1+0x6c7c] ;  /* 0x006c7c0001227983 */ /* 0x000ea80000300800 */
[----:B------:R-:W2:Y:S01]  /*9b9b0*/  LDL.LU R35, [R1+0x6c78] ;  /* 0x006c780001237983 */ /* 0x000ea20000300800 */
[----:B------:R-:W-:-:S15]  /*9b9c0*/  HMMA.1688.F32.TF32 R140, R240, R14, R140 ;  /* 0x0000000ef08c723c */ /* 0x000fde000008108c */
[----:B------:R-:W-:-:S08]  /*9b9d0*/  NOP ;  /* 0x0000000000007918 */ /* 0x000fd00000000000 */
[----:B------:R-:W-:Y:S04]  /*9b9e0*/  STL.64 [R1+0x6bf8], R142 ;  /* 0x006bf88e01007387 */ /* 0x000fe80000100a00 */
[----:B------:R1:W-:Y:S01]  /*9b9f0*/  STL.64 [R1+0x6bf0], R140 ;  /* 0x006bf08c01007387 */ /* 0x0003e20000100a00 */
[C---:B----4-:R-:W-:Y:S06]  /*9ba00*/  HMMA.1688.F32.TF32 R144, R240.reuse, R18, R144 ;  /* 0x00000012f090723c */ /* 0x050fec0000081090 */
[C---:B---3--:R-:W-:Y:S06]  /*9ba10*/  HMMA.1688.F32.TF32 R136, R240.reuse, R22, R136 ;  /* 0x00000016f088723c */ /* 0x048fec0000081088 */
[C---:B--2---:R-:W-:Y:S06]  /*9ba20*/  HMMA.1688.F32.TF32 R132, R240.reuse, R26, R132 ;  /* 0x0000001af084723c */ /* 0x044fec0000081084 */
[C---:B-1----:R-:W-:Y:S05]  /*9ba30*/  HMMA.1688.F32.TF32 R140, R240.reuse, R30, R236 ;  /* 0x0000001ef08c723c */ /* 0x042fea00000810ec */
        /* <DEDUP_REMOVED lines=73> */
[----:B------:R-:W2:Y:S01]  /*9bed0*/  LDL.LU R148, [R1+0x1d00] ;  /* 0x001d000001947983 */ /* 0x000ea20000300800 */
[----:B------:R-:W-:-:S07]  /*9bee0*/  IMAD.MOV.U32 R151, RZ, RZ, R130 ;  /* 0x000000ffff977224 */ /* 0x000fce00078e0082 */
[----:B------:R1:W-:Y:S04]  /*9bef0*/  STL.64 [R1+0x13e0], R136 ;  /* 0x0013e08801007387 */ /* 0x0003e80000100a00 */
[----:B------:R3:W-:Y:S04]  /*9bf00*/  STL.64 [R1+0x13e8], R138 ;  /* 0x0013e88a01007387 */ /* 0x0007e80000100a00 */
[----:B------:R4:W-:Y:S04]  /*9bf10*/  STL.64 [R1+0x13d0], R132 ;  /* 0x0013d08401007387 */ /* 0x0009e80000100a00 */
[----:B------:R4:W-:Y:S04]  /*9bf20*/  STL.64 [R1+0x13d8], R134 ;  /* 0x0013d88601007387 */ /* 0x0009e80000100a00 */
[----:B------:R-:W2:Y:S04]  /*9bf30*/  LDL.LU R149, [R1+0x1d04] ;  /* 0x001d040001957983 */ /* 0x000ea80000300800 */
[----:B------:R-:W2:Y:S04]  /*9bf40*/  LDL.LU R150, [R1+0x1d08] ;  /* 0x001d080001967983 */ /* 0x000ea80000300800 */
[----:B------:R-:W3:Y:S04]  /*9bf50*/  LDL.LU R130, [R1+0x6c74] ;  /* 0x006c740001827983 */ /* 0x000ee80000300800 */
[----:B------:R-:W2:Y:S01]  /*9bf60*/  LDL.LU R152, [R1+0x1cf0] ;  /* 0x001cf00001987983 */ /* 0x000ea20000300800 */
[----:B------:R-:W-:-:S02]  /*9bf70*/  IMAD.MOV.U32 R153, RZ, RZ, R127 ;  /* 0x000000ffff997224 */ /* 0x000fc400078e007f */
[----:B------:R-:W-:Y:S01]  /*9bf80*/  IMAD.MOV.U32 R154, RZ, RZ, R126 ;  /* 0x000000ffff9a7224 */ /* 0x000fe200078e007e */
[----:B------:R-:W2:Y:S04]  /*9bf90*/  LDL.LU R127, [R1+0x6c70] ;  /* 0x006c7000017f7983 */ /* 0x000ea80000300800 */
[----:B------:R-:W2:Y:S01]  /*9bfa0*/  LDL.LU R126, [R1+0x6c6c] ;  /* 0x006c6c00017e7983 */ /* 0x000ea20000300800 */
[----:B------:R-:W-:-:S03]  /*9bfb0*/  IMAD.MOV.U32 R155, RZ, RZ, R131 ;  /* 0x000000ffff9b7224 */ /* 0x000fc600078e0083 */
[----:B------:R-:W2:Y:S04]  /*9bfc0*/  LDL.LU R131, [R1+0x6c68] ;  /* 0x006c680001837983 */ /* 0x000ea80000300800 */
        /* <DEDUP_REMOVED lines=93> */
[----:B--2---:R-:W-:-:S02]  /*9c5a0*/  IMAD.MOV.U32 R160, RZ, RZ, R131 ;  /* 0x000000ffffa07224 */ /* 0x004fc400078e0083 */
[----:B------:R-:W-:Y:S02]  /*9c5b0*/  IMAD.MOV.U32 R161, RZ, RZ, R126 ;  /* 0x000000ffffa17224 */ /* 0x000fe400078e007e */
[----:B------:R-:W-:Y:S02]  /*9c5c0*/  IMAD.MOV.U32 R162, RZ, RZ, R127 ;  /* 0x000000ffffa27224 */ /* 0x000fe400078e007f */
[----:B---3--:R-:W-:Y:S02]  /*9c5d0*/  IMAD.MOV.U32 R179, RZ, RZ, R130 ;  /* 0x000000ffffb37224 */ /* 0x008fe400078e0082 */
[----:B------:R-:W2:Y:S04]  /*9c5e0*/  LDL.LU R130, [R1+0x6c5c] ;  /* 0x006c5c0001827983 */ /* 0x000ea80000300800 */
[----:B------:R-:W2:Y:S04]  /*9c5f0*/  LDL.LU R131, [R1+0x6c58] ;  /* 0x006c580001837983 */ /* 0x000ea80000300800 */
[----:B------:R-:W3:Y:S04]  /*9c600*/  LDL.LU R126, [R1+0x6c54] ;  /* 0x006c5400017e7983 */ /* 0x000ee80000300800 */
[----:B------:R-:W3:Y:S04]  /*9c610*/  LDL.LU R127, [R1+0x6c50] ;  /* 0x006c5000017f7983 */ /* 0x000ee80000300800 */
[----:B------:R-:W2:Y:S04]  /*9c620*/  LDL.LU R163, [R1+0x1cdc] ;  /* 0x001cdc0001a37983 */ /* 0x000ea80000300800 */
[----:B------:R-:W2:Y:S04]  /*9c630*/  LDL.LU R248, [R1+0x1d10] ;  /* 0x001d100001f87983 */ /* 0x000ea80000300800 */
[----:B------:R-:W2:Y:S04]  /*9c640*/  LDL.LU R249, [R1+0x1d14] ;  /* 0x001d140001f97983 */ /* 0x000ea80000300800 */
[----:B------:R-:W2:Y:S04]  /*9c650*/  LDL.LU R250, [R1+0x1d18] ;  /* 0x001d180001fa7983 */ /* 0x000ea80000300800 */
[----:B------:R-:W2:Y:S01]  /*9c660*/  LDL.LU R251, [R1+0x1d1c] ;  /* 0x001d1c0001fb7983 */ /* 0x000ea20000300800 */
[----:B------:R-:W-:-:S02]  /*9c670*/  LOP3.LUT R40, R0, 0x40, RZ, 0x3c, !PT ;  /* 0x0000004000287812 */ /* 0x000fc400078e3cff */
[----:B------:R-:W-:-:S03]  /*9c680*/  LOP3.LUT R41, R0, 0x60, RZ, 0x3c, !PT ;  /* 0x0000006000297812 */ /* 0x000fc600078e3cff */
[----:B------:R-:W-:Y:S04]  /*9c690*/  LDS R244, [R40+UR13+0xc000] ;  /* 0x00c0000d28f47984 */ /* 0x000fe80008000800 */
[----:B------:R-:W-:Y:S04]  /*9c6a0*/  LDS R246, [R40+UR13+0xe000] ;  /* 0x00e0000d28f67984 */ /* 0x000fe80008000800 */
[----:B------:R-:W-:Y:S04]  /*9c6b0*/  LDS R245, [R41+UR13+0xc000] ;  /* 0x00c0000d29f57984 */ /* 0x000fe80008000800 */
[----:B------:R-:W4:Y:S02]  /*9c6c0*/  LDS R247, [R41+UR13+0xe000] ;  /* 0x00e0000d29f77984 */ /* 0x000f240008000800 */
[----:B----4-:R-:W-:Y:S06]  /*9c6d0*/  HMMA.1688.F32.TF32 R132, R244, R6, R132 ;  /* 0x00000006f484723c */ /* 0x010fec0000081084 */
[C---:B---3--:R-:W-:Y:S06]  /*9c6e0*/  HMMA.1688.F32.TF32 R140, R240.reuse, R126, R140 ;  /* 0x0000007ef08c723c */ /* 0x048fec000008108c */
[----:B--2---:R-:W-:Y:S01]  /*9c6f0*/  HMMA.1688.F32.TF32 R136, R240, R130, R136 ;  /* 0x00000082f088723c */ /* 0x004fe20000081088 */
[----:B------:R-:W-:Y:S04]  /*9c700*/  LDS R240, [R0+UR13+0xc080] ;  /* 0x00c0800d00f07984 */ /* 0x000fe80008000800 */
[----:B------:R-:W-:Y:S04]  /*9c710*/  LDS R242, [R0+UR13+0xe080] ;  /* 0x00e0800d00f27984 */ /* 0x000fe80008000800 */
[----:B------:R-:W-:Y:S04]  /*9c720*/  LDS R241, [R45+UR13+0xc080] ;  /* 0x00c0800d2df17984 */ /* 0x000fe80008000800 */
[----:B------:R-:W1:Y:S04]  /*9c730*/  LDS R243, [R45+UR13+0xe080] ;  /* 0x00e0800d2df37984 */ /* 0x000e680008000800 */
        /* <DEDUP_REMOVED lines=189> */
[C---:B------:R-:W-:Y:S05]  /*9d310*/  HMMA.1688.F32.TF32 R132, R244.reuse, R118, R236 ;  /* 0x00000076f484723c */ /* 0x040fea00000810ec */
        /* <DEDUP_REMOVED lines=10> */
[----:B---3--:R-:W-:Y:S01]  /*9d3c0*/  HMMA.1688.F32.TF32 R132, R244, R130, R224 ;  /* 0x00000082f484723c */ /* 0x008fe200000810e0 */
        /* <DEDUP_REMOVED lines=209> */
[----:B--2---:R-:W-:Y:S06]  /*9e0e0*/  HMMA.1688.F32.TF32 R136, R240, R130, R204 ;  /* 0x00000082f088723c */ /* 0x004fec00000810cc */
[C---:B---3--:R-:W-:Y:S01]  /*9e0f0*/  HMMA.1688.F32.TF32 R132, R244.reuse, R6, R200 ;  /* 0x00000006f484723c */ /* 0x048fe200000810c8 */
        /* <DEDUP_REMOVED lines=166> */
[----:B------:R-:W-:Y:S01]  /*9eb60*/  HMMA.1688.F32.TF32 R132, R244, R82, R232 ;  /* 0x00000052f484723c */ /* 0x000fe200000810e8 */
[----:B------:R-:W-:Y:S04]  /*9eb70*/  STL.64 [R1+0xf60], R144 ;  /* 0x000f609001007387 */ /* 0x000fe80000100a00 */
[----:B------:R-:W-:-:S12]  /*9eb80*/  STL.64 [R1+0xf68], R146 ;  /* 0x000f689201007387 */ /* 0x000fd80000100a00 */
        /* <DEDUP_REMOVED lines=246> */
[----:B-1----:R-:W-:Y:S06]  /*9faf0*/  HMMA.1688.F32.TF32 R140, R240, R130, R164 ;  /* 0x00000082f08c723c */ /* 0x002fec00000810a4 */
[C---:B--2---:R-:W-:Y:S01]  /*9fb00*/  HMMA.1688.F32.TF32 R136, R244.reuse, R6, R160 ;  /* 0x00000006f488723c */ /* 0x044fe200000810a0 */
        /* <DEDUP_REMOVED lines=17> */
[----:B------:R1:W-:Y:S02]  /*9fc20*/  STL.64 [R1+0x6c30], R12 ;  /* 0x006c300c01007387 */ /* 0x0003e40000100a00 */
[C---:B-1----:R-:W-:Y:S07]  /*9fc30*/  HMMA.1688.F32.TF32 R12, R244.reuse, R18, R148 ;  /* 0x00000012f40c723c */ /* 0x042fee0000081094 */
[----:B------:R-:W-:Y:S04]  /*9fc40*/  STL.64 [R1+0x890], R8 ;  /* 0x0008900801007387 */ /* 0x000fe80000100a00 */
[----:B------:R1:W-:Y:S04]  /*9fc50*/  STL.64 [R1+0x898], R10 ;  /* 0x0008980a01007387 */ /* 0x0003e80000100a00 */
[----:B------:R-:W3:Y:S01]  /*9fc60*/  LDL.LU R148, [R1+0x2710] ;  /* 0x0027100001947983 */ /* 0x000ee20000300800 */
[----:B-1----:R-:W-:Y:S07]  /*9fc70*/  HMMA.1688.F32.TF32 R8, R244, R22, R248 ;  /* 0x00000016f408723c */ /* 0x002fee00000810f8 */
[----:B------:R-:W-:Y:S04]  /*9fc80*/  STL.64 [R1+0x880], R12 ;  /* 0x0008800c01007387 */ /* 0x000fe80000100a00 */
[----:B------:R-:W-:-:S12]  /*9fc90*/  STL.64 [R1+0x888], R14 ;  /* 0x0008880e01007387 */ /* 0x000fd80000100a00 */
        /* <DEDUP_REMOVED lines=110> */
[C---:B--2---:R-:W-:Y:S06]  /*a0380*/  HMMA.1688.F32.TF32 R12, R244.reuse, R26, R140 ;  /* 0x0000001af40c723c */ /* 0x044fec000008108c */
[----:B---3--:R-:W-:-:S15]  /*a0390*/  HMMA.1688.F32.TF32 R132, R244, R34, R132 ;  /* 0x00000022f484723c */ /* 0x008fde0000081084 */
        /* <DEDUP_REMOVED lines=73> */
[----:B------:R1:W-:Y:S04]  /*a0830*/  STL.64 [R1+0xa90], R132 ;  /* 0x000a908401007387 */ /* 0x0003e80000100a00 */
[----:B------:R2:W-:Y:S04]  /*a0840*/  STL.64 [R1+0xa98], R134 ;  /* 0x000a988601007387 */ /* 0x0005e80000100a00 */
[----:B------:R-:W3:Y:S04]  /*a0850*/  LDL.LU R248, [R1+0x29e0] ;  /* 0x0029e00001f87983 */ /* 0x000ee80000300800 */
[----:B------:R4:W-:Y:S04]  /*a0860*/  STL.64 [R1+0xa80], R12 ;  /* 0x000a800c01007387 */ /* 0x0009e80000100a00 */
[----:B------:R4:W-:Y:S04]  /*a0870*/  STL.64 [R1+0xa88], R14 ;  /* 0x000a880e01007387 */ /* 0x0009e80000100a00 */
[----:B------:R-:W-:Y:S04]  /*a0880*/  LDS R244, [R40+UR13+0xc180] ;  /* 0x00c1800d28f47984 */ /* 0x000fe80008000800 */
[----:B------:R-:W-:Y:S04]  /*a0890*/  LDS R246, [R40+UR13+0xe180] ;  /* 0x00e1800d28f67984 */ /* 0x000fe80008000800 */
[----:B------:R-:W-:Y:S04]  /*a08a0*/  LDS R245, [R41+UR13+0xc180] ;  /* 0x00c1800d29f57984 */ /* 0x000fe80008000800 */
[----:B------:R-:W3:Y:S04]  /*a08b0*/  LDS R247, [R41+UR13+0xe180] ;  /* 0x00e1800d29f77984 */ /* 0x000ee80008000800 */
        /* <DEDUP_REMOVED lines=125> */
[----:B-1----:R-:W4:Y:S04]  /*a1090*/  LDL.LU.64 R10, [R1+0x6c48] ;  /* 0x006c4800010a7983 */ /* 0x002f280000300a00 */
[----:B------:R-:W2:Y:S01]  /*a10a0*/  LDL.LU.64 R8, [R1+0x6c40] ;  /* 0x006c400001087983 */ /* 0x000ea20000300a00 */
[----:B----4-:R-:W-:-:S15]  /*a10b0*/  HMMA.1688.F32.TF32 R12, R240, R10, R12 ;  /* 0x0000000af00c723c */ /* 0x010fde000008100c */
[----:B------:R-:W-:-:S08]  /*a10c0*/  NOP ;  /* 0x0000000000007918 */ /* 0x000fd00000000000 */
[----:B------:R-:W-:Y:S04]  /*a10d0*/  STL.64 [R1+0xa60], R12 ;  /* 0x000a600c01007387 */ /* 0x000fe80000100a00 */
[----:B------:R1:W-:Y:S04]  /*a10e0*/  STL.64 [R1+0xa68], R14 ;  /* 0x000a680e01007387 */ /* 0x0003e80000100a00 */
[----:B-1----:R-:W4:Y:S01]  /*a10f0*/  LDL.LU.64 R14, [R1+0x6c38] ;  /* 0x006c3800010e7983 */ /* 0x002f220000300a00 */
[C---:B---3--:R-:W-:Y:S06]  /*a1100*/  HMMA.1688.F32.TF32 R140, R240.reuse, R18, R140 ;  /* 0x00000012f08c723c */ /* 0x048fec000008108c */
[C---:B------:R-:W-:Y:S06]  /*a1110*/  HMMA.1688.F32.TF32 R136, R240.reuse, R22, R136 ;  /* 0x00000016f088723c */ /* 0x040fec0000081088 */
[C---:B------:R-:W-:Y:S01]  /*a1120*/  HMMA.1688.F32.TF32 R132, R240.reuse, R26, R132 ;  /* 0x0000001af084723c */ /* 0x040fe20000081084 */
[----:B------:R-:W3:Y:S05]  /*a1130*/  LDL.LU.64 R12, [R1+0x6c30] ;  /* 0x006c3000010c7983 */ /* 0x000eea0000300a00 */
[----:B----4-:R-:W-:-:S15]  /*a1140*/  HMMA.1688.F32.TF32 R144, R240, R14, R144 ;  /* 0x0000000ef090723c */ /* 0x010fde0000081090 */
[----:B------:R-:W-:-:S08]  /*a1150*/  NOP ;  /* 0x0000000000007918 */ /* 0x000fd00000000000 */
        /* <DEDUP_REMOVED lines=9> */
[C---:B----4-:R-:W-:Y:S06]  /*a11f0*/  HMMA.1688.F32.TF32 R136, R240.reuse, R34, R232 ;  /* 0x00000022f088723c */ /* 0x050fec00000810e8 */
[C---:B--2---:R-:W-:Y:S11]  /*a1200*/  HMMA.1688.F32.TF32 R132, R240.reuse, R38, R228 ;  /* 0x00000026f084723c */ /* 0x044ff600000810e4 */
        /* <DEDUP_REMOVED lines=8> */
[C---:B----4-:R-:W-:Y:S11]  /*a1290*/  HMMA.1688.F32.TF32 R132, R240.reuse, R50, R216 ;  /* 0x00000032f084723c */ /* 0x050ff600000810d8 */
        /* <DEDUP_REMOVED lines=169> */
[----:B----4-:R-:W-:Y:S01]  /*a1d30*/  HMMA.1688.F32.TF32 R140, R240, R126, R140 ;  /* 0x0000007ef08c723c */ /* 0x010fe2000008108c */
[----:B------:R-:W-:Y:S04]  /*a1d40*/  LDS R240, [R0+UR13+0xc200] ;  /* 0x00c2000d00f07984 */ /* 0x000fe80008000800 */
[----:B------:R-:W-:Y:S04]  /*a1d50*/  LDS R242, [R0+UR13+0xe200] ;  /* 0x00e2000d00f27984 */ /* 0x000fe80008000800 */
[----:B------:R-:W-:Y:S04]  /*a1d60*/  LDS R241, [R45+UR13+0xc200] ;  /* 0x00c2000d2df17984 */ /* 0x000fe80008000800 */
[----:B------:R-:W1:Y:S01]  /*a1d70*/  LDS R243, [R45+UR13+0xe200] ;  /* 0x00e2000d2df37984 */ /* 0x000e620008000800 */
[C---:B---3--:R-:W-:Y:S09]  /*a1d80*/  HMMA.1688.F32.TF32 R132, R244.reuse, R6, R132 ;  /* 0x00000006f484723c */ /* 0x048ff20000081084 */
        /* <DEDUP_REMOVED lines=373> */
[C---:B----4-:R-:W-:Y:S11]  /*a34e0*/  HMMA.1688.F32.TF32 R136, R240.reuse, R94, R232 ;  /* 0x0000005ef088723c */ /* 0x050ff600000810e8 */
        /* <DEDUP_REMOVED lines=26> */
[----:B---3--:R-:W-:Y:S01]  /*a3690*/  HMMA.1688.F32.TF32 R136, R240, R130, R196 ;  /* 0x00000082f088723c */ /* 0x008fe200000810c4 */
[----:B------:R-:W-:Y:S04]  /*a36a0*/  LDS R241, [R45+UR13+0xc280] ;  /* 0x00c2800d2df17984 */ /* 0x000fe80008000800 */
[----:B------:R-:W-:Y:S04]  /*a36b0*/  LDS R243, [R45+UR13+0xe280] ;  /* 0x00e2800d2df37984 */ /* 0x000fe80008000800 */
[----:B------:R-:W-:Y:S04]  /*a36c0*/  LDS R240, [R0+UR13+0xc280] ;  /* 0x00c2800d00f07984 */ /* 0x000fe80008000800 */
[----:B------:R-:W2:Y:S04]  /*a36d0*/  LDS R242, [R0+UR13+0xe280] ;  /* 0x00e2800d00f27984 */ /* 0x000ea80008000800 */
        /* <DEDUP_REMOVED lines=36> */
[C---:B-1----:R-:W-:Y:S06]  /*a3920*/  HMMA.1688.F32.TF32 R132, R244.reuse, R46, R152 ;  /* 0x0000002ef484723c */ /* 0x042fec0000081098 */
[----:B------:R-:W-:Y:S04]  /*a3930*/  STL.64 [R1+0x6c28], R46 ;  /* 0x006c282e01007387 */ /* 0x000fe80000100a00 */
[----:B------:R1:W-:Y:S02]  /*a3940*/  STL [R1+0x6c20], R45 ;  /* 0x006c202d01007387 */ /* 0x0003e40000100800 */
[C---:B-1----:R-:W-:Y:S11]  /*a3950*/  HMMA.1688.F32.TF32 R44, R244.reuse, R54, R248 ;  /* 0x00000036f42c723c */ /* 0x042ff600000810f8 */
[----:B------:R-:W-:Y:S04]  /*a3960*/  STL.64 [R1+0x1a80], R132 ;  /* 0x001a808401007387 */ /* 0x000fe80000100a00 */
[----:B------:R1:W-:Y:S02]  /*a3970*/  STL.64 [R1+0x1a88], R134 ;  /* 0x001a888601007387 */ /* 0x0003e40000100a00 */
[----:B-1----:R-:W-:Y:S02]  /*a3980*/  HMMA.1688.F32.TF32 R132, R244, R50, R148 ;  /* 0x00000032f484723c */ /* 0x002fe40000081094 */
[----:B------:R-:W3:-:S15]  /*a3990*/  LDL.LU R148, [R1+0x43d0] ;  /* 0x0043d00001947983 */ /* 0x000ede0000300800 */
[----:B------:R-:W-:-:S06]  /*a39a0*/  NOP ;  /* 0x0000000000007918 */ /* 0x000fcc0000000000 */
[----:B------:R1:W-:Y:S04]  /*a39b0*/  STL.64 [R1+0x1a90], R132 ;  /* 0x001a908401007387 */ /* 0x0003e80000100a00 */
[----:B------:R4:W-:Y:S04]  /*a39c0*/  STL.64 [R1+0x1a98], R134 ;  /* 0x001a988601007387 */ /* 0x0009e80000100a00 */
        /* <DEDUP_REMOVED lines=111> */
[C---:B----4-:R-:W-:Y:S11]  /*a40c0*/  HMMA.1688.F32.TF32 R132, R244.reuse, R66, R132 ;  /* 0x00000042f484723c */ /* 0x050ff60000081084 */
        /* <DEDUP_REMOVED lines=59> */
[C---:B-1----:R-:W-:Y:S06]  /*a4480*/  HMMA.1688.F32.TF32 R44, R240.reuse, R10, R168 ;  /* 0x0000000af02c723c */ /* 0x042fec00000810a8 */
[C---:B------:R-:W-:Y:S08]  /*a4490*/  HMMA.1688.F32.TF32 R136, R240.reuse, R14, R164 ;  /* 0x0000000ef088723c */ /* 0x040ff000000810a4 */
[----:B------:R-:W-:Y:S04]  /*a44a0*/  STL.64 [R1+0x19e0], R132 ;  /* 0x0019e08401007387 */ /* 0x000fe80000100a00 */
[----:B------:R1:W-:Y:S02]  /*a44b0*/  STL.64 [R1+0x19e8], R134 ;  /* 0x0019e88601007387 */ /* 0x0003e40000100a00 */
        /* <DEDUP_REMOVED lines=139> */
[----:B-1----:R-:W2:Y:S01]  /*a4d70*/  LDL.LU.64 R46, [R1+0x6c28] ;  /* 0x006c2800012e7983 */ /* 0x002ea20000300a00 */
[C---:B---3--:R-:W-:Y:S06]  /*a4d80*/  HMMA.1688.F32.TF32 R144, R240.reuse, R42, R144 ;  /* 0x0000002af090723c */ /* 0x048fec0000081090 */
[C---:B----4-:R-:W-:Y:S06]  /*a4d90*/  HMMA.1688.F32.TF32 R136, R240.reuse, R50, R136 ;  /* 0x00000032f088723c */ /* 0x050fec0000081088 */
[C---:B------:R-:W-:Y:S01]  /*a4da0*/  HMMA.1688.F32.TF32 R132, R240.reuse, R54, R132 ;  /* 0x00000036f084723c */ /* 0x040fe20000081084 */
[----:B------:R-:W3:Y:S10]  /*a4db0*/  LDL.LU R45, [R1+0x6c20] ;  /* 0x006c2000012d7983 */ /* 0x000ef40000300800 */
[----:B------:R-:W-:Y:S04]  /*a4dc0*/  STL.64 [R1+0x1c70], R144 ;  /* 0x001c709001007387 */ /* 0x000fe80000100a00 */
[----:B------:R-:W-:Y:S01]  /*a4dd0*/  STL.64 [R1+0x1c78], R146 ;  /* 0x001c789201007387 */ /* 0x000fe20000100a00 */
[----:B--2---:R-:W-:-:S15]  /*a4de0*/  HMMA.1688.F32.TF32 R140, R240, R46, R140 ;  /* 0x0000002ef08c723c */ /* 0x004fde000008108c */
[----:B------:R-:W-:-:S08]  /*a4df0*/  NOP ;  /* 0x0000000000007918 */ /* 0x000fd00000000000 */
        /* <DEDUP_REMOVED lines=60> */
[----:B-1----:R-:W-:Y:S06]  /*a51c0*/  HMMA.1688.F32.TF32 R140, R240, R130, R164 ;  /* 0x00000082f08c723c */ /* 0x002fec00000810a4 */
[C---:B--2---:R-:W-:Y:S06]  /*a51d0*/  HMMA.1688.F32.TF32 R136, R244.reuse, R6, R160 ;  /* 0x00000006f488723c */ /* 0x044fec00000810a0 */
[C---:B----4-:R-:W-:Y:S01]  /*a51e0*/  HMMA.1688.F32.TF32 R132, R244.reuse, R10, R156 ;  /* 0x0000000af484723c */ /* 0x050fe2000008109c */
[----:B------:R-:W-:Y:S04]  /*a51f0*/  LDS R240, [R0+UR13+0xc300] ;  /* 0x00c3000d00f07984 */ /* 0x000fe80008000800 */
[----:B------:R-:W-:Y:S04]  /*a5200*/  LDS R242, [R0+UR13+0xe300] ;  /* 0x00e3000d00f27984 */ /* 0x000fe80008000800 */
[----:B---3--:R-:W-:Y:S04]  /*a5210*/  LDS R241, [R45+UR13+0xc300] ;  /* 0x00c3000d2df17984 */ /* 0x008fe80008000800 */
[----:B------:R-:W1:Y:S04]  /*a5220*/  LDS R243, [R45+UR13+0xe300] ;  /* 0x00e3000d2df37984 */ /* 0x000e680008000800 */
[----:B------:R-:W-:Y:S04]  /*a5230*/  STL.64 [R1+0x1dc0], R140 ;  /* 0x001dc08c01007387 */ /* 0x000fe80000100a00 */
[----:B------:R-:W-:Y:S04]  /*a5240*/  STL.64 [R1+0x1dc8], R142 ;  /* 0x001dc88e01007387 */ /* 0x000fe80000100a00 */
[----:B------:R-:W-:Y:S04]  /*a5250*/  STL.64 [R1+0x6c18], R10 ;  /* 0x006c180a01007387 */ /* 0x000fe80000100a00 */
[----:B------:R-:W-:Y:S04]  /*a5260*/  STL.64 [R1+0x1be0], R136 ;  /* 0x001be08801007387 */ /* 0x000fe80000100a00 */
[----:B------:R2:W-:Y:S04]  /*a5270*/  STL.64 [R1+0x1be8], R138 ;  /* 0x001be88a01007387 */ /* 0x0005e80000100a00 */
[----:B------:R-:W-:Y:S04]  /*a5280*/  STL.64 [R1+0x6c10], R8 ;  /* 0x006c100801007387 */ /* 0x000fe80000100a00 */
[----:B------:R-:W-:Y:S04]  /*a5290*/  STL.64 [R1+0x1bf0], R132 ;  /* 0x001bf08401007387 */ /* 0x000fe80000100a00 */
[----:B------:R3:W-:Y:S01]  /*a52a0*/  STL.64 [R1+0x1bf8], R134 ;  /* 0x001bf88601007387 */ /* 0x0007e20000100a00 */
[C---:B--2---:R-:W-:Y:S06]  /*a52b0*/  HMMA.1688.F32.TF32 R136, R244.reuse, R14, R152 ;  /* 0x0000000ef488723c */ /* 0x044fec0000081098 */
[C---:B---3--:R-:W-:Y:S06]  /*a52c0*/  HMMA.1688.F32.TF32 R132, R244.reuse, R18, R148 ;  /* 0x00000012f484723c */ /* 0x048fec0000081094 */
[C---:B------:R-:W-:Y:S11]  /*a52d0*/  HMMA.1688.F32.TF32 R8, R244.reuse, R22, R248 ;  /* 0x00000016f408723c */ /* 0x040ff600000810f8 */
[----:B------:R2:W-:Y:S04]  /*a52e0*/  STL.64 [R1+0x1c00], R136 ;  /* 0x001c008801007387 */ /* 0x0005e80000100a00 */
[----:B------:R3:W-:Y:S04]  /*a52f0*/  STL.64 [R1+0x1c08], R138 ;  /* 0x001c088a01007387 */ /* 0x0007e80000100a00 */
[----:B------:R-:W4:Y:S04]  /*a5300*/  LDL.LU R148, [R1+0x4100] ;  /* 0x0041000001947983 */ /* 0x000f280000300800 */
[----:B------:R1:W-:Y:S04]  /*a5310*/  STL.64 [R1+0x1c10], R132 ;  /* 0x001c108401007387 */ /* 0x0003e80000100a00 */
[----:B------:R1:W-:Y:S04]  /*a5320*/  STL.64 [R1+0x1c18], R134 ;  /* 0x001c188601007387 */ /* 0x0003e80000100a00 */
        /* <DEDUP_REMOVED lines=69> */
[----:B--2---:R-:W4:Y:S04]  /*a5780*/  LDL.LU R136, [R1+0x3bc0] ;  /* 0x003bc00001887983 */ /* 0x004f280000300800 */
[----:B------:R-:W4:Y:S04]  /*a5790*/  LDL.LU R137, [R1+0x3bc4] ;  /* 0x003bc40001897983 */ /* 0x000f280000300800 */
[----:B---3--:R-:W4:Y:S04]  /*a57a0*/  LDL.LU R138, [R1+0x3bc8] ;  /* 0x003bc800018a7983 */ /* 0x008f280000300800 */
[----:B------:R-:W4:Y:S04]  /*a57b0*/  LDL.LU R139, [R1+0x3bcc] ;  /* 0x003bcc00018b7983 */ /* 0x000f280000300800 */
[----:B------:R-:W2:Y:S04]  /*a57c0*/  LDL.LU R140, [R1+0x3be0] ;  /* 0x003be000018c7983 */ /* 0x000ea80000300800 */
[----:B------:R-:W2:Y:S04]  /*a57d0*/  LDL.LU R141, [R1+0x3be4] ;  /* 0x003be400018d7983 */ /* 0x000ea80000300800 */
[----:B------:R-:W2:Y:S04]  /*a57e0*/  LDL.LU R142, [R1+0x3be8] ;  /* 0x003be800018e7983 */ /* 0x000ea80000300800 */
[----:B------:R-:W2:Y:S04]  /*a57f0*/  LDL.LU R143, [R1+0x3bec] ;  /* 0x003bec00018f7983 */ /* 0x000ea80000300800 */
        /* <DEDUP_REMOVED lines=33> */
[C---:B--2---:R-:W-:Y:S06]  /*a5a10*/  HMMA.1688.F32.TF32 R140, R244.reuse, R26, R140 ;  /* 0x0000001af48c723c */ /* 0x044fec000008108c */
[C---:B---3--:R-:W-:Y:S06]  /*a5a20*/  HMMA.1688.F32.TF32 R136, R244.reuse, R34, R132 ;  /* 0x00000022f488723c */ /* 0x048fec0000081084 */
[C---:B------:R-:W-:Y:S11]  /*a5a30*/  HMMA.1688.F32.TF32 R132, R244.reuse, R38, R236 ;  /* 0x00000026f484723c */ /* 0x040ff600000810ec */
        /* <DEDUP_REMOVED lines=201> */
[----:B-1----:R-:W4:Y:S01]  /*a66d0*/  LDL.LU.64 R10, [R1+0x6c18] ;  /* 0x006c1800010a7983 */ /* 0x002f220000300a00 */
[C---:B---3--:R-:W-:Y:S06]  /*a66e0*/  HMMA.1688.F32.TF32 R140, R240.reuse, R14, R140 ;  /* 0x0000000ef08c723c */ /* 0x048fec000008108c */
[C---:B------:R-:W-:Y:S06]  /*a66f0*/  HMMA.1688.F32.TF32 R136, R240.reuse, R18, R136 ;  /* 0x00000012f088723c */ /* 0x040fec0000081088 */
[C---:B--2---:R-:W-:Y:S01]  /*a6700*/  HMMA.1688.F32.TF32 R132, R240.reuse, R22, R132 ;  /* 0x00000016f084723c */ /* 0x044fe20000081084 */
[----:B------:R-:W2:Y:S05]  /*a6710*/  LDL.LU.64 R8, [R1+0x6c10] ;  /* 0x006c100001087983 */ /* 0x000eaa0000300a00 */
        /* <DEDUP_REMOVED lines=12> */
[----:B-1----:R-:W3:Y:S04]  /*a67e0*/  LDL.LU.64 R146, [R1+0x6c08] ;  /* 0x006c080001927983 */ /* 0x002ee80000300a00 */
[----:B------:R-:W4:Y:S04]  /*a67f0*/  LDL.LU.64 R144, [R1+0x6c00] ;  /* 0x006c000001907983 */ /* 0x000f280000300a00 */
[----:B------:R-:W-:Y:S04]  /*a6800*/  STL.64 [R1+0x1e00], R140 ;  /* 0x001e008c01007387 */ /* 0x000fe80000100a00 */
[----:B------:R1:W-:Y:S04]  /*a6810*/  STL.64 [R1+0x1e08], R142 ;  /* 0x001e088e01007387 */ /* 0x0003e80000100a00 */
[----:B-1----:R-:W2:Y:S04]  /*a6820*/  LDL.LU.64 R142, [R1+0x6bf8] ;  /* 0x006bf800018e7983 */ /* 0x002ea80000300a00 */
[----:B------:R-:W2:Y:S04]  /*a6830*/  LDL.LU.64 R140, [R1+0x6bf0] ;  /* 0x006bf000018c7983 */ /* 0x000ea80000300a00 */
[----:B------:R-:W-:Y:S04]  /*a6840*/  STL.64 [R1+0x1e10], R136 ;  /* 0x001e108801007387 */ /* 0x000fe80000100a00 */
[----:B------:R1:W-:Y:S04]  /*a6850*/  STL.64 [R1+0x1e18], R138 ;  /* 0x001e188a01007387 */ /* 0x0003e80000100a00 */
        /* <DEDUP_REMOVED lines=57> */
[----:B------:R3:W-:Y:S01]  /*a6bf0*/  STL.64 [R1+0x2178], R134 ;  /* 0x0021788601007387 */ /* 0x0007e20000100a00 */
[C---:B-1----:R-:W-:Y:S06]  /*a6c00*/  HMMA.1688.F32.TF32 R136, R240.reuse, R114, R148 ;  /* 0x00000072f088723c */ /* 0x042fec0000081094 */
[----:B---3--:R-:W-:Y:S01]  /*a6c10*/  HMMA.1688.F32.TF32 R132, R240, R118, R248 ;  /* 0x00000076f084723c */ /* 0x008fe200000810f8 */
[----:B------:R1:W-:Y:S04]  /*a6c20*/  STL.64 [R1+0x2180], R152 ;  /* 0x0021809801007387 */ /* 0x0003e80000100a00 */
[----:B------:R3:W-:Y:S04]  /*a6c30*/  STL.64 [R1+0x2188], R154 ;  /* 0x0021889a01007387 */ /* 0x0007e80000100a00 */
[----:B------:R-:W4:Y:S08]  /*a6c40*/  LDL.LU R148, [R1+0x3e50] ;  /* 0x003e500001947983 */ /* 0x000f300000300800 */
[----:B------:R-:W-:Y:S04]  /*a6c50*/  STL.64 [R1+0x2190], R136 ;  /* 0x0021908801007387 */ /* 0x000fe80000100a00 */
[----:B------:R-:W-:Y:S04]  /*a6c60*/  STL.64 [R1+0x2198], R138 ;  /* 0x0021988a01007387 */ /* 0x000fe80000100a00 */
[----:B------:R2:W-:Y:S04]  /*a6c70*/  STL.64 [R1+0x21a0], R132 ;  /* 0x0021a08401007387 */ /* 0x0005e80000100a00 */
[----:B------:R2:W-:Y:S04]  /*a6c80*/  STL.64 [R1+0x21a8], R134 ;  /* 0x0021a88601007387 */ /* 0x0005e80000100a00 */
[----:B------:R-:W4:Y:S04]  /*a6c90*/  LDL.LU R149, [R1+0x3e54] ;  /* 0x003e540001957983 */ /* 0x000f280000300800 */
[----:B------:R-:W4:Y:S04]  /*a6ca0*/  LDL.LU R150, [R1+0x3e58] ;  /* 0x003e580001967983 */ /* 0x000f280000300800 */
[----:B------:R-:W4:Y:S04]  /*a6cb0*/  LDL.LU R151, [R1+0x3e5c] ;  /* 0x003e5c0001977983 */ /* 0x000f280000300800 */
        /* <DEDUP_REMOVED lines=100> */
[----:B------:R-:W4:Y:S01]  /*a7300*/  LDL.LU R252, [R1+0x6be8] ;  /* 0x006be80001fc7983 */ /* 0x000f220000300800 */
[C---:B--2---:R-:W-:Y:S06]  /*a7310*/  HMMA.1688.F32.TF32 R132, R240.reuse, R126, R132 ;  /* 0x0000007ef084723c */ /* 0x044fec0000081084 */
[C---:B---3--:R-:W-:Y:S06]  /*a7320*/  HMMA.1688.F32.TF32 R136, R240.reuse, R122, R136 ;  /* 0x0000007af088723c */ /* 0x048fec0000081088 */
[----:B----4-:R-:W-:-:S15]  /*a7330*/  HMMA.1688.F32.TF32 R240, R240, R130, R236 ;  /* 0x00000082f0f0723c */ /* 0x010fde00000810ec */
[----:B------:R-:W-:-:S02]  /*a7340*/  NOP ;  /* 0x0000000000007918 */ /* 0x000fc40000000000 */
        /* <DEDUP_REMOVED lines=8> */
[----:B------:R-:W2:Y:S04]  /*a73d0*/  LDL.LU.64 R238, [R1+0x6bc0] ;  /* 0x006bc00001ee7983 */ /* 0x000ea80000300a00 */
[----:B------:R-:W3:Y:S04]  /*a73e0*/  LDL.LU.64 R236, [R1+0x6bb8] ;  /* 0x006bb80001ec7983 */ /* 0x000ee80000300a00 */
[----:B------:R1:W-:Y:S04]  /*a73f0*/  STL.64 [R1+0x21c0], R240 ;  /* 0x0021c0f001007387 */ /* 0x0003e80000100a00 */
[----:B------:R1:W-:Y:S04]  /*a7400*/  STL.64 [R1+0x21c8], R242 ;  /* 0x0021c8f201007387 */ /* 0x0003e80000100a00 */
[----:B-1----:R-:W4:Y:S04]  /*a7410*/  LDL.LU R240, [R1+0x3a60] ;  /* 0x003a600001f07983 */ /* 0x002f280000300800 */
[----:B------:R-:W4:Y:S04]  /*a7420*/  LDL.LU R241, [R1+0x3a64] ;  /* 0x003a640001f17983 */ /* 0x000f280000300800 */
[----:B------:R-:W4:Y:S01]  /*a7430*/  LDL.LU R242, [R1+0x3a68] ;  /* 0x003a680001f27983 */ /* 0x000f220000300800 */
[C---:B------:R-:W-:Y:S06]  /*a7440*/  HMMA.1688.F32.TF32 R232, R244.reuse, R6, R232 ;  /* 0x00000006f4e8723c */ /* 0x040fec00000810e8 */
[C---:B------:R-:W-:Y:S06]  /*a7450*/  HMMA.1688.F32.TF32 R228, R244.reuse, R10, R228 ;  /* 0x0000000af4e4723c */ /* 0x040fec00000810e4 */
[C---:B------:R-:W-:Y:S06]  /*a7460*/  HMMA.1688.F32.TF32 R224, R244.reuse, R14, R224 ;  /* 0x0000000ef4e0723c */ /* 0x040fec00000810e0 */
[C---:B------:R-:W-:Y:S06]  /*a7470*/  HMMA.1688.F32.TF32 R220, R244.reuse, R18, R220 ;  /* 0x00000012f4dc723c */ /* 0x040fec00000810dc */
[C---:B------:R-:W-:Y:S06]  /*a7480*/  HMMA.1688.F32.TF32 R216, R244.reuse, R22, R216 ;  /* 0x00000016f4d8723c */ /* 0x040fec00000810d8 */
[----:B------:R-:W-:Y:S01]  /*a7490*/  HMMA.1688.F32.TF32 R212, R244, R26, R212 ;  /* 0x0000001af4d4723c */ /* 0x000fe200000810d4 */
[----:B------:R-:W-:-:S02]  /*a74a0*/  IMAD.MOV.U32 R243, RZ, RZ, R252 ;  /* 0x000000fffff37224 */ /* 0x000fc400078e00fc */
[----:B------:R-:W5:Y:S03]  /*a74b0*/  LDL.LU R252, [R1+0x6bb0] ;  /* 0x006bb00001fc7983 */ /* 0x000f660000300800 */
[C---:B------:R-:W-:Y:S06]  /*a74c0*/  HMMA.1688.F32.TF32 R208, R244.reuse, R30, R208 ;  /* 0x0000001ef4d0723c */ /* 0x040fec00000810d0 */
[C---:B------:R-:W-:Y:S06]  /*a74d0*/  HMMA.1688.F32.TF32 R204, R244.reuse, R34, R204 ;  /* 0x00000022f4cc723c */ /* 0x040fec00000810cc */
[C---:B------:R-:W-:Y:S01]  /*a74e0*/  HMMA.1688.F32.TF32 R200, R244.reuse, R38, R200 ;  /* 0x00000026f4c8723c */ /* 0x040fe200000810c8 */
[----:B------:R-:W-:Y:S04]  /*a74f0*/  STL.64 [R1+0x1fe0], R232 ;  /* 0x001fe0e801007387 */ /* 0x000fe80000100a00 */
[----:B------:R1:W-:Y:S01]  /*a7500*/  STL.64 [R1+0x1fe8], R234 ;  /* 0x001fe8ea01007387 */ /* 0x0003e20000100a00 */
[C---:B------:R-:W-:Y:S03]  /*a7510*/  HMMA.1688.F32.TF32 R196, R244.reuse, R42, R196 ;  /* 0x0000002af4c4723c */ /* 0x040fe600000810c4 */
[----:B-1----:R-:W2:Y:S04]  /*a7520*/  LDL.LU.64 R234, [R1+0x6ba8] ;  /* 0x006ba80001ea7983 */ /* 0x002ea80000300a00 */
[----:B------:R-:W3:Y:S04]  /*a7530*/  LDL.LU.64 R232, [R1+0x6ba0] ;  /* 0x006ba00001e87983 */ /* 0x000ee80000300a00 */
[----:B------:R-:W-:Y:S04]  /*a7540*/  STL.64 [R1+0x1ff0], R228 ;  /* 0x001ff0e401007387 */ /* 0x000fe80000100a00 */
[----:B------:R1:W-:Y:S04]  /*a7550*/  STL.64 [R1+0x1ff8], R230 ;  /* 0x001ff8e601007387 */ /* 0x0003e80000100a00 */
[----:B-1----:R-:W2:Y:S04]  /*a7560*/  LDL.LU.64 R230, [R1+0x6b98] ;  /* 0x006b980001e67983 */ /* 0x002ea80000300a00 */
[----:B------:R-:W3:Y:S04]  /*a7570*/  LDL.LU.64 R228, [R1+0x6b90] ;  /* 0x006b900001e47983 */ /* 0x000ee80000300a00 */
[----:B------:R-:W-:Y:S04]  /*a7580*/  STL.64 [R1+0x2000], R224 ;  /* 0x002000e001007387 */ /* 0x000fe80000100a00 */
[----:B------:R1:W-:Y:S01]  /*a7590*/  STL.64 [R1+0x2008], R226 ;  /* 0x002008e201007387 */ /* 0x0003e20000100a00 */
[C---:B------:R-:W-:Y:S03]  /*a75a0*/  HMMA.1688.F32.TF32 R192, R244.reuse, R50, R192 ;  /* 0x00000032f4c0723c */ /* 0x040fe600000810c0 */
        /* <DEDUP_REMOVED lines=20> */
[----:B-1----:R-:W3:Y:S04]  /*a76f0*/  LDL.LU.64 R210, [R1+0x6b48] ;  /* 0x006b480001d27983 */ /* 0x002ee80000300a00 */
        /* <DEDUP_REMOVED lines=15> */
[----:B------:R-:W3:Y:S01]  /*a77f0*/  LDL.LU.64 R196, [R1+0x6b10] ;  /* 0x006b100001c47983 */ /* 0x000ee20000300a00 */
        /* <DEDUP_REMOVED lines=8> */
[----:B------:R-:W-:Y:S04]  /*a7880*/  STL.64 [R1+0x2398], R242 ;  /* 0x002398f201007387 */ /* 0x000fe80000100a00 */
[----:B------:R-:W-:Y:S04]  /*a7890*/  STL.64 [R1+0x23a0], R192 ;  /* 0x0023a0c001007387 */ /* 0x000fe80000100a00 */
[----:B------:R1:W-:Y:S04]  /*a78a0*/  STL.64 [R1+0x23a8], R194 ;  /* 0x0023a8c201007387 */ /* 0x0003e80000100a00 */
[----:B------:R-:W-:Y:S04]  /*a78b0*/  LDS R240, [R0+UR13+0xc380] ;  /* 0x00c3800d00f07984 */ /* 0x000fe80008000800 */
[----:B------:R-:W-:Y:S04]  /*a78c0*/  LDS R242, [R0+UR13+0xe380] ;  /* 0x00e3800d00f27984 */ /* 0x000fe80008000800 */
[----:B------:R-:W-:Y:S04]  /*a78d0*/  LDS R241, [R45+UR13+0xc380] ;  /* 0x00c3800d2df17984 */ /* 0x000fe80008000800 */
[----:B------:R-:W4:Y:S04]  /*a78e0*/  LDS R243, [R45+UR13+0xe380] ;  /* 0x00e3800d2df37984 */ /* 0x000f280008000800 */
[----:B-1----:R-:W4:Y:S04]  /*a78f0*/  LDL.LU.64 R194, [R1+0x6b08] ;  /* 0x006b080001c27983 */ /* 0x002f280000300a00 */
[----:B------:R-:W2:Y:S04]  /*a7900*/  LDL.LU.64 R192, [R1+0x6b00] ;  /* 0x006b000001c07983 */ /* 0x000ea80000300a00 */
[----:B------:R-:W-:Y:S04]  /*a7910*/  STL.64 [R1+0x23b0], R188 ;  /* 0x0023b0bc01007387 */ /* 0x000fe80000100a00 */
[----:B------:R1:W-:Y:S04]  /*a7920*/  STL.64 [R1+0x23b8], R190 ;  /* 0x0023b8be01007387 */ /* 0x0003e80000100a00 */
[----:B-1----:R-:W3:Y:S04]  /*a7930*/  LDL.LU.64 R190, [R1+0x6af8] ;  /* 0x006af80001be7983 */ /* 0x002ee80000300a00 */
        /* <DEDUP_REMOVED lines=45> */
[----:B----4-:R-:W-:Y:S04]  /*a7c10*/  STL.64 [R1+0x6c58], R250 ;  /* 0x006c58fa01007387 */ /* 0x010fe80000100a00 */
[----:B--2---:R1:W-:Y:S04]  /*a7c20*/  STL.64 [R1+0x6c50], R248 ;  /* 0x006c50f801007387 */ /* 0x0043e80000100a00 */
[----:B-1----:R-:W2:Y:S04]  /*a7c30*/  LDL.LU R248, [R1+0x3c80] ;  /* 0x003c800001f87983 */ /* 0x002ea80000300800 */
[----:B------:R-:W2:Y:S04]  /*a7c40*/  LDL.LU R249, [R1+0x3c84] ;  /* 0x003c840001f97983 */ /* 0x000ea80000300800 */
[----:B------:R-:W2:Y:S04]  /*a7c50*/  LDL.LU R250, [R1+0x3c88] ;  /* 0x003c880001fa7983 */ /* 0x000ea80000300800 */
[----:B------:R-:W2:Y:S04]  /*a7c60*/  LDL.LU R251, [R1+0x3c8c] ;  /* 0x003c8c0001fb7983 */ /* 0x000ea80000300800 */
[----:B------:R-:W-:Y:S04]  /*a7c70*/  STL.64 [R1+0x6be8], R150 ;  /* 0x006be89601007387 */ /* 0x000fe80000100a00 */
[----:B---3--:R1:W-:Y:S04]  /*a7c80*/  STL.64 [R1+0x6be0], R148 ;  /* 0x006be09401007387 */ /* 0x0083e80000100a00 */
[----:B-1----:R-:W3:Y:S04]  /*a7c90*/  LDL.LU R148, [R1+0x3ca0] ;  /* 0x003ca00001947983 */ /* 0x002ee80000300800 */
[----:B------:R-:W3:Y:S04]  /*a7ca0*/  LDL.LU R149, [R1+0x3ca4] ;  /* 0x003ca40001957983 */ /* 0x000ee80000300800 */
[----:B------:R-:W3:Y:S04]  /*a7cb0*/  LDL.LU R150, [R1+0x3ca8] ;  /* 0x003ca80001967983 */ /* 0x000ee80000300800 */
[----:B------:R-:W3:Y:S04]  /*a7cc0*/  LDL.LU R151, [R1+0x3cac] ;  /* 0x003cac0001977983 */ /* 0x000ee80000300800 */
[----:B------:R-:W-:Y:S04]  /*a7cd0*/  STL.64 [R1+0x6bd8], R154 ;  /* 0x006bd89a01007387 */ /* 0x000fe80000100a00 */
[----:B------:R1:W-:Y:S04]  /*a7ce0*/  STL.64 [R1+0x6bd0], R152 ;  /* 0x006bd09801007387 */ /* 0x0003e80000100a00 */
[----:B-1----:R-:W4:Y:S04]  /*a7cf0*/  LDL.LU R152, [R1+0x3cc0] ;  /* 0x003cc00001987983 */ /* 0x002f280000300800 */
[----:B------:R-:W4:Y:S04]  /*a7d00*/  LDL.LU R153, [R1+0x3cc4] ;  /* 0x003cc40001997983 */ /* 0x000f280000300800 */
[----:B------:R-:W4:Y:S04]  /*a7d10*/  LDL.LU R154, [R1+0x3cc8] ;  /* 0x003cc800019a7983 */ /* 0x000f280000300800 */
[----:B------:R-:W4:Y:S04]  /*a7d20*/  LDL.LU R155, [R1+0x3ccc] ;  /* 0x003ccc00019b7983 */ /* 0x000f280000300800 */
[----:B------:R-:W-:Y:S04]  /*a7d30*/  STL.64 [R1+0x6bc8], R158 ;  /* 0x006bc89e01007387 */ /* 0x000fe80000100a00 */
[----:B------:R1:W-:Y:S04]  /*a7d40*/  STL.64 [R1+0x6bc0], R156 ;  /* 0x006bc09c01007387 */ /* 0x0003e80000100a00 */
[----:B-1----:R-:W2:Y:S04]  /*a7d50*/  LDL.LU R156, [R1+0x3ce0] ;  /* 0x003ce000019c7983 */ /* 0x002ea80000300800 */
[----:B------:R-:W2:Y:S04]  /*a7d60*/  LDL.LU R157, [R1+0x3ce4] ;  /* 0x003ce400019d7983 */ /* 0x000ea80000300800 */
[----:B------:R-:W2:Y:S04]  /*a7d70*/  LDL.LU R158, [R1+0x3ce8] ;  /* 0x003ce800019e7983 */ /* 0x000ea80000300800 */
[----:B------:R-:W2:Y:S04]  /*a7d80*/  LDL.LU R159, [R1+0x3cec] ;  /* 0x003cec00019f7983 */ /* 0x000ea80000300800 */
        /* <DEDUP_REMOVED lines=128> */
[----:B------:R-:W-:Y:S04]  /*a8590*/  STL.64 [R1+0x6a58], R138 ;  /* 0x006a588a01007387 */ /* 0x000fe80000100a00 */
[----:B------:R-:W-:Y:S04]  /*a85a0*/  STL.64 [R1+0x6a50], R136 ;  /* 0x006a508801007387 */ /* 0x000fe80000100a00 */
[----:B------:R-:W-:Y:S04]  /*a85b0*/  STL.64 [R1+0x6a48], R134 ;  /* 0x006a488601007387 */ /* 0x000fe80000100a00 */
[----:B------:R4:W-:Y:S01]  /*a85c0*/  STL.64 [R1+0x6a40], R132 ;  /* 0x006a408401007387 */ /* 0x0009e20000100a00 */
[C---:B---3--:R-:W-:Y:S06]  /*a85d0*/  HMMA.1688.F32.TF32 R140, R244.reuse, R110, R208 ;  /* 0x0000006ef48c723c */ /* 0x048fec00000810d0 */
[C---:B----4-:R-:W-:Y:S06]  /*a85e0*/  HMMA.1688.F32.TF32 R132, R244.reuse, R106, R236 ;  /* 0x0000006af484723c */ /* 0x050fec00000810ec */
[----:B--2---:R-:W-:-:S15]  /*a85f0*/  HMMA.1688.F32.TF32 R136, R244, R102, R144 ;  /* 0x00000066f488723c */ /* 0x004fde0000081090 */
[----:B------:R-:W-:-:S08]  /*a8600*/  NOP ;  /* 0x0000000000007918 */ /* 0x000fd00000000000 */
        /* <DEDUP_REMOVED lines=17> */
[----:B------:R-:W-:Y:S04]  /*a8720*/  LDS R244, [R0+UR13+0xc400] ;  /* 0x00c4000d00f47984 */ /* 0x000fe80008000800 */
[----:B------:R-:W-:Y:S01]  /*a8730*/  LDS R246, [R0+UR13+0xe400] ;  /* 0x00e4000d00f67984 */ /* 0x000fe20008000800 */
[C---:B-1----:R-:W-:Y:S03]  /*a8740*/  HMMA.1688.F32.TF32 R140, R240.reuse, R14, R200 ;  /* 0x0000000ef08c723c */ /* 0x042fe600000810c8 */
[----:B------:R-:W-:Y:S04]  /*a8750*/  LDS R245, [R45+UR13+0xc400] ;  /* 0x00c4000d2df57984 */ /* 0x000fe80008000800 */
[----:B------:R-:W1:Y:S04]  /*a8760*/  LDS R247, [R45+UR13+0xe400] ;  /* 0x00e4000d2df77984 */ /* 0x000e680008000800 */
        /* <DEDUP_REMOVED lines=50> */
[----:B---3--:R-:W-:Y:S03]  /*a8a90*/  HMMA.1688.F32.TF32 R132, R240, R70, R248 ;  /* 0x00000046f084723c */ /* 0x008fe600000810f8 */
[----:B------:R-:W3:-:S12]  /*a8aa0*/  LDL.LU R156, [R1+0x3090] ;  /* 0x00309000019c7983 */ /* 0x000ed80000300800 */
[----:B------:R-:W-:Y:S04]  /*a8ab0*/  STL.64 [R1+0x2660], R136 ;  /* 0x0026608801007387 */ /* 0x000fe80000100a00 */
[----:B------:R-:W-:Y:S04]  /*a8ac0*/  STL.64 [R1+0x2668], R138 ;  /* 0x0026688a01007387 */ /* 0x000fe80000100a00 */
        /* <DEDUP_REMOVED lines=164> */
[----:B------:R1:W-:Y:S04]  /*a9510*/  STL.64 [R1+0x2958], R134 ;  /* 0x0029588601007387 */ /* 0x0003e80000100a00 */
[----:B------:R-:W-:Y:S04]  /*a9520*/  STL.64 [R1+0x2960], R140 ;  /* 0x0029608c01007387 */ /* 0x000fe80000100a00 */
[----:B------:R-:W-:Y:S01]  /*a9530*/  STL.64 [R1+0x2968], R142 ;  /* 0x0029688e01007387 */ /* 0x000fe20000100a00 */
[C---:B-1----:R-:W-:Y:S06]  /*a9540*/  HMMA.1688.F32.TF32 R132, R244.reuse, R30, R156 ;  /* 0x0000001ef484723c */ /* 0x042fec000008109c */
[----:B------:R-:W-:Y:S04]  /*a9550*/  STL.64 [R1+0x6c88], R30 ;  /* 0x006c881e01007387 */ /* 0x000fe80000100a00 */
[----:B------:R-:W-:Y:S04]  /*a9560*/  STL.64 [R1+0x2970], R136 ;  /* 0x0029708801007387 */ /* 0x000fe80000100a00 */
[----:B------:R-:W-:Y:S04]  /*a9570*/  STL.64 [R1+0x2978], R138 ;  /* 0x0029788a01007387 */ /* 0x000fe80000100a00 */
[----:B------:R1:W-:Y:S05]  /*a9580*/  STL.64 [R1+0x6c80], R28 ;  /* 0x006c801c01007387 */ /* 0x0003ea0000100a00 */
[----:B------:R-:W-:Y:S01]  /*a9590*/  STL.64 [R1+0x2980], R132 ;  /* 0x0029808401007387 */ /* 0x000fe20000100a00 */
[----:B-1----:R-:W-:Y:S03]  /*a95a0*/  HMMA.1688.F32.TF32 R28, R244, R34, R152 ;  /* 0x00000022f41c723c */ /* 0x002fe60000081098 */
[----:B------:R-:W-:Y:S04]  /*a95b0*/  STL.64 [R1+0x2988], R134 ;  /* 0x0029888601007387 */ /* 0x000fe80000100a00 */
[----:B------:R-:W-:Y:S04]  /*a95c0*/  STL.64 [R1+0x6c78], R34 ;  /* 0x006c782201007387 */ /* 0x000fe80000100a00 */
[----:B------:R-:W-:-:S12]  /*a95d0*/  STL.64 [R1+0x6c70], R32 ;  /* 0x006c702001007387 */ /* 0x000fd80000100a00 */
[----:B------:R-:W-:Y:S04]  /*a95e0*/  STL.64 [R1+0x2990], R28 ;  /* 0x0029901c01007387 */ /* 0x000fe80000100a00 */
[----:B------:R1:W-:Y:S04]  /*a95f0*/  STL.64 [R1+0x2998], R30 ;  /* 0x0029981e01007387 */ /* 0x0003e80000100a00 */
[----:B------:R-:W-:Y:S04]  /*a9600*/  STL.64 [R1+0x6c68], R38 ;  /* 0x006c682601007387 */ /* 0x000fe80000100a00 */
[----:B------:R-:W-:Y:S01]  /*a9610*/  STL.64 [R1+0x6c60], R36 ;  /* 0x006c602401007387 */ /* 0x000fe20000100a00 */
[----:B-1----:R-:W-:-:S15]  /*a9620*/  HMMA.1688.F32.TF32 R28, R244, R38, R148 ;  /* 0x00000026f41c723c */ /* 0x002fde0000081094 */
[----:B------:R-:W-:-:S08]  /*a9630*/  NOP ;  /* 0x0000000000007918 */ /* 0x000fd00000000000 */
        /* <DEDUP_REMOVED lines=115> */
[C---:B-1----:R-:W-:Y:S06]  /*a9d70*/  HMMA.1688.F32.TF32 R28, R244.reuse, R46, R136 ;  /* 0x0000002ef41c723c */ /* 0x042fec0000081088 */
[----:B----4-:R-:W-:-:S15]  /*a9d80*/  HMMA.1688.F32.TF32 R32, R244, R54, R144 ;  /* 0x00000036f420723c */ /* 0x010fde0000081090 */
        /* <DEDUP_REMOVED lines=8> */
[C---:B-1----:R-:W-:Y:S06]  /*a9e10*/  HMMA.1688.F32.TF32 R36, R244.reuse, R62, R208 ;  /* 0x0000003ef424723c */ /* 0x042fec00000810d0 */
[C---:B--2---:R-:W-:Y:S09]  /*a9e20*/  HMMA.1688.F32.TF32 R32, R244.reuse, R66, R232 ;  /* 0x00000042f420723c */ /* 0x044ff200000810e8 */
        /* <DEDUP_REMOVED lines=49> */
[----:B-1----:R-:W-:Y:S03]  /*aa140*/  HMMA.1688.F32.TF32 R28, R244, R130, R164 ;  /* 0x00000082f41c723c */ /* 0x002fe600000810a4 */
[----:B------:R-:W-:Y:S04]  /*aa150*/  STL.64 [R1+0x3460], R32 ;  /* 0x0034602001007387 */ /* 0x000fe80000100a00 */
[----:B------:R1:W-:Y:S01]  /*aa160*/  STL.64 [R1+0x3468], R34 ;  /* 0x0034682201007387 */ /* 0x0003e20000100a00 */
[C---:B--2---:R-:W-:Y:S03]  /*aa170*/  HMMA.1688.F32.TF32 R36, R240.reuse, R14, R152 ;  /* 0x0000000ef024723c */ /* 0x044fe60000081098 */
[----:B------:R-:W-:Y:S04]  /*aa180*/  LDS R244, [R0+UR13+0xc500] ;  /* 0x00c5000d00f47984 */ /* 0x000fe80008000800 */
[----:B------:R-:W-:Y:S01]  /*aa190*/  LDS R246, [R0+UR13+0xe500] ;  /* 0x00e5000d00f67984 */ /* 0x000fe20008000800 */
[C---:B-1----:R-:W-:Y:S03]  /*aa1a0*/  HMMA.1688.F32.TF32 R32, R240.reuse, R6, R160 ;  /* 0x00000006f020723c */ /* 0x042fe600000810a0 */
[----:B------:R-:W-:Y:S04]  /*aa1b0*/  LDS R245, [R45+UR13+0xc500] ;  /* 0x00c5000d2df57984 */ /* 0x000fe80008000800 */
[----:B------:R-:W1:Y:S04]  /*aa1c0*/  LDS R247, [R45+UR13+0xe500] ;  /* 0x00e5000d2df77984 */ /* 0x000e680008000800 */
[----:B------:R-:W-:Y:S04]  /*aa1d0*/  STL.64 [R1+0x3450], R28 ;  /* 0x0034501c01007387 */ /* 0x000fe80000100a00 */
[----:B------:R2:W-:Y:S08]  /*aa1e0*/  STL.64 [R1+0x3458], R30 ;  /* 0x0034581e01007387 */ /* 0x0005f00000100a00 */
[----:B------:R-:W-:Y:S01]  /*aa1f0*/  STL.64 [R1+0x37f0], R32 ;  /* 0x0037f02001007387 */ /* 0x000fe20000100a00 */
[C---:B--2---:R-:W-:Y:S03]  /*aa200*/  HMMA.1688.F32.TF32 R28, R240.reuse, R10, R156 ;  /* 0x0000000af01c723c */ /* 0x044fe6000008109c */
[----:B------:R2:W-:Y:S03]  /*aa210*/  STL.64 [R1+0x37f8], R34 ;  /* 0x0037f82201007387 */ /* 0x0005e60000100a00 */
[----:B--2---:R-:W-:-:S15]  /*aa220*/  HMMA.1688.F32.TF32 R32, R240, R18, R148 ;  /* 0x00000012f020723c */ /* 0x004fde0000081094 */
[----:B------:R-:W-:-:S02]  /*aa230*/  NOP ;  /* 0x0000000000007918 */ /* 0x000fc40000000000 */
[----:B------:R-:W-:Y:S04]  /*aa240*/  STL.64 [R1+0x3800], R28 ;  /* 0x0038001c01007387 */ /* 0x000fe80000100a00 */
[----:B------:R2:W-:Y:S04]  /*aa250*/  STL.64 [R1+0x3808], R30 ;  /* 0x0038081e01007387 */ /* 0x0005e80000100a00 */
[----:B------:R-:W-:Y:S04]  /*aa260*/  STL.64 [R1+0x3820], R36 ;  /* 0x0038202401007387 */ /* 0x000fe80000100a00 */
[----:B------:R-:W-:Y:S01]  /*aa270*/  STL.64 [R1+0x3828], R38 ;  /* 0x0038282601007387 */ /* 0x000fe20000100a00 */
[----:B--2---:R-:W-:Y:S03]  /*aa280*/  HMMA.1688.F32.TF32 R28, R240, R22, R248 ;  /* 0x00000016f01c723c */ /* 0x004fe600000810f8 */
[----:B------:R-:W2:Y:S04]  /*aa290*/  LDL.LU R152, [R1+0x36a0] ;  /* 0x0036a00001987983 */ /* 0x000ea80000300800 */
[----:B------:R3:W-:Y:S04]  /*aa2a0*/  STL.64 [R1+0x3850], R32 ;  /* 0x0038502001007387 */ /* 0x0007e80000100a00 */
[----:B------:R4:W-:-:S12]  /*aa2b0*/  STL.64 [R1+0x3858], R34 ;  /* 0x0038582201007387 */ /* 0x0009d80000100a00 */
        /* <DEDUP_REMOVED lines=143> */
[----:B------:R-:W3:Y:S03]  /*aabb0*/  LDL.LU.64 R36, [R1+0x6c60] ;  /* 0x006c600001247983 */ /* 0x000ee60000300a00 */
[C---:B------:R-:W-:Y:S06]  /*aabc0*/  HMMA.1688.F32.TF32 R136, R240.reuse, R46, R136 ;  /* 0x0000002ef088723c */ /* 0x040fec0000081088 */
[----:B--2---:R-:W-:-:S15]  /*aabd0*/  HMMA.1688.F32.TF32 R248, R240, R38, R248 ;  /* 0x00000026f0f8723c */ /* 0x004fde00000810f8 */
[----:B------:R-:W-:-:S08]  /*aabe0*/  NOP ;  /* 0x0000000000007918 */ /* 0x000fd00000000000 */
        /* <DEDUP_REMOVED lines=10> */
[C---:B----4-:R-:W-:Y:S11]  /*aac90*/  HMMA.1688.F32.TF32 R136, R240.reuse, R58, R236 ;  /* 0x0000003af088723c */ /* 0x050ff600000810ec */
[----:B------:R-:W-:Y:S04]  /*aaca0*/  STL.64 [R1+0x3d50], R132 ;  /* 0x003d508401007387 */ /* 0x000fe80000100a00 */
[----:B------:R1:W-:Y:S04]  /*aacb0*/  STL.64 [R1+0x3d58], R134 ;  /* 0x003d588601007387 */ /* 0x0003e80000100a00 */
[----:B------:R-:W-:Y:S04]  /*aacc0*/  STL.64 [R1+0x3d40], R140 ;  /* 0x003d408c01007387 */ /* 0x000fe80000100a00 */
[----:B------:R4:W-:Y:S01]  /*aacd0*/  STL.64 [R1+0x3d48], R142 ;  /* 0x003d488e01007387 */ /* 0x0009e20000100a00 */
[C---:B-1----:R-:W-:Y:S03]  /*aace0*/  HMMA.1688.F32.TF32 R132, R240.reuse, R62, R208 ;  /* 0x0000003ef084723c */ /* 0x042fe600000810d0 */
[----:B------:R-:W-:Y:S04]  /*aacf0*/  STL.64 [R1+0x3d30], R136 ;  /* 0x003d308801007387 */ /* 0x000fe80000100a00 */
[----:B------:R1:W-:Y:S01]  /*aad00*/  STL.64 [R1+0x3d38], R138 ;  /* 0x003d388a01007387 */ /* 0x0003e20000100a00 */
[C---:B----4-:R-:W-:Y:S06]  /*aad10*/  HMMA.1688.F32.TF32 R140, R240.reuse, R66, R232 ;  /* 0x00000042f08c723c */ /* 0x050fec00000810e8 */
        /* <DEDUP_REMOVED lines=45> */
[----:B-1----:R-:W-:Y:S09]  /*aaff0*/  HMMA.1688.F32.TF32 R136, R240, R130, R164 ;  /* 0x00000082f088723c */ /* 0x002ff200000810a4 */
        /* <DEDUP_REMOVED lines=12> */
[----:B------:R-:W-:Y:S01]  /*ab0c0*/  STL.64 [R1+0x3e48], R142 ;  /* 0x003e488e01007387 */ /* 0x000fe20000100a00 */
[----:B-1----:R-:W-:Y:S03]  /*ab0d0*/  HMMA.1688.F32.TF32 R132, R244, R18, R148 ;  /* 0x00000012f484723c */ /* 0x002fe60000081094 */
[----:B------:R-:W4:Y:S04]  /*ab0e0*/  LDL.LU R152, [R1+0x32a0] ;  /* 0x0032a00001987983 */ /* 0x000f280000300800 */
[----:B------:R1:W-:Y:S04]  /*ab0f0*/  STL.64 [R1+0x3e30], R136 ;  /* 0x003e308801007387 */ /* 0x0003e80000100a00 */
[----:B------:R3:W-:-:S12]  /*ab100*/  STL.64 [R1+0x3e38], R138 ;  /* 0x003e388a01007387 */ /* 0x0007d80000100a00 */
        /* <DEDUP_REMOVED lines=71> */
[----:B---3--:R-:W4:Y:S04]  /*ab580*/  LDL.LU R138, [R1+0x3678] ;  /* 0x00367800018a7983 */ /* 0x008f280000300800 */
        /* <DEDUP_REMOVED lines=116> */
[----:B------:R-:W-:Y:S01]  /*abcd0*/  STL.64 [R1+0x4208], R142 ;  /* 0x0042088e01007387 */ /* 0x000fe20000100a00 */
[----:B---3--:R-:W-:Y:S03]  /*abce0*/  HMMA.1688.F32.TF32 R132, R244, R126, R148 ;  /* 0x0000007ef484723c */ /* 0x008fe60000081094 */
[----:B------:R-:W2:-:S12]  /*abcf0*/  LDL.LU R152, [R1+0x2fe0] ;  /* 0x002fe00001987983 */ /* 0x000e980000300800 */
        /* <DEDUP_REMOVED lines=112> */
[----:B------:R-:W-:Y:S04]  /*ac400*/  LDS R244, [R0+UR13+0xc600] ;  /* 0x00c6000d00f47984 */ /* 0x000fe80008000800 */
[----:B------:R-:W-:Y:S04]  /*ac410*/  LDS R246, [R0+UR13+0xe600] ;  /* 0x00e6000d00f67984 */ /* 0x000fe80008000800 */
[----:B------:R-:W-:Y:S04]  /*ac420*/  LDS R245, [R45+UR13+0xc600] ;  /* 0x00c6000d2df57984 */ /* 0x000fe80008000800 */
[----:B------:R-:W3:Y:S01]  /*ac430*/  LDS R247, [R45+UR13+0xe600] ;  /* 0x00e6000d2df77984 */ /* 0x000ee20008000800 */
[C---:B-1----:R-:W-:Y:S07]  /*ac440*/  HMMA.1688.F32.TF32 R136, R240.reuse, R6, R136 ;  /* 0x00000006f088723c */ /* 0x042fee0000081088 */
[----:B------:R-:W-:Y:S04]  /*ac450*/  STL.64 [R1+0x40b0], R132 ;  /* 0x0040b08401007387 */ /* 0x000fe80000100a00 */
[----:B------:R4:W-:Y:S02]  /*ac460*/  STL.64 [R1+0x40b8], R134 ;  /* 0x0040b88601007387 */ /* 0x0009e40000100a00 */
[C---:B----4-:R-:W-:Y:S10]  /*ac470*/  HMMA.1688.F32.TF32 R132, R240.reuse, R10, R140 ;  /* 0x0000000af084723c */ /* 0x050ff4000008108c */
[----:B------:R-:W-:Y:S04]  /*ac480*/  STL.64 [R1+0x42d0], R136 ;  /* 0x0042d08801007387 */ /* 0x000fe80000100a00 */
[----:B------:R1:W-:Y:S01]  /*ac490*/  STL.64 [R1+0x42d8], R138 ;  /* 0x0042d88a01007387 */ /* 0x0003e20000100a00 */
[C---:B--2---:R-:W-:Y:S06]  /*ac4a0*/  HMMA.1688.F32.TF32 R140, R240.reuse, R14, R144 ;  /* 0x0000000ef08c723c */ /* 0x044fec0000081090 */
[C---:B-1----:R-:W-:Y:S02]  /*ac4b0*/  HMMA.1688.F32.TF32 R136, R240.reuse, R18, R236 ;  /* 0x00000012f088723c */ /* 0x042fe400000810ec */
[----:B------:R-:W-:Y:S04]  /*ac4c0*/  STL.64 [R1+0x42b0], R132 ;  /* 0x0042b08401007387 */ /* 0x000fe80000100a00 */
[----:B------:R1:W-:Y:S11]  /*ac4d0*/  STL.64 [R1+0x42b8], R134 ;  /* 0x0042b88601007387 */ /* 0x0003f60000100a00 */
        /* <DEDUP_REMOVED lines=64> */
[----:B------:R-:W-:Y:S01]  /*ac8e0*/  STL.64 [R1+0x4678], R142 ;  /* 0x0046788e01007387 */ /* 0x000fe20000100a00 */
[----:B-1----:R-:W-:Y:S03]  /*ac8f0*/  HMMA.1688.F32.TF32 R132, R240, R106, R148 ;  /* 0x0000006af084723c */ /* 0x002fe60000081094 */
        /* <DEDUP_REMOVED lines=76> */
[----:B---3--:R-:W3:Y:S04]  /*acdc0*/  LDL.LU R132, [R1+0x2fc0] ;  /* 0x002fc00001847983 */ /* 0x008ee80000300800 */
        /* <DEDUP_REMOVED lines=40> */
[C---:B----4-:R-:W-:Y:S06]  /*ad050*/  HMMA.1688.F32.TF32 R136, R240.reuse, R118, R140 ;  /* 0x00000076f088723c */ /* 0x050fec000008108c */
[C---:B------:R-:W-:Y:S11]  /*ad060*/  HMMA.1688.F32.TF32 R140, R240.reuse, R126, R236 ;  /* 0x0000007ef08c723c */ /* 0x040ff600000810ec */
[----:B------:R-:W-:Y:S04]  /*ad070*/  STL.64 [R1+0x47c0], R132 ;  /* 0x0047c08401007387 */ /* 0x000fe80000100a00 */
[----:B------:R1:W-:Y:S04]  /*ad080*/  STL.64 [R1+0x47c8], R134 ;  /* 0x0047c88601007387 */ /* 0x0003e80000100a00 */
[----:B------:R-:W-:Y:S04]  /*ad090*/  STL.64 [R1+0x47b0], R136 ;  /* 0x0047b08801007387 */ /* 0x000fe80000100a00 */
[----:B------:R2:W-:Y:S01]  /*ad0a0*/  STL.64 [R1+0x47b8], R138 ;  /* 0x0047b88a01007387 */ /* 0x0005e20000100a00 */
[C---:B-1----:R-:W-:Y:S06]  /*ad0b0*/  HMMA.1688.F32.TF32 R132, R240.reuse, R122, R144 ;  /* 0x0000007af084723c */ /* 0x042fec0000081090 */
        /* <DEDUP_REMOVED lines=42> */
[----:B------:R2:W-:Y:S02]  /*ad360*/  STL.64 [R1+0x4d98], R134 ;  /* 0x004d988601007387 */ /* 0x0005e40000100a00 */
[C---:B--2---:R-:W-:Y:S08]  /*ad370*/  HMMA.1688.F32.TF32 R132, R244.reuse, R50, R184 ;  /* 0x00000032f484723c */ /* 0x044ff000000810b8 */
[----:B------:R-:W-:Y:S04]  /*ad380*/  STL.64 [R1+0x4d80], R136 ;  /* 0x004d808801007387 */ /* 0x000fe80000100a00 */
[----:B------:R2:W-:Y:S02]  /*ad390*/  STL.64 [R1+0x4d88], R138 ;  /* 0x004d888a01007387 */ /* 0x0005e40000100a00 */
        /* <DEDUP_REMOVED lines=138> */
[----:B------:R-:W-:-:S02]  /*adc40*/  NOP ;  /* 0x0000000000007918 */ /* 0x000fc40000000000 */
[----:B------:R-:W-:Y:S04]  /*adc50*/  STL.64 [R1+0x4cd0], R132 ;  /* 0x004cd08401007387 */ /* 0x000fe80000100a00 */
[----:B------:R3:W-:Y:S02]  /*adc60*/  STL.64 [R1+0x4cd8], R134 ;  /* 0x004cd88601007387 */ /* 0x0007e40000100a00 */
[C---:B---3--:R-:W-:Y:S06]  /*adc70*/  HMMA.1688.F32.TF32 R132, R244.reuse, R94, R136 ;  /* 0x0000005ef484723c */ /* 0x048fec0000081088 */
[----:B------:R-:W-:-:S15]  /*adc80*/  HMMA.1688.F32.TF32 R136, R244, R102, R144 ;  /* 0x00000066f488723c */ /* 0x000fde0000081090 */
[----:B------:R-:W-:-:S02]  /*adc90*/  NOP ;  /* 0x0000000000007918 */ /* 0x000fc40000000000 */
        /* <DEDUP_REMOVED lines=32> */
[----:B------:R2:W-:Y:S02]  /*adea0*/  STL.64 [R1+0x4c88], R134 ;  /* 0x004c888601007387 */ /* 0x0005e40000100a00 */
[----:B--2---:R-:W-:-:S15]  /*adeb0*/  HMMA.1688.F32.TF32 R132, R240, R6, R212 ;  /* 0x00000006f084723c */ /* 0x004fde00000810d4 */
[----:B------:R-:W-:-:S08]  /*adec0*/  NOP ;  /* 0x0000000000007918 */ /* 0x000fd00000000000 */
        /* <DEDUP_REMOVED lines=38> */
[----:B------:R3:W-:Y:S04]  /*ae130*/  STL.64 [R1+0x4f50], R140 ;  /* 0x004f508c01007387 */ /* 0x0007e80000100a00 */
[----:B------:R4:W-:Y:S01]  /*ae140*/  STL.64 [R1+0x4f58], R142 ;  /* 0x004f588e01007387 */ /* 0x0009e20000100a00 */
[----:B--2---:R-:W-:Y:S03]  /*ae150*/  HMMA.1688.F32.TF32 R132, R240, R66, R148 ;  /* 0x00000042f084723c */ /* 0x004fe60000081094 */
[----:B------:R-:W2:Y:S04]  /*ae160*/  LDL.LU R152, [R1+0x10] ;  /* 0x0000100001987983 */ /* 0x000ea80000300800 */
[----:B------:R-:W-:Y:S04]  /*ae170*/  STL.64 [R1+0x4f40], R136 ;  /* 0x004f408801007387 */ /* 0x000fe80000100a00 */
[----:B------:R-:W-:-:S12]  /*ae180*/  STL.64 [R1+0x4f48], R138 ;  /* 0x004f488a01007387 */ /* 0x000fd80000100a00 */
        /* <DEDUP_REMOVED lines=65> */
[----:B---3--:R-:W1:Y:S04]  /*ae5a0*/  LDL.LU R140, [R1+0x25f0] ;  /* 0x0025f000018c7983 */ /* 0x008e680000300800 */
[----:B------:R-:W1:Y:S04]  /*ae5b0*/  LDL.LU R141, [R1+0x25f4] ;  /* 0x0025f400018d7983 */ /* 0x000e680000300800 */
[----:B----4-:R-:W1:Y:S04]  /*ae5c0*/  LDL.LU R142, [R1+0x25f8] ;  /* 0x0025f800018e7983 */ /* 0x010e680000300800 */
        /* <DEDUP_REMOVED lines=29> */
[----:B------:R-:W4:Y:S04]  /*ae7a0*/  LDL.LU R148, [R1] ;  /* 0x0000000001947983 */ /* 0x000f280000300800 */
[----:B------:R-:W4:Y:S04]  /*ae7b0*/  LDL.LU R149, [R1+0x4] ;  /* 0x0000040001957983 */ /* 0x000f280000300800 */
[----:B------:R-:W4:Y:S04]  /*ae7c0*/  LDL.LU R150, [R1+0x8] ;  /* 0x0000080001967983 */ /* 0x000f280000300800 */
[----:B------:R-:W4:Y:S01]  /*ae7d0*/  LDL.LU R151, [R1+0xc] ;  /* 0x00000c0001977983 */ /* 0x000f220000300800 */
[C---:B-1----:R-:W-:Y:S06]  /*ae7e0*/  HMMA.1688.F32.TF32 R132, R240.reuse, R70, R140 ;  /* 0x00000046f084723c */ /* 0x042fec000008108c */
[C---:B--2---:R-:W-:Y:S06]  /*ae7f0*/  HMMA.1688.F32.TF32 R140, R240.reuse, R74, R144 ;  /* 0x0000004af08c723c */ /* 0x044fec0000081090 */
[C---:B---3--:R-:W-:Y:S11]  /*ae800*/  HMMA.1688.F32.TF32 R136, R240.reuse, R78, R236 ;  /* 0x0000004ef088723c */ /* 0x048ff600000810ec */
        /* <DEDUP_REMOVED lines=13> */
[C---:B----4-:R-:W-:Y:S03]  /*ae8e0*/  HMMA.1688.F32.TF32 R132, R240.reuse, R94, R224 ;  /* 0x0000005ef084723c */ /* 0x050fe600000810e0 */
        /* <DEDUP_REMOVED lines=38> */
[----:B------:R-:W-:Y:S01]  /*aeb50*/  STL.64 [R1+0x5078], R142 ;  /* 0x0050788e01007387 */ /* 0x000fe20000100a00 */
[C---:B--2---:R-:W-:Y:S06]  /*aeb60*/  HMMA.1688.F32.TF32 R132, R244.reuse, R14, R172 ;  /* 0x0000000ef484723c */ /* 0x044fec00000810ac */
[----:B------:R-:W-:Y:S04]  /*aeb70*/  STL.64 [R1+0x6c48], R14 ;  /* 0x006c480e01007387 */ /* 0x000fe80000100a00 */
[----:B------:R-:W-:Y:S04]  /*aeb80*/  STL.64 [R1+0x5060], R136 ;  /* 0x0050608801007387 */ /* 0x000fe80000100a00 */
[----:B------:R-:W-:Y:S04]  /*aeb90*/  STL.64 [R1+0x5068], R138 ;  /* 0x0050688a01007387 */ /* 0x000fe80000100a00 */
[----:B------:R2:W-:Y:S05]  /*aeba0*/  STL.64 [R1+0x6c40], R12 ;  /* 0x006c400c01007387 */ /* 0x0005ea0000100a00 */
[----:B------:R-:W-:Y:S01]  /*aebb0*/  STL.64 [R1+0x5050], R132 ;  /* 0x0050508401007387 */ /* 0x000fe20000100a00 */
[C---:B--2---:R-:W-:Y:S03]  /*aebc0*/  HMMA.1688.F32.TF32 R12, R244.reuse, R18, R168 ;  /* 0x00000012f40c723c */ /* 0x044fe600000810a8 */
[----:B------:R-:W-:Y:S04]  /*aebd0*/  STL.64 [R1+0x5058], R134 ;  /* 0x0050588601007387 */ /* 0x000fe80000100a00 */
        /* <DEDUP_REMOVED lines=11> */
[----:B------:R2:W-:Y:S02]  /*aec90*/  STL.64 [R1+0x5038], R14 ;  /* 0x0050380e01007387 */ /* 0x0005e40000100a00 */
[----:B--2---:R-:W-:-:S15]  /*aeca0*/  HMMA.1688.F32.TF32 R12, R244, R26, R160 ;  /* 0x0000001af40c723c */ /* 0x004fde00000810a0 */
[----:B------:R-:W-:-:S08]  /*aecb0*/  NOP ;  /* 0x0000000000007918 */ /* 0x000fd00000000000 */
[----:B------:R-:W-:Y:S04]  /*aecc0*/  STL.64 [R1+0x5020], R12 ;  /* 0x0050200c01007387 */ /* 0x000fe80000100a00 */
[----:B------:R2:W-:Y:S04]  /*aecd0*/  STL.64 [R1+0x5028], R14 ;  /* 0x0050280e01007387 */ /* 0x0005e80000100a00 */
[----:B------:R-:W-:Y:S04]  /*aece0*/  STL.64 [R1+0x5010], R20 ;  /* 0x0050101401007387 */ /* 0x000fe80000100a00 */
[----:B------:R-:W-:Y:S01]  /*aecf0*/  STL.64 [R1+0x5018], R22 ;  /* 0x0050181601007387 */ /* 0x000fe20000100a00 */
        /* <DEDUP_REMOVED lines=94> */
[----:B------:R-:W1:Y:S04]  /*af2e0*/  LDL.LU R148, [R1+0x330] ;  /* 0x0003300001947983 */ /* 0x000e680000300800 */
[----:B------:R-:W-:Y:S04]  /*af2f0*/  STL.64 [R1+0x51a0], R12 ;  /* 0x0051a00c01007387 */ /* 0x000fe80000100a00 */
[----:B------:R4:W-:Y:S04]  /*af300*/  STL.64 [R1+0x51a8], R14 ;  /* 0x0051a80e01007387 */ /* 0x0009e80000100a00 */
[----:B------:R-:W1:Y:S04]  /*af310*/  LDL.LU R149, [R1+0x334] ;  /* 0x0003340001957983 */ /* 0x000e680000300800 */
[----:B------:R-:W1:Y:S04]  /*af320*/  LDL.LU R150, [R1+0x338] ;  /* 0x0003380001967983 */ /* 0x000e680000300800 */
[----:B------:R-:W1:Y:S01]  /*af330*/  LDL.LU R151, [R1+0x33c] ;  /* 0x00033c0001977983 */ /* 0x000e620000300800 */
[C---:B--2---:R-:W-:Y:S06]  /*af340*/  HMMA.1688.F32.TF32 R16, R244.reuse, R54, R232 ;  /* 0x00000036f410723c */ /* 0x044fec00000810e8 */
[C---:B----4-:R-:W-:Y:S06]  /*af350*/  HMMA.1688.F32.TF32 R12, R244.reuse, R46, R236 ;  /* 0x0000002ef40c723c */ /* 0x050fec00000810ec */
        /* <DEDUP_REMOVED lines=11> */
[C---:B----4-:R-:W-:Y:S03]  /*af410*/  HMMA.1688.F32.TF32 R16, R244.reuse, R66, R220 ;  /* 0x00000042f410723c */ /* 0x050fe600000810dc */
        /* <DEDUP_REMOVED lines=8> */
[C---:B----4-:R-:W-:Y:S01]  /*af4a0*/  HMMA.1688.F32.TF32 R16, R244.reuse, R78, R204 ;  /* 0x0000004ef410723c */ /* 0x050fe200000810cc */
        /* <DEDUP_REMOVED lines=37> */
[----:B---3--:R-:W-:Y:S11]  /*af700*/  HMMA.1688.F32.TF32 R12, R244, R130, R152 ;  /* 0x00000082f40c723c */ /* 0x008ff60000081098 */
[----:B------:R-:W-:Y:S04]  /*af710*/  STL.64 [R1+0x51d0], R20 ;  /* 0x0051d01401007387 */ /* 0x000fe80000100a00 */
[----:B------:R-:W-:Y:S04]  /*af720*/  STL.64 [R1+0x51d8], R22 ;  /* 0x0051d81601007387 */ /* 0x000fe80000100a00 */
[----:B------:R-:W-:Y:S04]  /*af730*/  STL.64 [R1+0x51c0], R16 ;  /* 0x0051c01001007387 */ /* 0x000fe80000100a00 */
[----:B------:R-:W-:Y:S04]  /*af740*/  STL.64 [R1+0x51c8], R18 ;  /* 0x0051c81201007387 */ /* 0x000fe80000100a00 */
[----:B------:R-:W-:Y:S04]  /*af750*/  LDS R244, [R40+UR13+0xc380] ;  /* 0x00c3800d28f47984 */ /* 0x000fe80008000800 */
[----:B------:R-:W-:Y:S04]  /*af760*/  LDS R246, [R40+UR13+0xe380] ;  /* 0x00e3800d28f67984 */ /* 0x000fe80008000800 */
[----:B------:R-:W-:Y:S04]  /*af770*/  STL.64 [R1+0x5090], R12 ;  /* 0x0050900c01007387 */ /* 0x000fe80000100a00 */
[----:B------:R1:W-:Y:S04]  /*af780*/  STL.64 [R1+0x5098], R14 ;  /* 0x0050980e01007387 */ /* 0x0003e80000100a00 */
[----:B------:R-:W2:Y:S04]  /*af790*/  LDL.LU R152, [R1+0x150] ;  /* 0x0001500001987983 */ /* 0x000ea80000300800 */
[----:B------:R-:W-:Y:S01]  /*af7a0*/  LDS R245, [R41+UR13+0xc380] ;  /* 0x00c3800d29f57984 */ /* 0x000fe20008000800 */
[----:B-1----:R-:W-:Y:S03]  /*af7b0*/  HMMA.1688.F32.TF32 R12, R240, R6, R148 ;  /* 0x00000006f00c723c */ /* 0x002fe60000081094 */
[----:B------:R-:W1:-:S15]  /*af7c0*/  LDS R247, [R41+UR13+0xe380] ;  /* 0x00e3800d29f77984 */ /* 0x000e5e0008000800 */
[----:B------:R-:W-:-:S05]  /*af7d0*/  NOP ;  /* 0x0000000000007918 */ /* 0x000fca0000000000 */
        /* <DEDUP_REMOVED lines=129> */
[----:B---3--:R-:W2:Y:S04]  /*afff0*/  LDL.LU.64 R14, [R1+0x6c48] ;  /* 0x006c4800010e7983 */ /* 0x008ea80000300a00 */
[----:B------:R-:W3:Y:S01]  /*b0000*/  LDL.LU.64 R12, [R1+0x6c40] ;  /* 0x006c4000010c7983 */ /* 0x000ee20000300a00 */
[----:B--2---:R-:W-:-:S15]  /*b0010*/  HMMA.1688.F32.TF32 R16, R240, R14, R16 ;  /* 0x0000000ef010723c */ /* 0x004fde0000081010 */
[----:B------:R-:W-:-:S08]  /*b0020*/  NOP ;  /* 0x0000000000007918 */ /* 0x000fd00000000000 */
[----:B------:R-:W-:Y:S04]  /*b0030*/  STL.64 [R1+0x5260], R16 ;  /* 0x0052601001007387 */ /* 0x000fe80000100a00 */
[----:B------:R2:W-:Y:S04]  /*b0040*/  STL.64 [R1+0x5268], R18 ;  /* 0x0052681201007387 */ /* 0x0005e80000100a00 */
[----:B--2---:R-:W4:Y:S04]  /*b0050*/  LDL.LU.64 R18, [R1+0x6c38] ;  /* 0x006c380001127983 */ /* 0x004f280000300a00 */
[----:B------:R-:W2:Y:S01]  /*b0060*/  LDL.LU.64 R16, [R1+0x6c30] ;  /* 0x006c300001107983 */ /* 0x000ea20000300a00 */
[----:B----4-:R-:W-:-:S15]  /*b0070*/  HMMA.1688.F32.TF32 R20, R240, R18, R20 ;  /* 0x00000012f014723c */ /* 0x010fde0000081014 */
[----:B------:R-:W-:-:S08]  /*b0080*/  NOP ;  /* 0x0000000000007918 */ /* 0x000fd00000000000 */
[----:B------:R-:W-:Y:S04]  /*b0090*/  STL.64 [R1+0x5250], R20 ;  /* 0x0052501401007387 */ /* 0x000fe80000100a00 */
[----:B------:R4:W-:Y:S04]  /*b00a0*/  STL.64 [R1+0x5258], R22 ;  /* 0x0052581601007387 */ /* 0x0009e80000100a00 */
[----:B----4-:R-:W4:Y:S04]  /*b00b0*/  LDL.LU.64 R22, [R1+0x6c28] ;  /* 0x006c280001167983 */ /* 0x010f280000300a00 */
[----:B------:R-:W2:Y:S01]  /*b00c0*/  LDL.LU.64 R20, [R1+0x6c20] ;  /* 0x006c200001147983 */ /* 0x000ea20000300a00 */
[C---:B------:R-:W-:Y:S06]  /*b00d0*/  HMMA.1688.F32.TF32 R136, R240.reuse, R30, R136 ;  /* 0x0000001ef088723c */ /* 0x040fec0000081088 */
[----:B----4-:R-:W-:-:S15]  /*b00e0*/  HMMA.1688.F32.TF32 R248, R240, R22, R248 ;  /* 0x00000016f0f8723c */ /* 0x010fde00000810f8 */
[----:B------:R-:W-:-:S08]  /*b00f0*/  NOP ;  /* 0x0000000000007918 */ /* 0x000fd00000000000 */
[----:B------:R-:W-:Y:S04]  /*b0100*/  STL.64 [R1+0x5240], R248 ;  /* 0x005240f801007387 */ /* 0x000fe80000100a00 */
[----:B------:R4:W-:Y:S02]  /*b0110*/  STL.64 [R1+0x5248], R250 ;  /* 0x005248fa01007387 */ /* 0x0009e40000100a00 */
[C---:B----4-:R-:W-:Y:S06]  /*b0120*/  HMMA.1688.F32.TF32 R248, R240.reuse, R26, R132 ;  /* 0x0000001af0f8723c */ /* 0x050fec0000081084 */
[C---:B------:R-:W-:Y:S06]  /*b0130*/  HMMA.1688.F32.TF32 R132, R240.reuse, R34, R140 ;  /* 0x00000022f084723c */ /* 0x040fec000008108c */
[C---:B------:R-:W-:Y:S11]  /*b0140*/  HMMA.1688.F32.TF32 R140, R240.reuse, R38, R144 ;  /* 0x00000026f08c723c */ /* 0x040ff60000081090 */
[----:B------:R-:W-:Y:S04]  /*b0150*/  STL.64 [R1+0x5230], R248 ;  /* 0x005230f801007387 */ /* 0x000fe80000100a00 */
[----:B------:R-:W-:Y:S04]  /*b0160*/  STL.64 [R1+0x5238], R250 ;  /* 0x005238fa01007387 */ /* 0x000fe80000100a00 */
[----:B------:R-:W-:Y:S04]  /*b0170*/  STL.64 [R1+0x5220], R136 ;  /* 0x0052208801007387 */ /* 0x000fe80000100a00 */
[----:B------:R4:W-:Y:S04]  /*b0180*/  STL.64 [R1+0x5228], R138 ;  /* 0x0052288a01007387 */ /* 0x0009e80000100a00 */
[----:B------:R-:W-:Y:S04]  /*b0190*/  STL.64 [R1+0x5210], R132 ;  /* 0x0052108401007387 */ /* 0x000fe80000100a00 */
[----:B------:R1:W-:Y:S01]  /*b01a0*/  STL.64 [R1+0x5218], R134 ;  /* 0x0052188601007387 */ /* 0x0003e20000100a00 */
[C---:B----4-:R-:W-:Y:S06]  /*b01b0*/  HMMA.1688.F32.TF32 R136, R240.reuse, R42, R236 ;  /* 0x0000002af088723c */ /* 0x050fec00000810ec */
[----:B-1----:R-:W-:Y:S01]  /*b01c0*/  HMMA.1688.F32.TF32 R132, R240, R46, R208 ;  /* 0x0000002ef084723c */ /* 0x002fe200000810d0 */
        /* <DEDUP_REMOVED lines=8> */
[C---:B----4-:R-:W-:Y:S05]  /*b0250*/  HMMA.1688.F32.TF32 R132, R240.reuse, R58, R224 ;  /* 0x0000003af084723c */ /* 0x050fea00000810e0 */
        /* <DEDUP_REMOVED lines=53> */
[----:B----4-:R-:W-:Y:S05]  /*b05b0*/  HMMA.1688.F32.TF32 R132, R240, R130, R148 ;  /* 0x00000082f084723c */ /* 0x010fea0000081094 */
        /* <DEDUP_REMOVED lines=119> */
[C---:B-1----:R-:W-:Y:S02]  /*b0d30*/  HMMA.1688.F32.TF32 R132, R244.reuse, R18, R144 ;  /* 0x00000012f484723c */ /* 0x042fe40000081090 */
[----:B------:R-:W-:Y:S04]  /*b0d40*/  STL.64 [R1+0x1b0], R240 ;  /* 0x0001b0f001007387 */ /* 0x000fe80000100a00 */
[----:B------:R-:W-:Y:S01]  /*b0d50*/  STL.64 [R1+0x1b8], R242 ;  /* 0x0001b8f201007387 */ /* 0x000fe20000100a00 */
[C---:B------:R-:W-:Y:S03]  /*b0d60*/  HMMA.1688.F32.TF32 R140, R244.reuse, R22, R236 ;  /* 0x00000016f48c723c */ /* 0x040fe600000810ec */
[----:B------:R-:W-:Y:S04]  /*b0d70*/  STL.64 [R1+0x1c0], R136 ;  /* 0x0001c08801007387 */ /* 0x000fe80000100a00 */
[----:B------:R1:W-:Y:S04]  /*b0d80*/  STL.64 [R1+0x1c8], R138 ;  /* 0x0001c88a01007387 */ /* 0x0003e80000100a00 */
[----:B------:R-:W-:Y:S04]  /*b0d90*/  LDS R240, [R40+UR13+0xc400] ;  /* 0x00c4000d28f07984 */ /* 0x000fe80008000800 */
[----:B------:R-:W-:Y:S01]  /*b0da0*/  LDS R242, [R40+UR13+0xe400] ;  /* 0x00e4000d28f27984 */ /* 0x000fe20008000800 */
[C---:B-1----:R-:W-:Y:S03]  /*b0db0*/  HMMA.1688.F32.TF32 R136, R244.reuse, R26, R208 ;  /* 0x0000001af488723c */ /* 0x042fe600000810d0 */
[----:B------:R-:W-:Y:S04]  /*b0dc0*/  STL.64 [R1+0x1d0], R132 ;  /* 0x0001d08401007387 */ /* 0x000fe80000100a00 */
[----:B------:R1:W-:Y:S04]  /*b0dd0*/  STL.64 [R1+0x1d8], R134 ;  /* 0x0001d88601007387 */ /* 0x0003e80000100a00 */
[----:B------:R-:W-:Y:S04]  /*b0de0*/  LDS R241, [R41+UR13+0xc400] ;  /* 0x00c4000d29f17984 */ /* 0x000fe80008000800 */
[----:B------:R-:W2:Y:S01]  /*b0df0*/  LDS R243, [R41+UR13+0xe400] ;  /* 0x00e4000d29f37984 */ /* 0x000ea20008000800 */
[C---:B-1----:R-:W-:Y:S03]  /*b0e00*/  HMMA.1688.F32.TF32 R132, R244.reuse, R30, R232 ;  /* 0x0000001ef484723c */ /* 0x042fe600000810e8 */
[----:B------:R-:W-:Y:S04]  /*b0e10*/  STL.64 [R1+0x1e0], R140 ;  /* 0x0001e08c01007387 */ /* 0x000fe80000100a00 */
[----:B------:R1:W-:Y:S04]  /*b0e20*/  STL.64 [R1+0x1e8], R142 ;  /* 0x0001e88e01007387 */ /* 0x0003e80000100a00 */
[----:B------:R-:W-:Y:S04]  /*b0e30*/  STL.64 [R1+0x1f0], R136 ;  /* 0x0001f08801007387 */ /* 0x000fe80000100a00 */
[----:B------:R3:W-:Y:S01]  /*b0e40*/  STL.64 [R1+0x1f8], R138 ;  /* 0x0001f88a01007387 */ /* 0x0007e20000100a00 */
[C---:B-1----:R-:W-:Y:S07]  /*b0e50*/  HMMA.1688.F32.TF32 R140, R244.reuse, R34, R228 ;  /* 0x00000022f48c723c */ /* 0x042fee00000810e4 */
[----:B------:R-:W-:Y:S01]  /*b0e60*/  STL.64 [R1+0x200], R132 ;  /* 0x0002008401007387 */ /* 0x000fe20000100a00 */
[C---:B---3--:R-:W-:Y:S03]  /*b0e70*/  HMMA.1688.F32.TF32 R136, R244.reuse, R38, R224 ;  /* 0x00000026f488723c */ /* 0x048fe600000810e0 */
[----:B------:R1:W-:Y:S03]  /*b0e80*/  STL.64 [R1+0x208], R134 ;  /* 0x0002088601007387 */ /* 0x0003e60000100a00 */
[C---:B-1----:R-:W-:Y:S09]  /*b0e90*/  HMMA.1688.F32.TF32 R132, R244.reuse, R42, R220 ;  /* 0x0000002af484723c */ /* 0x042ff200000810dc */
[----:B------:R-:W-:Y:S04]  /*b0ea0*/  STL.64 [R1+0x210], R140 ;  /* 0x0002108c01007387 */ /* 0x000fe80000100a00 */
[----:B------:R-:W-:Y:S04]  /*b0eb0*/  STL.64 [R1+0x218], R142 ;  /* 0x0002188e01007387 */ /* 0x000fe80000100a00 */
[----:B------:R-:W-:Y:S04]  /*b0ec0*/  STL.64 [R1+0x220], R136 ;  /* 0x0002208801007387 */ /* 0x000fe80000100a00 */
[----:B------:R1:W-:Y:S04]  /*b0ed0*/  STL.64 [R1+0x228], R138 ;  /* 0x0002288a01007387 */ /* 0x0003e80000100a00 */
[----:B------:R-:W-:Y:S01]  /*b0ee0*/  STL.64 [R1+0x230], R132 ;  /* 0x0002308401007387 */ /* 0x000fe20000100a00 */
[C---:B-1----:R-:W-:Y:S03]  /*b0ef0*/  HMMA.1688.F32.TF32 R136, R244.reuse, R46, R216 ;  /* 0x0000002ef488723c */ /* 0x042fe600000810d8 */
[----:B------:R1:W-:Y:S03]  /*b0f00*/  STL.64 [R1+0x238], R134 ;  /* 0x0002388601007387 */ /* 0x0003e60000100a00 */
[C---:B-1----:R-:W-:Y:S06]  /*b0f10*/  HMMA.1688.F32.TF32 R132, R244.reuse, R50, R212 ;  /* 0x00000032f484723c */ /* 0x042fec00000810d4 */
[C---:B------:R-:W-:Y:S11]  /*b0f20*/  HMMA.1688.F32.TF32 R140, R244.reuse, R54, R204 ;  /* 0x00000036f48c723c */ /* 0x040ff600000810cc */
[----:B------:R-:W-:Y:S04]  /*b0f30*/  STL.64 [R1+0x240], R136 ;  /* 0x0002408801007387 */ /* 0x000fe80000100a00 */
[----:B------:R1:W-:Y:S04]  /*b0f40*/  STL.64 [R1+0x248], R138 ;  /* 0x0002488a01007387 */ /* 0x0003e80000100a00 */
[----:B------:R-:W-:Y:S01]  /*b0f50*/  STL.64 [R1+0x250], R132 ;  /* 0x0002508401007387 */ /* 0x000fe20000100a00 */
[C---:B-1----:R-:W-:Y:S03]  /*b0f60*/  HMMA.1688.F32.TF32 R136, R244.reuse, R58, R200 ;  /* 0x0000003af488723c */ /* 0x042fe600000810c8 */
[----:B------:R1:W-:Y:S03]  /*b0f70*/  STL.64 [R1+0x258], R134 ;  /* 0x0002588601007387 */ /* 0x0003e60000100a00 */
[----:B-1----:R-:W-:Y:S01]  /*b0f80*/  HMMA.1688.F32.TF32 R132, R244, R62, R196 ;  /* 0x0000003ef484723c */ /* 0x002fe200000810c4 */
[----:B------:R-:W-:Y:S04]  /*b0f90*/  STL.64 [R1+0x21d0], R140 ;  /* 0x0021d08c01007387 */ /* 0x000fe80000100a00 */
[----:B------:R1:W-:-:S12]  /*b0fa0*/  STL.64 [R1+0x21d8], R142 ;  /* 0x0021d88e01007387 */ /* 0x0003d80000100a00 */
        /* <DEDUP_REMOVED lines=151> */
[C---:B----4-:R-:W-:Y:S05]  /*b1920*/  HMMA.1688.F32.TF32 R140, R244.reuse, R122, R140 ;  /* 0x0000007af48c723c */ /* 0x050fea000008108c */
[----:B------:R-:W-:Y:S04]  /*b1930*/  STL.64 [R1+0x2360], R248 ;  /* 0x002360f801007387 */ /* 0x000fe80000100a00 */
[----:B------:R-:W-:Y:S04]  /*b1940*/  STL.64 [R1+0x2368], R250 ;  /* 0x002368fa01007387 */ /* 0x000fe80000100a00 */
[----:B------:R-:W-:Y:S04]  /*b1950*/  STL.64 [R1+0x2380], R132 ;  /* 0x0023808401007387 */ /* 0x000fe80000100a00 */
[----:B------:R1:W-:Y:S02]  /*b1960*/  STL.64 [R1+0x2388], R134 ;  /* 0x0023888601007387 */ /* 0x0003e40000100a00 */
[----:B-1----:R-:W-:Y:S04]  /*b1970*/  HMMA.1688.F32.TF32 R132, R244, R130, R236 ;  /* 0x00000082f484723c */ /* 0x002fe800000810ec */
        /* <DEDUP_REMOVED lines=26> */
[----:B------:R1:W-:Y:S05]  /*b1b20*/  STL.64 [R1+0x2478], R142 ;  /* 0x0024788e01007387 */ /* 0x0003ea0000100a00 */
        /* <DEDUP_REMOVED lines=165> */
[C---:B-1----:R-:W-:Y:S04]  /*b2580*/  HMMA.1688.F32.TF32 R132, R240.reuse, R110, R236 ;  /* 0x0000006ef084723c */ /* 0x042fe800000810ec */
[----:B------:R-:W-:Y:S04]  /*b2590*/  STL.64 [R1+0x2790], R140 ;  /* 0x0027908c01007387 */ /* 0x000fe80000100a00 */
[----:B------:R1:W-:Y:S04]  /*b25a0*/  STL.64 [R1+0x2798], R142 ;  /* 0x0027988e01007387 */ /* 0x0003e80000100a00 */
[----:B------:R-:W-:Y:S04]  /*b25b0*/  STL.64 [R1+0x27a0], R136 ;  /* 0x0027a08801007387 */ /* 0x000fe80000100a00 */
[----:B------:R2:W-:Y:S01]  /*b25c0*/  STL.64 [R1+0x27a8], R138 ;  /* 0x0027a88a01007387 */ /* 0x0005e20000100a00 */
[C---:B-1----:R-:W-:Y:S06]  /*b25d0*/  HMMA.1688.F32.TF32 R140, R240.reuse, R114, R208 ;  /* 0x00000072f08c723c */ /* 0x042fec00000810d0 */
[----:B------:R-:W-:Y:S01]  /*b25e0*/  STL.64 [R1+0x27d0], R132 ;  /* 0x0027d08401007387 */ /* 0x000fe20000100a00 */
[C---:B--2---:R-:W-:Y:S03]  /*b25f0*/  HMMA.1688.F32.TF32 R136, R240.reuse, R118, R232 ;  /* 0x00000076f088723c */ /* 0x044fe600000810e8 */
[----:B------:R1:W-:Y:S03]  /*b2600*/  STL.64 [R1+0x27d8], R134 ;  /* 0x0027d88601007387 */ /* 0x0003e60000100a00 */
[C---:B-1----:R-:W-:Y:S10]  /*b2610*/  HMMA.1688.F32.TF32 R132, R240.reuse, R122, R228 ;  /* 0x0000007af084723c */ /* 0x042ff400000810e4 */
[----:B------:R-:W-:Y:S04]  /*b2620*/  STL.64 [R1+0x27f0], R140 ;  /* 0x0027f08c01007387 */ /* 0x000fe80000100a00 */
[----:B------:R1:W-:Y:S04]  /*b2630*/  STL.64 [R1+0x27f8], R142 ;  /* 0x0027f88e01007387 */ /* 0x0003e80000100a00 */
[----:B------:R-:W-:Y:S04]  /*b2640*/  STL.64 [R1+0x2800], R136 ;  /* 0x0028008801007387 */ /* 0x000fe80000100a00 */
[----:B------:R2:W-:Y:S01]  /*b2650*/  STL.64 [R1+0x2808], R138 ;  /* 0x0028088a01007387 */ /* 0x0005e20000100a00 */
[C---:B-1----:R-:W-:Y:S03]  /*b2660*/  HMMA.1688.F32.TF32 R140, R240.reuse, R126, R224 ;  /* 0x0000007ef08c723c */ /* 0x042fe600000810e0 */
[----:B------:R-:W-:Y:S03]  /*b2670*/  STL.64 [R1+0x2810], R132 ;  /* 0x0028108401007387 */ /* 0x000fe60000100a00 */
[----:B--2---:R-:W-:Y:S01]  /*b2680*/  HMMA.1688.F32.TF32 R136, R240, R130, R220 ;  /* 0x00000082f088723c */ /* 0x004fe200000810dc */
[----:B------:R1:W-:Y:S04]  /*b2690*/  STL.64 [R1+0x2818], R134 ;  /* 0x0028188601007387 */ /* 0x0003e80000100a00 */
[----:B------:R-:W-:Y:S04]  /*b26a0*/  LDS R240, [R40+UR13+0xc500] ;  /* 0x00c5000d28f07984 */ /* 0x000fe80008000800 */
[----:B------:R-:W-:Y:S01]  /*b26b0*/  LDS R242, [R40+UR13+0xe500] ;  /* 0x00e5000d28f27984 */ /* 0x000fe20008000800 */
[C---:B-1----:R-:W-:Y:S07]  /*b26c0*/  HMMA.1688.F32.TF32 R132, R244.reuse, R6, R216 ;  /* 0x00000006f484723c */ /* 0x042fee00000810d8 */
        /* <DEDUP_REMOVED lines=9> */
[----:B------:R2:W-:Y:S02]  /*b2760*/  STL.64 [R1+0x2848], R134 ;  /* 0x0028488601007387 */ /* 0x0005e40000100a00 */
[C---:B--2---:R-:W-:Y:S06]  /*b2770*/  HMMA.1688.F32.TF32 R132, R244.reuse, R18, R200 ;  /* 0x00000012f484723c */ /* 0x044fec00000810c8 */
[----:B------:R-:W-:Y:S04]  /*b2780*/  STL.64 [R1+0x2850], R140 ;  /* 0x0028508c01007387 */ /* 0x000fe80000100a00 */
[----:B------:R2:W-:Y:S04]  /*b2790*/  STL.64 [R1+0x2858], R142 ;  /* 0x0028588e01007387 */ /* 0x0005e80000100a00 */
[----:B------:R-:W-:Y:S04]  /*b27a0*/  STL.64 [R1+0x2860], R136 ;  /* 0x0028608801007387 */ /* 0x000fe80000100a00 */
[----:B------:R3:W-:Y:S01]  /*b27b0*/  STL.64 [R1+0x2868], R138 ;  /* 0x0028688a01007387 */ /* 0x0007e20000100a00 */
[C---:B--2---:R-:W-:Y:S04]  /*b27c0*/  HMMA.1688.F32.TF32 R140, R244.reuse, R22, R196 ;  /* 0x00000016f48c723c */ /* 0x044fe800000810c4 */
[----:B------:R-:W-:Y:S02]  /*b27d0*/  STL.64 [R1+0x28a0], R132 ;  /* 0x0028a08401007387 */ /* 0x000fe40000100a00 */
[C---:B---3--:R-:W-:Y:S02]  /*b27e0*/  HMMA.1688.F32.TF32 R136, R244.reuse, R26, R192 ;  /* 0x0000001af488723c */ /* 0x048fe400000810c0 */
[----:B------:R2:W-:Y:S04]  /*b27f0*/  STL.64 [R1+0x28a8], R134 ;  /* 0x0028a88601007387 */ /* 0x0005e80000100a00 */
        /* <DEDUP_REMOVED lines=148> */
[C---:B------:R-:W-:Y:S11]  /*b3140*/  HMMA.1688.F32.TF32 R140, R244.reuse, R86, R144 ;  /* 0x00000056f48c723c */ /* 0x040ff60000081090 */
[----:B------:R-:W-:Y:S04]  /*b3150*/  STL.64 [R1+0x2a50], R248 ;  /* 0x002a50f801007387 */ /* 0x000fe80000100a00 */
[----:B------:R-:W-:Y:S04]  /*b3160*/  STL.64 [R1+0x2a58], R250 ;  /* 0x002a58fa01007387 */ /* 0x000fe80000100a00 */
        /* <DEDUP_REMOVED lines=34> */
[----:B------:R1:W-:Y:S04]  /*b3390*/  STL.64 [R1+0x2d48], R142 ;  /* 0x002d488e01007387 */ /* 0x0003e80000100a00 */
[----:B------:R-:W-:Y:S04]  /*b33a0*/  LDS R244, [R40+UR13+0xc580] ;  /* 0x00c5800d28f47984 */ /* 0x000fe80008000800 */
[----:B------:R-:W-:Y:S01]  /*b33b0*/  LDS R246, [R40+UR13+0xe580] ;  /* 0x00e5800d28f67984 */ /* 0x000fe20008000800 */
[C---:B-1----:R-:W-:Y:S03]  /*b33c0*/  HMMA.1688.F32.TF32 R140, R240.reuse, R6, R192 ;  /* 0x00000006f08c723c */ /* 0x042fe600000810c0 */
        /* <DEDUP_REMOVED lines=35> */
[----:B------:R2:W-:Y:S04]  /*b3600*/  STL.64 [R1+0x31a0], R140 ;  /* 0x0031a08c01007387 */ /* 0x0005e80000100a00 */
[----:B------:R3:W-:Y:S04]  /*b3610*/  STL.64 [R1+0x31a8], R142 ;  /* 0x0031a88e01007387 */ /* 0x0007e80000100a00 */
[----:B------:R-:W4:Y:S04]  /*b3620*/  LDL.LU R160, [R1+0x4920] ;  /* 0x0049200001a07983 */ /* 0x000f280000300800 */
        /* <DEDUP_REMOVED lines=67> */
[----:B--2---:R-:W1:Y:S04]  /*b3a60*/  LDL.LU R140, [R1+0x4bc0] ;  /* 0x004bc000018c7983 */ /* 0x004e680000300800 */
[----:B------:R-:W1:Y:S04]  /*b3a70*/  LDL.LU R141, [R1+0x4bc4] ;  /* 0x004bc400018d7983 */ /* 0x000e680000300800 */
[----:B---3--:R-:W1:Y:S04]  /*b3a80*/  LDL.LU R142, [R1+0x4bc8] ;  /* 0x004bc800018e7983 */ /* 0x008e680000300800 */
        /* <DEDUP_REMOVED lines=33> */
[C---:B-1----:R-:W-:Y:S06]  /*b3ca0*/  HMMA.1688.F32.TF32 R132, R240.reuse, R54, R140 ;  /* 0x00000036f084723c */ /* 0x042fec000008108c */
[C---:B----4-:R-:W-:Y:S06]  /*b3cb0*/  HMMA.1688.F32.TF32 R140, R240.reuse, R58, R144 ;  /* 0x0000003af08c723c */ /* 0x050fec0000081090 */
[C---:B--2---:R-:W-:Y:S11]  /*b3cc0*/  HMMA.1688.F32.TF32 R136, R240.reuse, R62, R236 ;  /* 0x0000003ef088723c */ /* 0x044ff600000810ec */
        /* <DEDUP_REMOVED lines=13> */
[C---:B---3--:R-:W-:Y:S03]  /*b3da0*/  HMMA.1688.F32.TF32 R132, R240.reuse, R78, R224 ;  /* 0x0000004ef084723c */ /* 0x048fe600000810e0 */
        /* <DEDUP_REMOVED lines=52> */
[----:B------:R2:W-:Y:S02]  /*b40f0*/  STL.64 [R1+0x6c10], R8 ;  /* 0x006c100801007387 */ /* 0x0005e40000100a00 */
[C---:B--2---:R-:W-:Y:S03]  /*b4100*/  HMMA.1688.F32.TF32 R8, R244.reuse, R14, R156 ;  /* 0x0000000ef408723c */ /* 0x044fe6000008109c */
[----:B------:R-:W-:Y:S04]  /*b4110*/  STL.64 [R1+0x3400], R132 ;  /* 0x0034008401007387 */ /* 0x000fe80000100a00 */
[----:B------:R-:W-:Y:S04]  /*b4120*/  STL.64 [R1+0x3408], R134 ;  /* 0x0034088601007387 */ /* 0x000fe80000100a00 */
[----:B------:R-:W-:Y:S04]  /*b4130*/  STL.64 [R1+0x6c08], R14 ;  /* 0x006c080e01007387 */ /* 0x000fe80000100a00 */
[----:B------:R-:W-:Y:S08]  /*b4140*/  STL.64 [R1+0x6c00], R12 ;  /* 0x006c000c01007387 */ /* 0x000ff00000100a00 */
[----:B------:R-:W-:Y:S04]  /*b4150*/  STL.64 [R1+0x3420], R8 ;  /* 0x0034200801007387 */ /* 0x000fe80000100a00 */
[----:B------:R2:W-:Y:S02]  /*b4160*/  STL.64 [R1+0x3428], R10 ;  /* 0x0034280a01007387 */ /* 0x0005e40000100a00 */
[----:B--2---:R-:W-:Y:S06]  /*b4170*/  HMMA.1688.F32.TF32 R8, R244, R18, R152 ;  /* 0x00000012f408723c */ /* 0x004fec0000081098 */
[----:B------:R-:W-:Y:S04]  /*b4180*/  STL.64 [R1+0x6bf8], R18 ;  /* 0x006bf81201007387 */ /* 0x000fe80000100a00 */
[----:B------:R-:W-:-:S13]  /*b4190*/  STL.64 [R1+0x6bf0], R16 ;  /* 0x006bf01001007387 */ /* 0x000fda0000100a00 */
[----:B------:R-:W-:Y:S04]  /*b41a0*/  STL.64 [R1+0x3440], R8 ;  /* 0x0034400801007387 */ /* 0x000fe80000100a00 */
[----:B------:R2:W-:Y:S04]  /*b41b0*/  STL.64 [R1+0x3448], R10 ;  /* 0x0034480a01007387 */ /* 0x0005e80000100a00 */
[----:B------:R-:W3:Y:S01]  /*b41c0*/  LDL.LU R152, [R1+0x4940] ;  /* 0x0049400001987983 */ /* 0x000ee20000300800 */
[----:B--2---:R-:W-:-:S15]  /*b41d0*/  HMMA.1688.F32.TF32 R8, R244, R22, R148 ;  /* 0x00000016f408723c */ /* 0x004fde0000081094 */
[----:B------:R-:W-:-:S08]  /*b41e0*/  NOP ;  /* 0x0000000000007918 */ /* 0x000fd00000000000 */
        /* <DEDUP_REMOVED lines=188> */
[----:B------:R3:W-:Y:S04]  /*b4db0*/  STL.64 [R1+0x3a10], R12 ;  /* 0x003a100c01007387 */ /* 0x0007e80000100a00 */
[----:B------:R4:W-:Y:S04]  /*b4dc0*/  STL.64 [R1+0x3a18], R14 ;  /* 0x003a180e01007387 */ /* 0x0009e80000100a00 */
        /* <DEDUP_REMOVED lines=126> */
[----:B------:R-:W-:Y:S04]  /*b55b0*/  LDS R246, [R40+UR13+0xe680] ;  /* 0x00e6800d28f67984 */ /* 0x000fe80008000800 */
[----:B------:R-:W-:Y:S04]  /*b55c0*/  LDS R245, [R41+UR13+0xc680] ;  /* 0x00c6800d29f57984 */ /* 0x000fe80008000800 */
[----:B------:R-:W1:Y:S01]  /*b55d0*/  LDS R247, [R41+UR13+0xe680] ;  /* 0x00e6800d29f77984 */ /* 0x000e620008000800 */
[----:B----4-:R-:W-:-:S15]  /*b55e0*/  HMMA.1688.F32.TF32 R8, R240, R6, R8 ;  /* 0x00000006f008723c */ /* 0x010fde0000081008 */
[----:B------:R-:W-:-:S08]  /*b55f0*/  NOP ;  /* 0x0000000000007918 */ /* 0x000fd00000000000 */
[----:B------:R-:W-:Y:S04]  /*b5600*/  STL.64 [R1+0x3a90], R8 ;  /* 0x003a900801007387 */ /* 0x000fe80000100a00 */
[----:B------:R4:W-:Y:S04]  /*b5610*/  STL.64 [R1+0x3a98], R10 ;  /* 0x003a980a01007387 */ /* 0x0009e80000100a00 */
[----:B----4-:R-:W3:Y:S04]  /*b5620*/  LDL.LU.64 R10, [R1+0x6c18] ;  /* 0x006c1800010a7983 */ /* 0x010ee80000300a00 */
[----:B------:R-:W4:Y:S01]  /*b5630*/  LDL.LU.64 R8, [R1+0x6c10] ;  /* 0x006c100001087983 */ /* 0x000f220000300a00 */
        /* <DEDUP_REMOVED lines=10> */
[----:B--2---:R-:W2:Y:S01]  /*b56e0*/  LDL.LU.64 R18, [R1+0x6bf8] ;  /* 0x006bf80001127983 */ /* 0x004ea20000300a00 */
[C---:B------:R-:W-:Y:S03]  /*b56f0*/  HMMA.1688.F32.TF32 R152, R240.reuse, R22, R152 ;  /* 0x00000016f098723c */ /* 0x040fe60000081098 */
[----:B------:R-:W4:Y:S03]  /*b5700*/  LDL.LU.64 R16, [R1+0x6bf0] ;  /* 0x006bf00001107983 */ /* 0x000f260000300a00 */
[C---:B------:R-:W-:Y:S06]  /*b5710*/  HMMA.1688.F32.TF32 R248, R240.reuse, R26, R248 ;  /* 0x0000001af0f8723c */ /* 0x040fec00000810f8 */
[C---:B------:R-:W-:Y:S06]  /*b5720*/  HMMA.1688.F32.TF32 R132, R240.reuse, R30, R132 ;  /* 0x0000001ef084723c */ /* 0x040fec0000081084 */
[----:B--2---:R-:W-:-:S15]  /*b5730*/  HMMA.1688.F32.TF32 R148, R240, R18, R148 ;  /* 0x00000012f094723c */ /* 0x004fde0000081094 */
[----:B------:R-:W-:-:S08]  /*b5740*/  NOP ;  /* 0x0000000000007918 */ /* 0x000fd00000000000 */
[----:B------:R-:W-:Y:S04]  /*b5750*/  STL.64 [R1+0x3a60], R148 ;  /* 0x003a609401007387 */ /* 0x000fe80000100a00 */
[----:B------:R2:W-:Y:S04]  /*b5760*/  STL.64 [R1+0x3a68], R150 ;  /* 0x003a689601007387 */ /* 0x0005e80000100a00 */
[----:B--2---:R-:W2:Y:S04]  /*b5770*/  LDL.LU.64 R150, [R1+0x6be8] ;  /* 0x006be80001967983 */ /* 0x004ea80000300a00 */
[----:B------:R-:W2:Y:S04]  /*b5780*/  LDL.LU.64 R148, [R1+0x6be0] ;  /* 0x006be00001947983 */ /* 0x000ea80000300a00 */
        /* <DEDUP_REMOVED lines=19> */
[----:B---3--:R-:W-:Y:S01]  /*b58c0*/  HMMA.1688.F32.TF32 R132, R240, R54, R232 ;  /* 0x00000036f084723c */ /* 0x008fe200000810e8 */
        /* <DEDUP_REMOVED lines=8> */
[C---:B---3--:R-:W-:Y:S05]  /*b5950*/  HMMA.1688.F32.TF32 R132, R240.reuse, R66, R220 ;  /* 0x00000042f084723c */ /* 0x048fea00000810dc */
        /* <DEDUP_REMOVED lines=156> */
[----:B------:R-:W2:Y:S04]  /*b6320*/  LDL.LU.64 R158, [R1+0x6bc8] ;  /* 0x006bc800019e7983 */ /* 0x000ea80000300a00 */
[----:B------:R-:W2:-:S15]  /*b6330*/  LDL.LU.64 R156, [R1+0x6bc0] ;  /* 0x006bc000019c7983 */ /* 0x000e9e0000300a00 */
[----:B------:R-:W-:-:S01]  /*b6340*/  NOP ;  /* 0x0000000000007918 */ /* 0x000fc20000000000 */
[----:B------:R1:W-:Y:S04]  /*b6350*/  STL.64 [R1+0x34d0], R240 ;  /* 0x0034d0f001007387 */ /* 0x0003e80000100a00 */
[----:B------:R3:W-:Y:S04]  /*b6360*/  STL.64 [R1+0x34d8], R242 ;  /* 0x0034d8f201007387 */ /* 0x0007e80000100a00 */
[----:B-1----:R-:W2:Y:S04]  /*b6370*/  LDL.LU R240, [R1+0x2f00] ;  /* 0x002f000001f07983 */ /* 0x002ea80000300800 */
[----:B------:R-:W2:Y:S04]  /*b6380*/  LDL.LU R241, [R1+0x2f04] ;  /* 0x002f040001f17983 */ /* 0x000ea80000300800 */
[----:B---3--:R-:W2:Y:S04]  /*b6390*/  LDL.LU R242, [R1+0x2f08] ;  /* 0x002f080001f27983 */ /* 0x008ea80000300800 */
[----:B------:R-:W2:Y:S01]  /*b63a0*/  LDL.LU R243, [R1+0x2f0c] ;  /* 0x002f0c0001f37983 */ /* 0x000ea20000300800 */
[C---:B------:R-:W-:Y:S06]  /*b63b0*/  HMMA.1688.F32.TF32 R160, R244.reuse, R6, R160 ;  /* 0x00000006f4a0723c */ /* 0x040fec00000810a0 */
[C---:B----4-:R-:W-:Y:S06]  /*b63c0*/  HMMA.1688.F32.TF32 R164, R244.reuse, R10, R164 ;  /* 0x0000000af4a4723c */ /* 0x050fec00000810a4 */
[C---:B------:R-:W-:Y:S11]  /*b63d0*/  HMMA.1688.F32.TF32 R248, R244.reuse, R18, R248 ;  /* 0x00000012f4f8723c */ /* 0x040ff600000810f8 */
[----:B------:R-:W-:Y:S04]  /*b63e0*/  STL.64 [R1+0x3c50], R160 ;  /* 0x003c50a001007387 */ /* 0x000fe80000100a00 */
[----:B------:R1:W-:Y:S01]  /*b63f0*/  STL.64 [R1+0x3c58], R162 ;  /* 0x003c58a201007387 */ /* 0x0003e20000100a00 */
[C---:B------:R-:W-:Y:S03]  /*b6400*/  HMMA.1688.F32.TF32 R136, R244.reuse, R26, R136 ;  /* 0x0000001af488723c */ /* 0x040fe60000081088 */
[----:B-1----:R-:W3:Y:S04]  /*b6410*/  LDL.LU.64 R162, [R1+0x6bb8] ;  /* 0x006bb80001a27983 */ /* 0x002ee80000300a00 */
[----:B------:R-:W3:Y:S04]  /*b6420*/  LDL.LU.64 R160, [R1+0x6bb0] ;  /* 0x006bb00001a07983 */ /* 0x000ee80000300a00 */
[----:B------:R-:W-:Y:S04]  /*b6430*/  STL.64 [R1+0x3c40], R164 ;  /* 0x003c40a401007387 */ /* 0x000fe80000100a00 */
[----:B------:R1:W-:Y:S04]  /*b6440*/  STL.64 [R1+0x3c48], R166 ;  /* 0x003c48a601007387 */ /* 0x0003e80000100a00 */
[----:B-1----:R-:W4:Y:S04]  /*b6450*/  LDL.LU.64 R166, [R1+0x6ba8] ;  /* 0x006ba80001a67983 */ /* 0x002f280000300a00 */
[----:B------:R-:W4:Y:S01]  /*b6460*/  LDL.LU.64 R164, [R1+0x6ba0] ;  /* 0x006ba00001a47983 */ /* 0x000f220000300a00 */
[----:B--2---:R-:W-:-:S15]  /*b6470*/  HMMA.1688.F32.TF32 R240, R244, R14, R240 ;  /* 0x0000000ef4f0723c */ /* 0x004fde00000810f0 */
[----:B------:R-:W-:-:S08]  /*b6480*/  NOP ;  /* 0x0000000000007918 */ /* 0x000fd00000000000 */
        /* <DEDUP_REMOVED lines=18> */
[----:B------:R-:W-:Y:S04]  /*b65b0*/  STL.64 [R1+0x3be8], R142 ;  /* 0x003be88e01007387 */ /* 0x000fe80000100a00 */
[----:B------:R-:W-:Y:S04]  /*b65c0*/  LDS R241, [R41+UR13+0xc700] ;  /* 0x00c7000d29f17984 */ /* 0x000fe80008000800 */
[----:B------:R-:W1:Y:S04]  /*b65d0*/  LDS R243, [R41+UR13+0xe700] ;  /* 0x00e7000d29f37984 */ /* 0x000e680008000800 */
        /* <DEDUP_REMOVED lines=149> */
[----:B------:R-:W-:Y:S11]  /*b6f30*/  HMMA.1688.F32.TF32 R244, R244, R130, R188 ;  /* 0x00000082f4f4723c */ /* 0x000ff600000810bc */
[----:B------:R-:W-:Y:S04]  /*b6f40*/  STL.64 [R1+0x4010], R168 ;  /* 0x004010a801007387 */ /* 0x000fe80000100a00 */
[----:B------:R1:W-:Y:S01]  /*b6f50*/  STL.64 [R1+0x4018], R170 ;  /* 0x004018aa01007387 */ /* 0x0003e20000100a00 */
[C---:B------:R-:W-:Y:S03]  /*b6f60*/  HMMA.1688.F32.TF32 R248, R240.reuse, R10, R248 ;  /* 0x0000000af0f8723c */ /* 0x040fe600000810f8 */
[----:B-1----:R-:W2:Y:S04]  /*b6f70*/  LDL.LU.64 R170, [R1+0x6b98] ;  /* 0x006b980001aa7983 */ /* 0x002ea80000300a00 */
[----:B------:R-:W2:Y:S01]  /*b6f80*/  LDL.LU.64 R168, [R1+0x6b90] ;  /* 0x006b900001a87983 */ /* 0x000ea20000300a00 */
[C---:B------:R-:W-:Y:S03]  /*b6f90*/  HMMA.1688.F32.TF32 R192, R240.reuse, R6, R192 ;  /* 0x00000006f0c0723c */ /* 0x040fe600000810c0 */
        /* <DEDUP_REMOVED lines=16> */
[----:B------:R-:W4:Y:S04]  /*b70a0*/  LDL.LU.64 R190, [R1+0x6b48] ;  /* 0x006b480001be7983 */ /* 0x000f280000300a00 */
[----:B------:R-:W4:Y:S04]  /*b70b0*/  LDL.LU.64 R188, [R1+0x6b40] ;  /* 0x006b400001bc7983 */ /* 0x000f280000300a00 */
[----:B------:R-:W-:Y:S04]  /*b70c0*/  STL.64 [R1+0x2ab0], R244 ;  /* 0x002ab0f401007387 */ /* 0x000fe80000100a00 */
[----:B------:R-:W-:Y:S04]  /*b70d0*/  STL.64 [R1+0x2ab8], R246 ;  /* 0x002ab8f601007387 */ /* 0x000fe80000100a00 */
[----:B------:R-:W-:Y:S04]  /*b70e0*/  STL.64 [R1+0x4090], R192 ;  /* 0x004090c001007387 */ /* 0x000fe80000100a00 */
[----:B------:R1:W-:Y:S01]  /*b70f0*/  STL.64 [R1+0x4098], R194 ;  /* 0x004098c201007387 */ /* 0x0003e20000100a00 */
[C---:B------:R-:W-:Y:S03]  /*b7100*/  HMMA.1688.F32.TF32 R140, R240.reuse, R22, R140 ;  /* 0x00000016f08c723c */ /* 0x040fe6000008108c */
[----:B------:R-:W-:Y:S04]  /*b7110*/  LDS R244, [R40+UR13+0xc780] ;  /* 0x00c7800d28f47984 */ /* 0x000fe80008000800 */
[----:B------:R-:W-:Y:S04]  /*b7120*/  LDS R246, [R40+UR13+0xe780] ;  /* 0x00e7800d28f67984 */ /* 0x000fe80008000800 */
[----:B-1----:R-:W4:Y:S04]  /*b7130*/  LDL.LU.64 R194, [R1+0x6b38] ;  /* 0x006b380001c27983 */ /* 0x002f280000300a00 */
[----:B------:R-:W4:Y:S04]  /*b7140*/  LDL.LU.64 R192, [R1+0x6b30] ;  /* 0x006b300001c07983 */ /* 0x000f280000300a00 */
        /* <DEDUP_REMOVED lines=15> */
[----:B------:R1:W-:Y:S02]  /*b7240*/  STL.64 [R1+0x4048], R138 ;  /* 0x0040488a01007387 */ /* 0x0003e40000100a00 */
[C---:B-1----:R-:W-:Y:S07]  /*b7250*/  HMMA.1688.F32.TF32 R140, R240.reuse, R34, R208 ;  /* 0x00000022f08c723c */ /* 0x042fee00000810d0 */
[----:B------:R-:W-:Y:S01]  /*b7260*/  STL.64 [R1+0x4030], R132 ;  /* 0x0040308401007387 */ /* 0x000fe20000100a00 */
[C---:B------:R-:W-:Y:S03]  /*b7270*/  HMMA.1688.F32.TF32 R136, R240.reuse, R38, R232 ;  /* 0x00000026f088723c */ /* 0x040fe600000810e8 */
[----:B------:R1:W-:Y:S03]  /*b7280*/  STL.64 [R1+0x4038], R134 ;  /* 0x0040388601007387 */ /* 0x0003e60000100a00 */
[C---:B-1----:R-:W-:Y:S09]  /*b7290*/  HMMA.1688.F32.TF32 R132, R240.reuse, R42, R228 ;  /* 0x0000002af084723c */ /* 0x042ff200000810e4 */
        /* <DEDUP_REMOVED lines=18> */
[C---:B--2---:R-:W-:Y:S03]  /*b73c0*/  HMMA.1688.F32.TF32 R136, R240.reuse, R66, R200 ;  /* 0x00000042f088723c */ /* 0x044fe600000810c8 */
[----:B------:R1:W-:Y:S03]  /*b73d0*/  STL.64 [R1+0x4578], R134 ;  /* 0x0045788601007387 */ /* 0x0003e60000100a00 */
[C---:B-1----:R-:W-:Y:S08]  /*b73e0*/  HMMA.1688.F32.TF32 R132, R240.reuse, R70, R196 ;  /* 0x00000046f084723c */ /* 0x042ff000000810c4 */
[----:B------:R1:W-:Y:S04]  /*b73f0*/  STL.64 [R1+0x4560], R140 ;  /* 0x0045608c01007387 */ /* 0x0003e80000100a00 */
[----:B------:R2:W-:Y:S04]  /*b7400*/  STL.64 [R1+0x4568], R142 ;  /* 0x0045688e01007387 */ /* 0x0005e80000100a00 */
        /* <DEDUP_REMOVED lines=65> */
[----:B--2---:R-:W-:-:S15]  /*b7820*/  HMMA.1688.F32.TF32 R140, R240, R78, R140 ;  /* 0x0000004ef08c723c */ /* 0x004fde000008108c */
[----:B------:R-:W-:-:S02]  /*b7830*/  NOP ;  /* 0x0000000000007918 */ /* 0x000fc40000000000 */
[----:B------:R1:W-:Y:S04]  /*b7840*/  STL.64 [R1+0x4530], R144 ;  /* 0x0045309001007387 */ /* 0x0003e80000100a00 */
[----:B------:R2:W-:Y:S04]  /*b7850*/  STL.64 [R1+0x4538], R146 ;  /* 0x0045389201007387 */ /* 0x0005e80000100a00 */
[----:B-1----:R-:W3:Y:S04]  /*b7860*/  LDL.LU R144, [R1+0x470] ;  /* 0x0004700001907983 */ /* 0x002ee80000300800 */
[----:B------:R-:W3:Y:S04]  /*b7870*/  LDL.LU R145, [R1+0x474] ;  /* 0x0004740001917983 */ /* 0x000ee80000300800 */
[----:B--2---:R-:W3:Y:S04]  /*b7880*/  LDL.LU R146, [R1+0x478] ;  /* 0x0004780001927983 */ /* 0x004ee80000300800 */
[----:B------:R-:W3:Y:S01]  /*b7890*/  LDL.LU R147, [R1+0x47c] ;  /* 0x00047c0001937983 */ /* 0x000ee20000300800 */
[C---:B------:R-:W-:Y:S03]  /*b78a0*/  HMMA.1688.F32.TF32 R136, R240.reuse, R82, R136 ;  /* 0x00000052f088723c */ /* 0x040fe60000081088 */
[----:B------:R1:W-:Y:S03]  /*b78b0*/  STL.64 [R1+0x4520], R140 ;  /* 0x0045208c01007387 */ /* 0x0003e60000100a00 */
[C---:B----4-:R-:W-:Y:S01]  /*b78c0*/  HMMA.1688.F32.TF32 R132, R240.reuse, R86, R132 ;  /* 0x00000056f084723c */ /* 0x050fe20000081084 */
[----:B------:R2:W-:Y:S04]  /*b78d0*/  STL.64 [R1+0x4528], R142 ;  /* 0x0045288e01007387 */ /* 0x0005e80000100a00 */
[----:B-1----:R-:W4:Y:S04]  /*b78e0*/  LDL.LU R140, [R1+0x460] ;  /* 0x00046000018c7983 */ /* 0x002f280000300800 */
[----:B------:R-:W4:Y:S04]  /*b78f0*/  LDL.LU R141, [R1+0x464] ;  /* 0x00046400018d7983 */ /* 0x000f280000300800 */
[----:B--2---:R-:W4:Y:S04]  /*b7900*/  LDL.LU R142, [R1+0x468] ;  /* 0x00046800018e7983 */ /* 0x004f280000300800 */
[----:B------:R-:W4:Y:S04]  /*b7910*/  LDL.LU R143, [R1+0x46c] ;  /* 0x00046c00018f7983 */ /* 0x000f280000300800 */
[----:B------:R1:W-:Y:S04]  /*b7920*/  STL.64 [R1+0x4510], R136 ;  /* 0x0045108801007387 */ /* 0x0003e80000100a00 */
[----:B------:R2:W-:Y:S04]  /*b7930*/  STL.64 [R1+0x4518], R138 ;  /* 0x0045188a01007387 */ /* 0x0005e80000100a00 */
[----:B-1----:R-:W4:Y:S04]  /*b7940*/  LDL.LU R136, [R1+0x450] ;  /* 0x0004500001887983 */ /* 0x002f280000300800 */
[----:B------:R-:W4:Y:S04]  /*b7950*/  LDL.LU R137, [R1+0x454] ;  /* 0x0004540001897983 */ /* 0x000f280000300800 */
[----:B--2---:R-:W2:Y:S04]  /*b7960*/  LDL.LU R138, [R1+0x458] ;  /* 0x00045800018a7983 */ /* 0x004ea80000300800 */
[----:B------:R-:W2:Y:S04]  /*b7970*/  LDL.LU R139, [R1+0x45c] ;  /* 0x00045c00018b7983 */ /* 0x000ea80000300800 */
[----:B------:R1:W-:Y:S04]  /*b7980*/  STL.64 [R1+0x4500], R132 ;  /* 0x0045008401007387 */ /* 0x0003e80000100a00 */
[----:B------:R1:W-:Y:S04]  /*b7990*/  STL.64 [R1+0x4508], R134 ;  /* 0x0045088601007387 */ /* 0x0003e80000100a00 */
[----:B-1----:R-:W2:Y:S04]  /*b79a0*/  LDL.LU R132, [R1+0x440] ;  /* 0x0004400001847983 */ /* 0x002ea80000300800 */
[----:B------:R-:W2:Y:S04]  /*b79b0*/  LDL.LU R133, [R1+0x444] ;  /* 0x0004440001857983 */ /* 0x000ea80000300800 */
[----:B------:R-:W2:Y:S04]  /*b79c0*/  LDL.LU R134, [R1+0x448] ;  /* 0x0004480001867983 */ /* 0x000ea80000300800 */
[----:B------:R-:W2:Y:S01]  /*b79d0*/  LDL.LU R135, [R1+0x44c] ;  /* 0x00044c0001877983 */ /* 0x000ea20000300800 */
[C---:B------:R-:W-:Y:S06]  /*b79e0*/  HMMA.1688.F32.TF32 R196, R240.reuse, R90, R196 ;  /* 0x0000005af0c4723c */ /* 0x040fec00000810c4 */
[C---:B------:R-:W-:Y:S06]  /*b79f0*/  HMMA.1688.F32.TF32 R200, R240.reuse, R94, R200 ;  /* 0x0000005ef0c8723c */ /* 0x040fec00000810c8 */
[C---:B------:R-:W-:Y:S06]  /*b7a00*/  HMMA.1688.F32.TF32 R204, R240.reuse, R98, R204 ;  /* 0x00000062f0cc723c */ /* 0x040fec00000810cc */
[C---:B------:R-:W-:Y:S05]  /*b7a10*/  HMMA.1688.F32.TF32 R212, R240.reuse, R102, R212 ;  /* 0x00000066f0d4723c */ /* 0x040fea00000810d4 */
        /* <DEDUP_REMOVED lines=22> */
[----:B------:R-:W2:Y:S01]  /*b7b80*/  LDL.LU.64 R216, [R1+0x6ae0] ;  /* 0x006ae00001d87983 */ /* 0x000ea20000300a00 */
[C---:B------:R-:W-:Y:S03]  /*b7b90*/  HMMA.1688.F32.TF32 R228, R240.reuse, R118, R228 ;  /* 0x00000076f0e4723c */ /* 0x040fe600000810e4 */
        /* <DEDUP_REMOVED lines=22> */
[----:B------:R-:W-:Y:S03]  /*b7d00*/  HMMA.1688.F32.TF32 R240, R240, R130, R236 ;  /* 0x00000082f0f0723c */ /* 0x000fe600000810ec */
[----:B------:R-:W2:Y:S03]  /*b7d10*/  LDL.LU.64 R238, [R1+0x6a88] ;  /* 0x006a880001ee7983 */ /* 0x000ea60000300a00 */
[C---:B---3--:R-:W-:Y:S01]  /*b7d20*/  HMMA.1688.F32.TF32 R144, R244.reuse, R6, R144 ;  /* 0x00000006f490723c */ /* 0x048fe20000081090 */
[----:B------:R-:W3:Y:S05]  /*b7d30*/  LDL.LU.64 R236, [R1+0x6a80] ;  /* 0x006a800001ec7983 */ /* 0x000eea0000300a00 */
[C---:B----4-:R-:W-:Y:S06]  /*b7d40*/  HMMA.1688.F32.TF32 R140, R244.reuse, R10, R140 ;  /* 0x0000000af48c723c */ /* 0x050fec000008108c */
[----:B--2---:R-:W-:Y:S01]  /*b7d50*/  HMMA.1688.F32.TF32 R136, R244, R14, R136 ;  /* 0x0000000ef488723c */ /* 0x004fe20000081088 */
[----:B------:R-:W-:-:S02]  /*b7d60*/  IMAD.MOV.U32 R10, RZ, RZ, R17 ;  /* 0x000000ffff0a7224 */ /* 0x000fc400078e0011 */
[----:B------:R-:W-:-:S04]  /*b7d70*/  IMAD.MOV.U32 R11, RZ, RZ, R16 ;  /* 0x000000ffff0b7224 */ /* 0x000fc800078e0010 */
[----:B------:R-:W-:Y:S02]  /*b7d80*/  IMAD.MOV.U32 R14, RZ, RZ, R3 ;  /* 0x000000ffff0e7224 */ /* 0x000fe400078e0003 */
[----:B------:R-:W-:Y:S01]  /*b7d90*/  IMAD.MOV.U32 R15, RZ, RZ, R2 ;  /* 0x000000ffff0f7224 */ /* 0x000fe200078e0002 */
[----:B------:R-:W-:Y:S01]  /*b7da0*/  STL.64 [R1+0x44a0], R240 ;  /* 0x0044a0f001007387 */ /* 0x000fe20000100a00 */
[C---:B------:R-:W-:Y:S03]  /*b7db0*/  HMMA.1688.F32.TF32 R16, R244.reuse, R18, R132 ;  /* 0x00000012f410723c */ /* 0x040fe60000081084 */
[----:B------:R-:W-:Y:S04]  /*b7dc0*/  STL.64 [R1+0x44a8], R242 ;  /* 0x0044a8f201007387 */ /* 0x000fe80000100a00 */
[----:B------:R-:W-:Y:S01]  /*b7dd0*/  STL.64 [R1+0x45c0], R144 ;  /* 0x0045c09001007387 */ /* 0x000fe20000100a00 */
[----:B------:R-:W-:Y:S03]  /*b7de0*/  HMMA.1688.F32.TF32 R12, R244, R22, R12 ;  /* 0x00000016f40c723c */ /* 0x000fe6000008100c */
[----:B------:R1:W-:Y:S01]  /*b7df0*/  STL.64 [R1+0x45c8], R146 ;  /* 0x0045c89201007387 */ /* 0x0003e20000100a00 */
[----:B------:R-:W-:-:S02]  /*b7e00*/  IMAD.MOV.U32 R6, RZ, RZ, R21 ;  /* 0x000000ffff067224 */ /* 0x000fc400078e0015 */
[----:B------:R-:W-:Y:S01]  /*b7e10*/  IMAD.MOV.U32 R7, RZ, RZ, R20 ;  /* 0x000000ffff077224 */ /* 0x000fe200078e0014 */
[----:B-1----:R-:W5:Y:S04]  /*b7e20*/  LDL.LU.64 R146, [R1+0x6a78] ;  /* 0x006a780001927983 */ /* 0x002f680000300a00 */
[----:B------:R-:W5:Y:S04]  /*b7e30*/  LDL.LU.64 R144, [R1+0x6a70] ;  /* 0x006a700001907983 */ /* 0x000f680000300a00 */
[----:B------:R-:W-:Y:S04]  /*b7e40*/  STL.64 [R1+0x4490], R140 ;  /* 0x0044908c01007387 */ /* 0x000fe80000100a00 */
[----:B------:R1:W-:Y:S01]  /*b7e50*/  STL.64 [R1+0x4498], R142 ;  /* 0x0044988e01007387 */ /* 0x0003e20000100a00 */
[----:B------:R-:W-:-:S03]  /*b7e60*/  IMAD.MOV.U32 R240, RZ, RZ, R29 ;  /* 0x000000fffff07224 */ /* 0x000fc600078e001d */
[----:B-1----:R-:W5:Y:S04]  /*b7e70*/  LDL.LU.64 R142, [R1+0x6a68] ;  /* 0x006a6800018e7983 */ /* 0x002f680000300a00 */
[----:B------:R-:W5:Y:S04]  /*b7e80*/  LDL.LU.64 R140, [R1+0x6a60] ;  /* 0x006a6000018c7983 */ /* 0x000f680000300a00 */
[----:B------:R-:W-:Y:S04]  /*b7e90*/  STL.64 [R1+0x4460], R136 ;  /* 0x0044608801007387 */ /* 0x000fe80000100a00 */
[----:B------:R1:W-:Y:S01]  /*b7ea0*/  STL.64 [R1+0x4468], R138 ;  /* 0x0044688a01007387 */ /* 0x0003e20000100a00 */
[----:B------:R-:W-:-:S02]  /*b7eb0*/  IMAD.MOV.U32 R241, RZ, RZ, R28 ;  /* 0x000000fffff17224 */ /* 0x000fc400078e001c */
[----:B------:R-:W-:Y:S02]  /*b7ec0*/  IMAD.MOV.U32 R242, RZ, RZ, R25 ;  /* 0x000000fffff27224 */ /* 0x000fe400078e0019 */
[----:B------:R-:W-:Y:S01]  /*b7ed0*/  IMAD.MOV.U32 R243, RZ, RZ, R24 ;  /* 0x000000fffff37224 */ /* 0x000fe200078e0018 */
[----:B-1----:R-:W5:Y:S04]  /*b7ee0*/  LDL.LU.64 R138, [R1+0x6a58] ;  /* 0x006a5800018a7983 */ /* 0x002f680000300a00 */
[----:B------:R-:W5:Y:S04]  /*b7ef0*/  LDL.LU.64 R136, [R1+0x6a50] ;  /* 0x006a500001887983 */ /* 0x000f680000300a00 */
[----:B------:R-:W5:Y:S04]  /*b7f00*/  LDL.LU.64 R134, [R1+0x6a48] ;  /* 0x006a480001867983 */ /* 0x000f680000300a00 */
[----:B------:R-:W5:Y:S04]  /*b7f10*/  LDL.LU.64 R132, [R1+0x6a40] ;  /* 0x006a400001847983 */ /* 0x000f680000300a00 */
[----:B------:R-:W-:Y:S04]  /*b7f20*/  STL.64 [R1+0x4450], R16 ;  /* 0x0044501001007387 */ /* 0x000fe80000100a00 */
[----:B------:R1:W-:Y:S04]  /*b7f30*/  STL.64 [R1+0x4458], R18 ;  /* 0x0044581201007387 */ /* 0x0003e80000100a00 */
[----:B------:R-:W-:Y:S01]  /*b7f40*/  STL.64 [R1+0x4430], R12 ;  /* 0x0044300c01007387 */ /* 0x000fe20000100a00 */
[C---:B-1----:R-:W-:Y:S03]  /*b7f50*/  HMMA.1688.F32.TF32 R16, R244.reuse, R26, R8 ;  /* 0x0000001af410723c */ /* 0x042fe60000081008 */
[----:B------:R1:W-:Y:S03]  /*b7f60*/  STL.64 [R1+0x4438], R14 ;  /* 0x0044380e01007387 */ /* 0x0003e60000100a00 */
[C---:B------:R-:W-:Y:S06]  /*b7f70*/  HMMA.1688.F32.TF32 R8, R244.reuse, R30, R4 ;  /* 0x0000001ef408723c */ /* 0x040fec0000081004 */
[----:B-1----:R-:W-:Y:S01]  /*b7f80*/  HMMA.1688.F32.TF32 R12, R244, R34, R240 ;  /* 0x00000022f40c723c */ /* 0x002fe200000810f0 */
[----:B------:R-:W-:-:S02]  /*b7f90*/  IMAD.MOV.U32 R248, RZ, RZ, R37 ;  /* 0x000000fffff87224 */ /* 0x000fc400078e0025 */
[----:B------:R-:W-:Y:S02]  /*b7fa0*/  IMAD.MOV.U32 R249, RZ, RZ, R36 ;  /* 0x000000fffff97224 */ /* 0x000fe400078e0024 */
[----:B------:R-:W-:Y:S02]  /*b7fb0*/  IMAD.MOV.U32 R250, RZ, RZ, R33 ;  /* 0x000000fffffa7224 */ /* 0x000fe400078e0021 */
[----:B------:R-:W-:-:S04]  /*b7fc0*/  IMAD.MOV.U32 R251, RZ, RZ, R32 ;  /* 0x000000fffffb7224 */ /* 0x000fc800078e0020 */
[----:B------:R-:W-:Y:S04]  /*b7fd0*/  STL.64 [R1+0x4420], R16 ;  /* 0x0044201001007387 */ /* 0x000fe80000100a00 */
[----:B------:R-:W-:Y:S01]  /*b7fe0*/  STL.64 [R1+0x4428], R18 ;  /* 0x0044281201007387 */ /* 0x000fe20000100a00 */
[C---:B------:R-:W-:Y:S03]  /*b7ff0*/  HMMA.1688.F32.TF32 R4, R244.reuse, R38, R248 ;  /* 0x00000026f404723c */ /* 0x040fe600000810f8 */
[----:B------:R-:W-:Y:S04]  /*b8000*/  STL.64 [R1+0x43f0], R8 ;  /* 0x0043f00801007387 */ /* 0x000fe80000100a00 */
[----:B------:R1:W-:Y:S04]  /*b8010*/  STL.64 [R1+0x43f8], R10 ;  /* 0x0043f80a01007387 */ /* 0x0003e80000100a00 */
[----:B------:R-:W-:Y:S01]  /*b8020*/  STL.64 [R1+0x43c0], R12 ;  /* 0x0043c00c01007387 */ /* 0x000fe20000100a00 */
[C---:B-1----:R-:W-:Y:S03]  /*b8030*/  HMMA.1688.F32.TF32 R8, R244.reuse, R42, R148 ;  /* 0x0000002af408723c */ /* 0x042fe60000081094 */
[----:B------:R1:W-:Y:S03]  /*b8040*/  STL.64 [R1+0x43c8], R14 ;  /* 0x0043c80e01007387 */ /* 0x0003e60000100a00 */
[C---:B-1----:R-:W-:Y:S05]  /*b8050*/  HMMA.1688.F32.TF32 R12, R244.reuse, R46, R152 ;  /* 0x0000002ef40c723c */ /* 0x042fea0000081098 */
[----:B------:R-:W-:Y:S04]  /*b8060*/  STL.64 [R1+0x4a60], R4 ;  /* 0x004a600401007387 */ /* 0x000fe80000100a00 */
[----:B------:R1:W-:Y:S08]  /*b8070*/  STL.64 [R1+0x4a68], R6 ;  /* 0x004a680601007387 */ /* 0x0003f00000100a00 */
        /* <DEDUP_REMOVED lines=43> */
[----:B------:R1:W-:Y:S04]  /*b8330*/  STL.64 [R1+0x48b0], R4 ;  /* 0x0048b00401007387 */ /* 0x0003e80000100a00 */
[----:B------:R-:W-:Y:S04]  /*b8340*/  STL.64 [R1+0x48b8], R6 ;  /* 0x0048b80601007387 */ /* 0x000fe80000100a00 */
[----:B-1----:R-:W2:Y:S04]  /*b8350*/  LDL.LU R4, [R1+0x6a14] ;  /* 0x006a140001047983 */ /* 0x002ea80000300800 */
[----:B------:R-:W-:Y:S04]  /*b8360*/  STL.64 [R1+0x48a0], R8 ;  /* 0x0048a00801007387 */ /* 0x000fe80000100a00 */
[----:B------:R1:W-:Y:S04]  /*b8370*/  STL.64 [R1+0x48a8], R10 ;  /* 0x0048a80a01007387 */ /* 0x0003e80000100a00 */
[----:B------:R-:W-:Y:S01]  /*b8380*/  STL.64 [R1+0x4890], R12 ;  /* 0x0048900c01007387 */ /* 0x000fe20000100a00 */
[C---:B-1----:R-:W-:Y:S03]  /*b8390*/  HMMA.1688.F32.TF32 R8, R244.reuse, R114, R220 ;  /* 0x00000072f408723c */ /* 0x042fe600000810dc */
[----:B------:R1:W-:Y:S04]  /*b83a0*/  STL.64 [R1+0x4898], R14 ;  /* 0x0048980e01007387 */ /* 0x0003e80000100a00 */
[----:B------:R-:W4:Y:S01]  /*b83b0*/  LDL.LU R5, [R1+0x6a10] ;  /* 0x006a100001057983 */ /* 0x000f220000300800 */
[----:B-1----:R-:W-:-:S15]  /*b83c0*/  HMMA.1688.F32.TF32 R12, R244, R118, R224 ;  /* 0x00000076f40c723c */ /* 0x002fde00000810e0 */
[----:B------:R-:W-:Y:S04]  /*b83d0*/  STL.64 [R1+0x4800], R8 ;  /* 0x0048000801007387 */ /* 0x000fe80000100a00 */
[----:B------:R1:W-:Y:S01]  /*b83e0*/  STL.64 [R1+0x4808], R10 ;  /* 0x0048080a01007387 */ /* 0x0003e20000100a00 */
[C---:B------:R-:W-:Y:S06]  /*b83f0*/  HMMA.1688.F32.TF32 R16, R244.reuse, R126, R232 ;  /* 0x0000007ef410723c */ /* 0x040fec00000810e8 */
[C---:B-1----:R-:W-:Y:S01]  /*b8400*/  HMMA.1688.F32.TF32 R8, R244.reuse, R122, R228 ;  /* 0x0000007af408723c */ /* 0x042fe200000810e4 */
[----:B------:R-:W-:Y:S04]  /*b8410*/  STL.64 [R1+0x47f0], R12 ;  /* 0x0047f00c01007387 */ /* 0x000fe80000100a00 */
[----:B------:R1:W-:Y:S02]  /*b8420*/  STL.64 [R1+0x47f8], R14 ;  /* 0x0047f80e01007387 */ /* 0x0003e40000100a00 */
[----:B-1----:R-:W-:-:S15]  /*b8430*/  HMMA.1688.F32.TF32 R12, R244, R102, R208 ;  /* 0x00000066f40c723c */ /* 0x002fde00000810d0 */
[----:B------:R-:W-:-:S01]  /*b8440*/  NOP ;  /* 0x0000000000007918 */ /* 0x000fc20000000000 */
[----:B------:R-:W-:Y:S04]  /*b8450*/  STL.64 [R1+0x4780], R8 ;  /* 0x0047800801007387 */ /* 0x000fe80000100a00 */
[----:B------:R1:W-:Y:S04]  /*b8460*/  STL.64 [R1+0x4788], R10 ;  /* 0x0047880a01007387 */ /* 0x0003e80000100a00 */
[----:B-1----:R-:W4:Y:S04]  /*b8470*/  LDL.LU R11, [R1+0x6a0c] ;  /* 0x006a0c00010b7983 */ /* 0x002f280000300800 */
[----:B------:R-:W-:Y:S04]  /*b8480*/  STL.64 [R1+0x4630], R16 ;  /* 0x0046301001007387 */ /* 0x000fe80000100a00 */
[----:B------:R-:W-:Y:S04]  /*b8490*/  STL.64 [R1+0x4638], R18 ;  /* 0x0046381201007387 */ /* 0x000fe80000100a00 */
[----:B------:R-:W4:Y:S04]  /*b84a0*/  LDL.LU R8, [R1+0x6a08] ;  /* 0x006a080001087983 */ /* 0x000f280000300800 */
[----:B------:R-:W-:Y:S04]  /*b84b0*/  STL.64 [R1+0x4400], R12 ;  /* 0x0044000c01007387 */ /* 0x000fe80000100a00 */
[----:B------:R1:W-:Y:S04]  /*b84c0*/  STL.64 [R1+0x4408], R14 ;  /* 0x0044080e01007387 */ /* 0x0003e80000100a00 */
[----:B-1----:R-:W4:Y:S04]  /*b84d0*/  LDL.LU R14, [R1+0x6a04] ;  /* 0x006a0400010e7983 */ /* 0x002f280000300800 */
[----:B------:R-:W4:Y:S01]  /*b84e0*/  LDL.LU R13, [R1+0x6a00] ;  /* 0x006a0000010d7983 */ /* 0x000f220000300800 */
[----:B---3--:R-:W-:Y:S01]  /*b84f0*/  HMMA.1688.F32.TF32 R16, R244, R130, R236 ;  /* 0x00000082f410723c */ /* 0x008fe200000810ec */
[----:B------:R-:W1:-:S15]  /*b8500*/  S2R R3, SR_TID.X ;  /* 0x0000000000037919 */ /* 0x000e5e0000002100 */
[----:B------:R-:W-:-:S07]  /*b8510*/  NOP ;  /* 0x0000000000007918 */ /* 0x000fce0000000000 */
[----:B------:R3:W-:Y:S04]  /*b8520*/  STL.64 [R1+0x45b0], R16 ;  /* 0x0045b01001007387 */ /* 0x0007e80000100a00 */
[----:B------:R-:W-:Y:S04]  /*b8530*/  STL.64 [R1+0x45b8], R18 ;  /* 0x0045b81201007387 */ /* 0x000fe80000100a00 */
[----:B---3--:R-:W3:Y:S04]  /*b8540*/  LDL.LU R16, [R1+0x69f4] ;  /* 0x0069f40001107983 */ /* 0x008ee80000300800 */
[----:B------:R-:W3:Y:S04]  /*b8550*/  LDL.LU R15, [R1+0x69fc] ;  /* 0x0069fc00010f7983 */ /* 0x000ee80000300800 */
[----:B------:R-:W3:Y:S04]  /*b8560*/  LDL.LU R12, [R1+0x69f0] ;  /* 0x0069f000010c7983 */ /* 0x000ee80000300800 */
[----:B------:R-:W3:Y:S01]  /*b8570*/  LDL.LU R9, [R1+0x69f8] ;  /* 0x0069f80001097983 */ /* 0x000ee20000300800 */
[----:B------:R-:W-:-:S02]  /*b8580*/  UIMAD UR17, UR6, -0x20, UR7 ;  /* 0xffffffe0061178a4 */ /* 0x000fc4000f8e0207 */
[----:B------:R-:W-:Y:S02]  /*b8590*/  UISETP.GE.AND UP0, UPT, UR6, UR16, UPT ;  /* 0x000000100600728c */ /* 0x000fe4000bf06270 */
[----:B------:R-:W-:Y:S01]  /*b85a0*/  UIADD3 UR8, UR8, 0x1, URZ ;  /* 0x0000000108087890 */ /* 0x000fe2000fffe03f */
[----:B-1----:R-:W-:Y:S01]  /*b85b0*/  LOP3.LUT R17, R3, 0x3f, RZ, 0xc0, !PT ;  /* 0x0000003f03117812 */ /* 0x002fe200078ec0ff */
[----:B------:R-:W-:Y:S01]  /*b85c0*/  UISETP.GT.AND UP1, UPT, UR17, URZ, UPT ;  /* 0x0000003f1100728c */ /* 0x000fe2000bf24270 */
[----:B------:R-:W3:Y:S03]  /*b85d0*/  LDL.LU R20, [R1+0x69ec] ;  /* 0x0069ec0001147983 */ /* 0x000ee60000300800 */
[----:B------:R-:W-:Y:S01]  /*b85e0*/  USEL UR13, URZ, 0x4, !UP1 ;  /* 0x000000043f0d7887 */ /* 0x000fe2000c800000 */
[----:B------:R-:W3:Y:S01]  /*b85f0*/  LDL.LU R6, [R1+0x69e8] ;  /* 0x0069e80001067983 */ /* 0x000ee20000300800 */
[----:B------:R-:W-:-:S02]  /*b8600*/  UISETP.GT.AND UP1, UPT, UR8, 0x1, UPT ;  /* 0x000000010800788c */ /* 0x000fc4000bf24270 */
[----:B------:R-:W-:Y:S02]  /*b8610*/  USEL UR13, UR13, URZ, !UP0 ;  /* 0x0000003f0d0d7287 */ /* 0x000fe4000c000000 */
[----:B------:R-:W-:-:S04]  /*b8620*/  USEL UR8, UR8, URZ, !UP1 ;  /* 0x0000003f08087287 */ /* 0x000fc8000c800000 */
[----:B------:R-:W-:Y:S01]  /*b8630*/  ISETP.NE.U32.AND P0, PT, RZ, UR13, PT ;  /* 0x0000000dff007c0c */ /* 0x000fe2000bf05070 */
[----:B------:R-:W-:Y:S01]  /*b8640*/  ULEA UR18, UR8, UR4, 0x10 ;  /* 0x0000000408127291 */ /* 0x000fe2000f8e803f */
[----:B------:R-:W-:-:S05]  /*b8650*/  IMAD.SHL.U32 R7, R17, 0x4, RZ ;  /* 0x0000000411077824 */ /* 0x000fca00078e00ff */
[----:B------:R-:W-:Y:S01]  /*b8660*/  VIADD R2, R7, UR18 ;  /* 0x0000001207027c36 */ /* 0x000fe20008000000 */
[----:B--2---:R-:W-:-:S05]  /*b8670*/  IADD3 R4, P1, R4, UR14, RZ ;  /* 0x0000000e04047c10 */ /* 0x004fca000ff3e0ff */
[----:B------:R1:W-:Y:S01]  /*b8680*/  STL [R1+0x6a14], R4 ;  /* 0x006a140401007387 */ /* 0x0003e20000100800 */
[----:B----4-:R-:W-:Y:S01]  /*b8690*/  IADD3.X R5, R5, UR9, RZ, P1, !PT ;  /* 0x0000000905057c10 */ /* 0x010fe20008ffe4ff */
[----:B------:R-:W-:Y:S06]  /*b86a0*/  BAR.SYNC.DEFER_BLOCKING 0x0 ;  /* 0x0000000000007b1d */ /* 0x000fec0000010000 */
[----:B------:R2:W-:Y:S04]  /*b86b0*/  STL [R1+0x6a10], R5 ;  /* 0x006a100501007387 */ /* 0x0005e80000100800 */
[----:B------:R-:W4:Y:S04]  /*b86c0*/  LDL.LU R21, [R1+0x69e4] ;  /* 0x0069e40001157983 */ /* 0x000f280000300800 */
[----:B------:R-:W4:Y:S04]  /*b86d0*/  LDL.LU R10, [R1+0x69e0] ;  /* 0x0069e000010a7983 */ /* 0x000f280000300800 */
[----:B------:R-:W-:Y:S01]  /*b86e0*/  @!PT LDS RZ, [RZ] ;  /* 0x00000000fffff984 */ /* 0x000fe20000000800 */
[----:B------:R-:W-:Y:S01]  /*b86f0*/  @!PT LDS RZ, [RZ] ;  /* 0x00000000fffff984 */ /* 0x000fe20000000800 */
[----:B------:R-:W-:Y:S01]  /*b8700*/  @!PT LDS RZ, [RZ] ;  /* 0x00000000fffff984 */ /* 0x000fe20000000800 */
[----:B------:R1:W-:Y:S01]  /*b8710*/  LDGSTS.E [R2], desc[UR24][R4.64], P0 ;  /* 0x0000000004027fae */ /* 0x0003e20008121858 */
[----:B------:R-:W-:-:S05]  /*b8720*/  IADD3 R11, P1, R11, UR14, RZ ;  /* 0x0000000e0b0b7c10 */ /* 0x000fca000ff3e0ff */
[----:B------:R2:W-:Y:S01]  /*b8730*/  STL [R1+0x6a0c], R11 ;  /* 0x006a0c0b01007387 */ /* 0x0005e20000100800 */
[----:B-1----:R-:W-:Y:S01]  /*b8740*/  IMAD.MOV.U32 R4, RZ, RZ, R11 ;  /* 0x000000ffff047224 */ /* 0x002fe200078e000b */
[----:B------:R-:W-:Y:S02]  /*b8750*/  IADD3 R8, P2, R8, UR14, RZ ;  /* 0x0000000e08087c10 */ /* 0x000fe4000ff5e0ff */
[----:B------:R-:W-:Y:S02]  /*b8760*/  IADD3.X R14, R14, UR9, RZ, P1, !PT ;  /* 0x000000090e0e7c10 */ /* 0x000fe40008ffe4ff */
[----:B------:R-:W-:-:S03]  /*b8770*/  IADD3.X R13, R13, UR9, RZ, P2, !PT ;  /* 0x000000090d0d7c10 */ /* 0x000fc600097fe4ff */
[----:B------:R1:W-:Y:S04]  /*b8780*/  STL [R1+0x6a04], R14 ;  /* 0x006a040e01007387 */ /* 0x0003e80000100800 */
[----:B------:R3:W-:Y:S01]  /*b8790*/  STL [R1+0x6a08], R8 ;  /* 0x006a080801007387 */ /* 0x0007e20000100800 */
[----:B--2---:R-:W-:-:S03]  /*b87a0*/  IMAD.MOV.U32 R5, RZ, RZ, R14 ;  /* 0x000000ffff057224 */ /* 0x004fc600078e000e */
[----:B------:R-:W2:Y:S04]  /*b87b0*/  LDL.LU R11, [R1+0x69dc] ;  /* 0x0069dc00010b7983 */ /* 0x000ea80000300800 */
[----:B------:R3:W-:Y:S04]  /*b87c0*/  STL [R1+0x6a00], R13 ;  /* 0x006a000d01007387 */ /* 0x0007e80000100800 */
[----:B-1----:R-:W2:Y:S04]  /*b87d0*/  LDL.LU R14, [R1+0x69d8] ;  /* 0x0069d800010e7983 */ /* 0x002ea80000300800 */
[----:B------:R1:W-:Y:S02]  /*b87e0*/  LDGSTS.E [R2+0x100], desc[UR24][R4.64], P0 ;  /* 0x0010000004027fae */ /* 0x0003e40008121858 */
[----:B-1----:R-:W-:Y:S01]  /*b87f0*/  IMAD.MOV.U32 R4, RZ, RZ, R8 ;  /* 0x000000ffff047224 */ /* 0x002fe200078e0008 */
[----:B---3--:R-:W-:Y:S01]  /*b8800*/  IADD3 R15, P1, R15, UR14, RZ ;  /* 0x0000000e0f0f7c10 */ /* 0x008fe2000ff3e0ff */
[----:B------:R-:W-:Y:S01]  /*b8810*/  IMAD.MOV.U32 R5, RZ, RZ, R13 ;  /* 0x000000ffff057224 */ /* 0x000fe200078e000d */
[----:B------:R-:W3:Y:S02]  /*b8820*/  LDL.LU R8, [R1+0x68c4] ;  /* 0x0068c40001087983 */ /* 0x000ee40000300800 */
[----:B------:R-:W-:-:S02]  /*b8830*/  IADD3.X R16, R16, UR9, RZ, P1, !PT ;  /* 0x0000000910107c10 */ /* 0x000fc40008ffe4ff */
[----:B------:R-:W3:Y:S01]  /*b8840*/  LDL.LU R13, [R1+0x67cc] ;  /* 0x0067cc00010d7983 */ /* 0x000ee20000300800 */
[----:B------:R-:W-:-:S03]  /*b8850*/  IADD3 R9, P2, R9, UR14, RZ ;  /* 0x0000000e09097c10 */ /* 0x000fc6000ff5e0ff */
[----:B------:R-:W-:Y:S01]  /*b8860*/  STL [R1+0x69fc], R15 ;  /* 0x0069fc0f01007387 */ /* 0x000fe20000100800 */
[----:B------:R-:W-:-:S03]  /*b8870*/  IADD3.X R12, R12, UR9, RZ, P2, !PT ;  /* 0x000000090c0c7c10 */ /* 0x000fc600097fe4ff */
[----:B------:R1:W-:Y:S04]  /*b8880*/  STL [R1+0x69f4], R16 ;  /* 0x0069f41001007387 */ /* 0x0003e80000100800 */
[----:B------:R-:W-:Y:S04]  /*b8890*/  STL [R1+0x69f8], R9 ;  /* 0x0069f80901007387 */ /* 0x000fe80000100800 */
[----:B------:R-:W3:Y:S04]  /*b88a0*/  LDL.LU R19, [R1+0x68bc] ;  /* 0x0068bc0001137983 */ /* 0x000ee80000300800 */
[----:B------:R1:W-:Y:S04]  /*b88b0*/  STL [R1+0x69f0], R12 ;  /* 0x0069f00c01007387 */ /* 0x0003e80000100800 */
[----:B------:R-:W3:Y:S04]  /*b88c0*/  LDL.LU R18, [R1+0x67c4] ;  /* 0x0067c40001127983 */ /* 0x000ee80000300800 */
[----:B------:R1:W-:Y:S01]  /*b88d0*/  LDGSTS.E [R2+0x200], desc[UR24][R4.64], P0 ;  /* 0x0020000004027fae */ /* 0x0003e20008121858 */
[----:B------:R-:W-:Y:S01]  /*b88e0*/  IADD3 R20, P1, R20, UR14, RZ ;  /* 0x0000000e14147c10 */ /* 0x000fe2000ff3e0ff */
[----:B-1----:R-:W-:-:S02]  /*b88f0*/  IMAD.MOV.U32 R4, RZ, RZ, R15 ;  /* 0x000000ffff047224 */ /* 0x002fc400078e000f */
[----:B------:R-:W-:Y:S02]  /*b8900*/  IMAD.MOV.U32 R5, RZ, RZ, R16 ;  /* 0x000000ffff057224 */ /* 0x000fe400078e0010 */
[----:B------:R-:W3:Y:S04]  /*b8910*/  LDL.LU R16, [R1+0x67bc] ;  /* 0x0067bc0001107983 */ /* 0x000ee80000300800 */
[----:B------:R-:W3:Y:S04]  /*b8920*/  LDL.LU R15, [R1+0x67c8] ;  /* 0x0067c800010f7983 */ /* 0x000ee80000300800 */
[----:B------:R1:W-:Y:S01]  /*b8930*/  LDGSTS.E [R2+0x300], desc[UR24][R4.64], P0 ;  /* 0x0030000004027fae */ /* 0x0003e20008121858 */
[----:B------:R-:W-:Y:S01]  /*b8940*/  IADD3 R6, P2, R6, UR14, RZ ;  /* 0x0000000e06067c10 */ /* 0x000fe2000ff5e0ff */
[----:B-1----:R-:W-:-:S02]  /*b8950*/  IMAD.MOV.U32 R5, RZ, RZ, R12 ;  /* 0x000000ffff057224 */ /* 0x002fc400078e000c */
[----:B------:R-:W-:Y:S01]  /*b8960*/  IMAD.MOV.U32 R4, RZ, RZ, R9 ;  /* 0x000000ffff047224 */ /* 0x000fe200078e0009 */
[----:B------:R-:W3:Y:S04]  /*b8970*/  LDL.LU R12, [R1+0x67b4] ;  /* 0x0067b400010c7983 */ /* 0x000ee80000300800 */
[----:B------:R-:W3:Y:S04]  /*b8980*/  LDL.LU R9, [R1+0x67c0] ;  /* 0x0067c00001097983 */ /* 0x000ee80000300800 */
[----:B------:R1:W-:Y:S04]  /*b8990*/  LDGSTS.E [R2+0x400], desc[UR24][R4.64], P0 ;  /* 0x0040000004027fae */ /* 0x0003e80008121858 */
[----:B------:R-:W-:Y:S01]  /*b89a0*/  STL [R1+0x69ec], R20 ;  /* 0x0069ec1401007387 */ /* 0x000fe20000100800 */
[----:B-1----:R-:W-:Y:S01]  /*b89b0*/  IMAD.MOV.U32 R4, RZ, RZ, R20 ;  /* 0x000000ffff047224 */ /* 0x002fe200078e0014 */
[----:B----4-:R-:W-:-:S02]  /*b89c0*/  IADD3.X R21, R21, UR9, RZ, P1, !PT ;  /* 0x0000000915157c10 */ /* 0x010fc40008ffe4ff */
[----:B------:R-:W-:-:S03]  /*b89d0*/  IADD3.X R10, R10, UR9, RZ, P2, !PT ;  /* 0x000000090a0a7c10 */ /* 0x000fc600097fe4ff */
[----:B------:R-:W-:Y:S01]  /*b89e0*/  IMAD.MOV.U32 R5, RZ, RZ, R21 ;  /* 0x000000ffff057224 */ /* 0x000fe200078e0015 */
[----:B------:R-:W-:Y:S04]  /*b89f0*/  STL [R1+0x69e4], R21 ;  /* 0x0069e41501007387 */ /* 0x000fe80000100800 */
[----:B------:R1:W-:Y:S04]  /*b8a00*/  LDGSTS.E [R2+0x500], desc[UR24][R4.64], P0 ;  /* 0x0050000004027fae */ /* 0x0003e80008121858 */
[----:B------:R-:W-:Y:S04]  /*b8a10*/  STL [R1+0x69e8], R6 ;  /* 0x0069e80601007387 */ /* 0x000fe80000100800 */
[----:B------:R4:W-:Y:S01]  /*b8a20*/  STL [R1+0x69e0], R10 ;  /* 0x0069e00a01007387 */ /* 0x0009e20000100800 */
[----:B-1----:R-:W-:-:S02]  /*b8a30*/  IMAD.MOV.U32 R4, RZ, RZ, R6 ;  /* 0x000000ffff047224 */ /* 0x002fc400078e0006 */
[----:B------:R-:W-:Y:S02]  /*b8a40*/  IMAD.MOV.U32 R5, RZ, RZ, R10 ;  /* 0x000000ffff057224 */ /* 0x000fe400078e000a */
[----:B----4-:R-:W4:Y:S04]  /*b8a50*/  LDL.LU R10, [R1+0x67b8] ;  /* 0x0067b800010a7983 */ /* 0x010f280000300800 */
[----:B------:R-:W4:Y:S04]  /*b8a60*/  LDL.LU R6, [R1+0x67b0] ;  /* 0x0067b00001067983 */ /* 0x000f280000300800 */
[----:B------:R1:W-:Y:S01]  /*b8a70*/  LDGSTS.E [R2+0x600], desc[UR24][R4.64], P0 ;  /* 0x0060000004027fae */ /* 0x0003e20008121858 */
[----:B--2---:R-:W-:-:S04]  /*b8a80*/  IADD3 R11, P1, R11, UR14, RZ ;  /* 0x0000000e0b0b7c10 */ /* 0x004fc8000ff3e0ff */
[----:B------:R-:W-:Y:S01]  /*b8a90*/  IADD3.X R14, R14, UR9, RZ, P1, !PT ;  /* 0x000000090e0e7c10 */ /* 0x000fe20008ffe4ff */
[----:B------:R-:W-:Y:S04]  /*b8aa0*/  STL [R1+0x69dc], R11 ;  /* 0x0069dc0b01007387 */ /* 0x000fe80000100800 */
[----:B------:R2:W-:Y:S01]  /*b8ab0*/  STL [R1+0x69d8], R14 ;  /* 0x0069d80e01007387 */ /* 0x0005e20000100800 */
[----:B-1----:R-:W-:Y:S02]  /*b8ac0*/  IMAD.MOV.U32 R5, RZ, RZ, R14 ;  /* 0x000000ffff057224 */ /* 0x002fe400078e000e */
[----:B------:R-:W-:Y:S01]  /*b8ad0*/  IMAD.MOV.U32 R4, RZ, RZ, R11 ;  /* 0x000000ffff047224 */ /* 0x000fe200078e000b */
[----:B------:R-:W-:Y:S01]  /*b8ae0*/  UISETP.GT.AND UP1, UPT, UR17, 0x4, UPT ;  /* 0x000000041100788c */ /* 0x000fe2000bf24270 */
[----:B--2---:R-:W2:Y:S04]  /*b8af0*/  LDL.LU R14, [R1+0x67ac] ;  /* 0x0067ac00010e7983 */ /* 0x004ea80000300800 */
[----:B------:R-:W2:Y:S01]  /*b8b00*/  LDL.LU R11, [R1+0x67a4] ;  /* 0x0067a400010b7983 */ /* 0x000ea20000300800 */
[----:B------:R-:W-:-:S03]  /*b8b10*/  USEL UR13, URZ, 0x4, !UP1 ;  /* 0x000000043f0d7887 */ /* 0x000fc6000c800000 */
[----:B------:R1:W-:Y:S01]  /*b8b20*/  LDGSTS.E [R2+0x700], desc[UR24][R4.64], P0 ;  /* 0x0070000004027fae */ /* 0x0003e20008121858 */
[----:B------:R-:W-:Y:S01]  /*b8b30*/  USEL UR13, UR13, URZ, !UP0 ;  /* 0x0000003f0d0d7287 */ /* 0x000fe2000c000000 */
[----:B---3--:R-:W-:-:S05]  /*b8b40*/  IADD3 R8, P1, R8, UR14, RZ ;  /* 0x0000000e08087c10 */ /* 0x008fca000ff3e0ff */
[----:B------:R-:W-:Y:S02]  /*b8b50*/  ISETP.NE.U32.AND P0, PT, RZ, UR13, PT ;  /* 0x0000000dff007c0c */ /* 0x000fe4000bf05070 */
[----:B------:R-:W-:Y:S01]  /*b8b60*/  IADD3 R13, P2, R13, UR14, RZ ;  /* 0x0000000e0d0d7c10 */ /* 0x000fe2000ff5e0ff */
[----:B------:R3:W-:Y:S01]  /*b8b70*/  STL [R1+0x68c4], R8 ;  /* 0x0068c40801007387 */ /* 0x0007e20000100800 */
[----:B-1----:R-:W-:Y:S01]  /*b8b80*/  IMAD.MOV.U32 R4, RZ, RZ, R8 ;  /* 0x000000ffff047224 */ /* 0x002fe200078e0008 */
[----:B------:R-:W-:-:S05]  /*b8b90*/  IADD3.X R19, R19, UR9, RZ, P1, !PT ;  /* 0x0000000913137c10 */ /* 0x000fca0008ffe4ff */
[----:B------:R-:W-:Y:S01]  /*b8ba0*/  IMAD.MOV.U32 R5, RZ, RZ, R19 ;  /* 0x000000ffff057224 */ /* 0x000fe200078e0013 */
[----:B------:R-:W-:Y:S01]  /*b8bb0*/  STL [R1+0x68bc], R19 ;  /* 0x0068bc1301007387 */ /* 0x000fe20000100800 */
[----:B------:R-:W-:-:S03]  /*b8bc0*/  IADD3.X R18, R18, UR9, RZ, P2, !PT ;  /* 0x0000000912127c10 */ /* 0x000fc600097fe4ff */
[----:B------:R1:W-:Y:S04]  /*b8bd0*/  STL [R1+0x67cc], R13 ;  /* 0x0067cc0d01007387 */ /* 0x0003e80000100800 */
[----:B---3--:R-:W3:Y:S04]  /*b8be0*/  LDL.LU R8, [R1+0x67a8] ;  /* 0x0067a80001087983 */ /* 0x008ee80000300800 */
[----:B------:R1:W-:Y:S04]  /*b8bf0*/  LDGSTS.E [R2+0x2000], desc[UR24][R4.64], P0 ;  /* 0x0200000004027fae */ /* 0x0003e80008121858 */
[----:B------:R-:W-:Y:S01]  /*b8c00*/  STL [R1+0x67c4], R18 ;  /* 0x0067c41201007387 */ /* 0x000fe20000100800 */
[----:B-1----:R-:W-:-:S03]  /*b8c10*/  IMAD.MOV.U32 R4, RZ, RZ, R13 ;  /* 0x000000ffff047224 */ /* 0x002fc600078e000d */
[----:B------:R-:W3:Y:S01]  /*b8c20*/  LDL.LU R13, [R1+0x679c] ;  /* 0x00679c00010d7983 */ /* 0x000ee20000300800 */
[----:B------:R-:W-:Y:S01]  /*b8c30*/  IADD3 R15, P1, R15, UR14, RZ ;  /* 0x0000000e0f0f7c10 */ /* 0x000fe2000ff3e0ff */
[----:B------:R-:W-:-:S03]  /*b8c40*/  IMAD.MOV.U32 R5, RZ, RZ, R18 ;  /* 0x000000ffff057224 */ /* 0x000fc600078e0012 */
[----:B------:R-:W-:Y:S01]  /*b8c50*/  IADD3.X R16, R16, UR9, RZ, P1, !PT ;  /* 0x0000000910107c10 */ /* 0x000fe20008ffe4ff */
[----:B------:R1:W-:Y:S04]  /*b8c60*/  STL [R1+0x67c8], R15 ;  /* 0x0067c80f01007387 */ /* 0x0003e80000100800 */
[----:B------:R1:W-:Y:S04]  /*b8c70*/  LDGSTS.E [R2+0x2100], desc[UR24][R4.64], P0 ;  /* 0x0210000004027fae */ /* 0x0003e80008121858 */
[----:B------:R-:W-:Y:S01]  /*b8c80*/  STL [R1+0x67bc], R16 ;  /* 0x0067bc1001007387 */ /* 0x000fe20000100800 */
[----:B------:R-:W-:Y:S01]  /*b8c90*/  IADD3 R9, P2, R9, UR14, RZ ;  /* 0x0000000e09097c10 */ /* 0x000fe2000ff5e0ff */
[----:B-1----:R-:W-:-:S03]  /*b8ca0*/  IMAD.MOV.U32 R4, RZ, RZ, R15 ;  /* 0x000000ffff047224 */ /* 0x002fc600078e000f */
[----:B------:R-:W-:Y:S01]  /*b8cb0*/  IADD3.X R12, R12, UR9, RZ, P2, !PT ;  /* 0x000000090c0c7c10 */ /* 0x000fe200097fe4ff */
[----:B------:R-:W-:Y:S04]  /*b8cc0*/  STL [R1+0x67c0], R9 ;  /* 0x0067c00901007387 */ /* 0x000fe80000100800 */
[----:B------:R-:W3:Y:S04]  /*b8cd0*/  LDL.LU R15, [R1+0x67a0] ;  /* 0x0067a000010f7983 */ /* 0x000ee80000300800 */
[----:B------:R1:W-:Y:S04]  /*b8ce0*/  STL [R1+0x67b4], R12 ;  /* 0x0067b40c01007387 */ /* 0x0003e80000100800 */
[----:B------:R-:W3:Y:S01]  /*b8cf0*/  LDL.LU R20, [R1+0x68c0] ;  /* 0x0068c00001147983 */ /* 0x000ee20000300800 */
[----:B------:R-:W-:-:S03]  /*b8d00*/  IMAD.MOV.U32 R5, RZ, RZ, R16 ;  /* 0x000000ffff057224 */ /* 0x000fc600078e0010 */
[----:B------:R-:W3:Y:S04]  /*b8d10*/  LDL.LU R19, [R1+0x6794] ;  /* 0x0067940001137983 */ /* 0x000ee80000300800 */
[----:B------:R1:W-:Y:S04]  /*b8d20*/  LDGSTS.E [R2+0x2200], desc[UR24][R4.64], P0 ;  /* 0x0220000004027fae */ /* 0x0003e80008121858 */
[----:B------:R-:W3:Y:S01]  /*b8d30*/  LDL.LU R21, [R1+0x68b4] ;  /* 0x0068b40001157983 */ /* 0x000ee20000300800 */
[----:B-1----:R-:W-:Y:S02]  /*b8d40*/  IMAD.MOV.U32 R5, RZ, RZ, R12 ;  /* 0x000000ffff057224 */ /* 0x002fe400078e000c */
[----:B------:R-:W-:Y:S01]  /*b8d50*/  IMAD.MOV.U32 R4, RZ, RZ, R9 ;  /* 0x000000ffff047224 */ /* 0x000fe200078e0009 */
[----:B------:R-:W3:Y:S04]  /*b8d60*/  LDL.LU R12, [R1+0x6798] ;  /* 0x00679800010c7983 */ /* 0x000ee80000300800 */
[----:B------:R-:W3:Y:S04]  /*b8d70*/  LDL.LU R9, [R1+0x6790] ;  /* 0x0067900001097983 */ /* 0x000ee80000300800 */
[----:B------:R1:W-:Y:S01]  /*b8d80*/  LDGSTS.E [R2+0x2300], desc[UR24][R4.64], P0 ;  /* 0x0230000004027fae */ /* 0x0003e20008121858 */
[----:B----4-:R-:W-:-:S02]  /*b8d90*/  IADD3 R10, P1, R10, UR14, RZ ;  /* 0x0000000e0a0a7c10 */ /* 0x010fc4000ff3e0ff */
[----:B------:R-:W-:-:S03]  /*b8da0*/  IADD3 R6, P2, R6, UR14, RZ ;  /* 0x0000000e06067c10 */ /* 0x000fc6000ff5e0ff */
[----:B------:R4:W-:Y:S01]  /*b8db0*/  STL [R1+0x67b8], R10 ;  /* 0x0067b80a01007387 */ /* 0x0009e20000100800 */
[----:B-1----:R-:W-:Y:S01]  /*b8dc0*/  IMAD.MOV.U32 R4, RZ, RZ, R10 ;  /* 0x000000ffff047224 */ /* 0x002fe200078e000a */
[----:B--2---:R-:W-:Y:S02]  /*b8dd0*/  IADD3.X R14, R14, UR9, RZ, P1, !PT ;  /* 0x000000090e0e7c10 */ /* 0x004fe40008ffe4ff */
[----:B------:R-:W-:-:S03]  /*b8de0*/  IADD3.X R11, R11, UR9, RZ, P2, !PT ;  /* 0x000000090b0b7c10 */ /* 0x000fc600097fe4ff */
[----:B------:R-:W-:Y:S04]  /*b8df0*/  STL [R1+0x67ac], R14 ;  /* 0x0067ac0e01007387 */ /* 0x000fe80000100800 */
[----:B------:R-:W-:Y:S04]  /*b8e00*/  STL [R1+0x67b0], R6 ;  /* 0x0067b00601007387 */ /* 0x000fe80000100800 */
[----:B------:R-:W2:Y:S04]  /*b8e10*/  LDL.LU R16, [R1+0x678c] ;  /* 0x00678c0001107983 */ /* 0x000ea80000300800 */
[----:B------:R1:W-:Y:S04]  /*b8e20*/  STL [R1+0x67a4], R11 ;  /* 0x0067a40b01007387 */ /* 0x0003e80000100800 */
[----:B----4-:R-:W4:Y:S01]  /*b8e30*/  LDL.LU R10, [R1+0x6784] ;  /* 0x00678400010a7983 */ /* 0x010f220000300800 */
[----:B------:R-:W-:-:S05]  /*b8e40*/  IMAD.MOV.U32 R5, RZ, RZ, R14 ;  /* 0x000000ffff057224 */ /* 0x000fca00078e000e */
[----:B------:R1:W-:Y:S02]  /*b8e50*/  LDGSTS.E [R2+0x2400], desc[UR24][R4.64], P0 ;  /* 0x0240000004027fae */ /* 0x0003e40008121858 */
[----:B-1----:R-:W-:Y:S02]  /*b8e60*/  IMAD.MOV.U32 R4, RZ, RZ, R6 ;  /* 0x000000ffff047224 */ /* 0x002fe400078e0006 */
[----:B------:R-:W-:Y:S02]  /*b8e70*/  IMAD.MOV.U32 R5, RZ, RZ, R11 ;  /* 0x000000ffff057224 */ /* 0x000fe400078e000b */
[----:B------:R-:W4:Y:S01]  /*b8e80*/  LDL.LU R11, [R1+0x6788] ;  /* 0x00678800010b7983 */ /* 0x000f220000300800 */
[----:B---3--:R-:W-:-:S03]  /*b8e90*/  IADD3 R8, P1, R8, UR14, RZ ;  /* 0x0000000e08087c10 */ /* 0x008fc6000ff3e0ff */
[----:B------:R-:W3:Y:S04]  /*b8ea0*/  LDL.LU R6, [R1+0x6780] ;  /* 0x0067800001067983 */ /* 0x000ee80000300800 */
[----:B------:R1:W-:Y:S04]  /*b8eb0*/  LDGSTS.E [R2+0x2500], desc[UR24][R4.64], P0 ;  /* 0x0250000004027fae */ /* 0x0003e80008121858 */
[----:B------:R-:W-:Y:S01]  /*b8ec0*/  STL [R1+0x67a8], R8 ;  /* 0x0067a80801007387 */ /* 0x000fe20000100800 */
[----:B------:R-:W-:-:S05]  /*b8ed0*/  IADD3.X R13, R13, UR9, RZ, P1, !PT ;  /* 0x000000090d0d7c10 */ /* 0x000fca0008ffe4ff */
[----:B------:R1:W-:Y:S02]  /*b8ee0*/  STL [R1+0x679c], R13 ;  /* 0x00679c0d01007387 */ /* 0x0003e40000100800 */
[----:B-1----:R-:W-:Y:S02]  /*b8ef0*/  IMAD.MOV.U32 R5, RZ, RZ, R13 ;  /* 0x000000ffff057224 */ /* 0x002fe400078e000d */
[----:B------:R-:W3:Y:S04]  /*b8f00*/  LDL.LU R13, [R1+0x677c] ;  /* 0x00677c00010d7983 */ /* 0x000ee80000300800 */
[----:B------:R-:W3:Y:S01]  /*b8f10*/  LDL.LU R18, [R1+0x6774] ;  /* 0x0067740001127983 */ /* 0x000ee20000300800 */
[----:B------:R-:W-:Y:S01]  /*b8f20*/  UISETP.GT.AND UP1, UPT, UR17, 0x8, UPT ;  /* 0x000000081100788c */ /* 0x000fe2000bf24270 */
[----:B------:R-:W-:-:S02]  /*b8f30*/  IMAD.MOV.U32 R4, RZ, RZ, R8 ;  /* 0x000000ffff047224 */ /* 0x000fc400078e0008 */
[----:B------:R-:W3:Y:S01]  /*b8f40*/  LDL.LU R14, [R1+0x6778] ;  /* 0x00677800010e7983 */ /* 0x000ee20000300800 */
[----:B------:R-:W-:-:S03]  /*b8f50*/  USEL UR13, URZ, 0x4, !UP1 ;  /* 0x000000043f0d7887 */ /* 0x000fc6000c800000 */
[----:B------:R1:W-:Y:S01]  /*b8f60*/  LDGSTS.E [R2+0x2600], desc[UR24][R4.64], P0 ;  /* 0x0260000004027fae */ /* 0x0003e20008121858 */
[----:B------:R-:W-:Y:S01]  /*b8f70*/  IADD3 R15, P2, R15, UR14, RZ ;  /* 0x0000000e0f0f7c10 */ /* 0x000fe2000ff5e0ff */
[----:B------:R-:W-:Y:S02]  /*b8f80*/  USEL UR13, UR13, URZ, !UP0 ;  /* 0x0000003f0d0d7287 */ /* 0x000fe4000c000000 */
[----:B------:R-:W3:Y:S02]  /*b8f90*/  LDL.LU R8, [R1+0x6770] ;  /* 0x0067700001087983 */ /* 0x000ee40000300800 */
[----:B-1----:R-:W-:Y:S01]  /*b8fa0*/  IMAD.MOV.U32 R4, RZ, RZ, R15 ;  /* 0x000000ffff047224 */ /* 0x002fe200078e000f */
[----:B------:R-:W-:Y:S02]  /*b8fb0*/  IADD3 R20, P3, R20, UR14, RZ ;  /* 0x0000000e14147c10 */ /* 0x000fe4000ff7e0ff */
[----:B------:R-:W-:Y:S01]  /*b8fc0*/  IADD3.X R19, R19, UR9, RZ, P2, !PT ;  /* 0x0000000913137c10 */ /* 0x000fe200097fe4ff */
[----:B------:R-:W-:Y:S01]  /*b8fd0*/  STL [R1+0x67a0], R15 ;  /* 0x0067a00f01007387 */ /* 0x000fe20000100800 */
[----:B------:R-:W-:-:S03]  /*b8fe0*/  ISETP.NE.U32.AND P1, PT, RZ, UR13, PT ;  /* 0x0000000dff007c0c */ /* 0x000fc6000bf25070 */
[----:B------:R-:W-:Y:S01]  /*b8ff0*/  IMAD.MOV.U32 R5, RZ, RZ, R19 ;  /* 0x000000ffff057224 */ /* 0x000fe200078e0013 */
[----:B------:R1:W-:Y:S01]  /*b9000*/  STL [R1+0x6794], R19 ;  /* 0x0067941301007387 */ /* 0x0003e20000100800 */
[----:B------:R-:W-:-:S03]  /*b9010*/  IADD3.X R21, R21, UR9, RZ, P3, !PT ;  /* 0x0000000915157c10 */ /* 0x000fc60009ffe4ff */
[----:B------:R-:W-:Y:S04]  /*b9020*/  STL [R1+0x68c0], R20 ;  /* 0x0068c01401007387 */ /* 0x000fe80000100800 */
[----:B------:R1:W-:Y:S04]  /*b9030*/  LDGSTS.E [R2+0x2700], desc[UR24][R4.64], P0 ;  /* 0x0270000004027fae */ /* 0x0003e80008121858 */
[----:B-1----:R-:W3:Y:S01]  /*b9040*/  LDL.LU R19, [R1+0x676c] ;  /* 0x00676c0001137983 */ /* 0x002ee20000300800 */
[----:B------:R-:W-:-:S03]  /*b9050*/  IADD3 R12, P0, R12, UR14, RZ ;  /* 0x0000000e0c0c7c10 */ /* 0x000fc6000ff1e0ff */
[----:B------:R-:W-:Y:S01]  /*b9060*/  STL [R1+0x68b4], R21 ;  /* 0x0068b41501007387 */ /* 0x000fe20000100800 */
[----:B------:R-:W-:Y:S01]  /*b9070*/  IADD3 R9, P2, R9, UR14, RZ ;  /* 0x0000000e09097c10 */ /* 0x000fe2000ff5e0ff */
[----:B------:R-:W-:Y:S02]  /*b9080*/  IMAD.MOV.U32 R4, RZ, RZ, R20 ;  /* 0x000000ffff047224 */ /* 0x000fe400078e0014 */
[----:B------:R-:W3:Y:S01]  /*b9090*/  LDL.LU R15, [R1+0x6764] ;  /* 0x00676400010f7983 */ /* 0x000ee20000300800 */
[----:B------:R-:W-:-:S03]  /*b90a0*/  IMAD.MOV.U32 R5, RZ, RZ, R21 ;  /* 0x000000ffff057224 */ /* 0x000fc600078e0015 */
[----:B------:R1:W-:Y:S04]  /*b90b0*/  STL [R1+0x6798], R12 ;  /* 0x0067980c01007387 */ /* 0x0003e80000100800 */
[----:B------:R1:W-:Y:S02]  /*b90c0*/  LDGSTS.E [R2+0x4000], desc[UR24][R4.64], P1 ;  /* 0x0400000004027fae */ /* 0x0003e40008921858 */
[----:B-1----:R-:W-:Y:S01]  /*b90d0*/  IMAD.MOV.U32 R4, RZ, RZ, R12 ;  /* 0x000000ffff047224 */ /* 0x002fe200078e000c */
[----:B--2---:R-:W-:-:S05]  /*b90e0*/  IADD3.X R16, R16, UR9, RZ, P0, !PT ;  /* 0x0000000910107c10 */ /* 0x004fca00087fe4ff */
[----:B------:R1:W-:Y:S01]  /*b90f0*/  STL [R1+0x678c], R16 ;  /* 0x00678c1001007387 */ /* 0x0003e20000100800 */
[----:B----4-:R-:W-:-:S03]  /*b9100*/  IADD3.X R10, R10, UR9, RZ, P2, !PT ;  /* 0x000000090a0a7c10 */ /* 0x010fc600097fe4ff */
[----:B------:R-:W-:Y:S01]  /*b9110*/  STL [R1+0x6790], R9 ;  /* 0x0067900901007387 */ /* 0x000fe20000100800 */
[----:B------:R-:W-:-:S03]  /*b9120*/  IMAD.MOV.U32 R5, RZ, RZ, R16 ;  /* 0x000000ffff057224 */ /* 0x000fc600078e0010 */
[----:B------:R-:W2:Y:S04]  /*b9130*/  LDL.LU R12, [R1+0x6768] ;  /* 0x00676800010c7983 */ /* 0x000ea80000300800 */
[----:B------:R4:W-:Y:S04]  /*b9140*/  STL [R1+0x6784], R10 ;  /* 0x0067840a01007387 */ /* 0x0009e80000100800 */
[----:B-1----:R-:W2:Y:S04]  /*b9150*/  LDL.LU R16, [R1+0x675c] ;  /* 0x00675c0001107983 */ /* 0x002ea80000300800 */
[----:B------:R1:W-:Y:S01]  /*b9160*/  LDGSTS.E [R2+0x4100], desc[UR24][R4.64], P1 ;  /* 0x0410000004027fae */ /* 0x0003e20008921858 */
[----:B------:R-:W-:-:S02]  /*b9170*/  IADD3 R11, P0, R11, UR14, RZ ;  /* 0x0000000e0b0b7c10 */ /* 0x000fc4000ff1e0ff */
[----:B---3--:R-:W-:Y:S01]  /*b9180*/  IADD3 R6, P2, R6, UR14, RZ ;  /* 0x0000000e06067c10 */ /* 0x008fe2000ff5e0ff */
[----:B-1----:R-:W-:Y:S02]  /*b9190*/  IMAD.MOV.U32 R4, RZ, RZ, R9 ;  /* 0x000000ffff047224 */ /* 0x002fe400078e0009 */
[----:B------:R-:W-:Y:S02]  /*b91a0*/  IMAD.MOV.U32 R5, RZ, RZ, R10 ;  /* 0x000000ffff057224 */ /* 0x000fe400078e000a */
[----:B----4-:R-:W3:Y:S04]  /*b91b0*/  LDL.LU R10, [R1+0x68b8] ;  /* 0x0068b800010a7983 */ /* 0x010ee80000300800 */
[----:B------:R-:W4:Y:S04]  /*b91c0*/  LDL.LU R9, [R1+0x6760] ;  /* 0x0067600001097983 */ /* 0x000f280000300800 */
[----:B------:R-:W-:Y:S04]  /*b91d0*/  STL [R1+0x6788], R11 ;  /* 0x0067880b01007387 */ /* 0x000fe80000100800 */
[----:B------:R1:W-:Y:S01]  /*b91e0*/  LDGSTS.E [R2+0x4200], desc[UR24][R4.64], P1 ;  /* 0x0420000004027fae */ /* 0x0003e20008921858 */
[----:B------:R-:W-:-:S02]  /*b91f0*/  IADD3.X R13, R13, UR9, RZ, P0, !PT ;  /* 0x000000090d0d7c10 */ /* 0x000fc400087fe4ff */
[----:B------:R-:W-:-:S03]  /*b9200*/  IADD3.X R18, R18, UR9, RZ, P2, !PT ;  /* 0x0000000912127c10 */ /* 0x000fc600097fe4ff */
[----:B------:R1:W-:Y:S02]  /*b9210*/  STL [R1+0x677c], R13 ;  /* 0x00677c0d01007387 */ /* 0x0003e40000100800 */
[----:B-1----:R-:W-:Y:S02]  /*b9220*/  IMAD.MOV.U32 R5, RZ, RZ, R13 ;  /* 0x000000ffff057224 */ /* 0x002fe400078e000d */
[----:B------:R-:W-:Y:S01]  /*b9230*/  STL [R1+0x6780], R6 ;  /* 0x0067800601007387 */ /* 0x000fe20000100800 */
[----:B------:R-:W-:-:S03]  /*b9240*/  IMAD.MOV.U32 R4, RZ, RZ, R11 ;  /* 0x000000ffff047224 */ /* 0x000fc600078e000b */
[----:B------:R-:W4:Y:S04]  /*b9250*/  LDL.LU R13, [R1+0x68ac] ;  /* 0x0068ac00010d7983 */ /* 0x000f280000300800 */
[----:B------:R1:W-:Y:S04]  /*b9260*/  STL [R1+0x6774], R18 ;  /* 0x0067741201007387 */ /* 0x0003e80000100800 */
[----:B------:R-:W4:Y:S01]  /*b9270*/  LDL.LU R11, [R1+0x6754] ;  /* 0x00675400010b7983 */ /* 0x000f220000300800 */
[----:B------:R-:W-:-:S03]  /*b9280*/  IADD3 R14, P0, R14, UR14, RZ ;  /* 0x0000000e0e0e7c10 */ /* 0x000fc6000ff1e0ff */
[----:B------:R1:W-:Y:S01]  /*b9290*/  LDGSTS.E [R2+0x4300], desc[UR24][R4.64], P1 ;  /* 0x0430000004027fae */ /* 0x0003e20008921858 */
[----:B------:R-:W-:Y:S01]  /*b92a0*/  IADD3 R8, P2, R8, UR14, RZ ;  /* 0x0000000e08087c10 */ /* 0x000fe2000ff5e0ff */
[----:B-1----:R-:W-:Y:S02]  /*b92b0*/  IMAD.MOV.U32 R4, RZ, RZ, R6 ;  /* 0x000000ffff047224 */ /* 0x002fe400078e0006 */
[----:B------:R-:W-:Y:S02]  /*b92c0*/  IMAD.MOV.U32 R5, RZ, RZ, R18 ;  /* 0x000000ffff057224 */ /* 0x000fe400078e0012 */
[----:B------:R-:W4:Y:S01]  /*b92d0*/  LDL.LU R18, [R1+0x6758] ;  /* 0x0067580001127983 */ /* 0x000f220000300800 */
[----:B------:R-:W-:-:S03]  /*b92e0*/  IADD3.X R19, R19, UR9, RZ, P0, !PT ;  /* 0x0000000913137c10 */ /* 0x000fc600087fe4ff */
[----:B------:R-:W4:Y:S04]  /*b92f0*/  LDL.LU R6, [R1+0x6750] ;  /* 0x0067500001067983 */ /* 0x000f280000300800 */
[----:B------:R-:W-:Y:S04]  /*b9300*/  STL [R1+0x6778], R14 ;  /* 0x0067780e01007387 */ /* 0x000fe80000100800 */
[----:B------:R1:W-:Y:S04]  /*b9310*/  LDGSTS.E [R2+0x4400], desc[UR24][R4.64], P1 ;  /* 0x0440000004027fae */ /* 0x0003e80008921858 */
[----:B------:R1:W-:Y:S04]  /*b9320*/  STL [R1+0x676c], R19 ;  /* 0x00676c1301007387 */ /* 0x0003e80000100800 */
[----:B------:R-:W-:Y:S01]  /*b9330*/  STL [R1+0x6770], R8 ;  /* 0x0067700801007387 */ /* 0x000fe20000100800 */
[----:B-1----:R-:W-:-:S03]  /*b9340*/  IMAD.MOV.U32 R5, RZ, RZ, R19 ;  /* 0x000000ffff057224 */ /* 0x002fc600078e0013 */
[----:B------:R-:W4:Y:S01]  /*b9350*/  LDL.LU R19, [R1+0x674c] ;  /* 0x00674c0001137983 */ /* 0x000f220000300800 */
[----:B------:R-:W-:Y:S01]  /*b9360*/  IMAD.MOV.U32 R4, RZ, RZ, R14 ;  /* 0x000000ffff047224 */ /* 0x000fe200078e000e */
[----:B------:R-:W-:-:S04]  /*b9370*/  IADD3.X R15, R15, UR9, RZ, P2, !PT ;  /* 0x000000090f0f7c10 */ /* 0x000fc800097fe4ff */
[----:B------:R1:W-:Y:S04]  /*b9380*/  LDGSTS.E [R2+0x4500], desc[UR24][R4.64], P1 ;  /* 0x0450000004027fae */ /* 0x0003e80008921858 */
[----:B------:R1:W-:Y:S04]  /*b9390*/  STL [R1+0x6764], R15 ;  /* 0x0067640f01007387 */ /* 0x0003e80000100800 */
[----:B------:R-:W4:Y:S01]  /*b93a0*/  LDL.LU R14, [R1+0x6744] ;  /* 0x00674400010e7983 */ /* 0x000f220000300800 */
[----:B-1----:R-:W-:Y:S02]  /*b93b0*/  IMAD.MOV.U32 R4, RZ, RZ, R8 ;  /* 0x000000ffff047224 */ /* 0x002fe400078e0008 */
[----:B------:R-:W-:-:S02]  /*b93c0*/  IMAD.MOV.U32 R5, RZ, RZ, R15 ;  /* 0x000000ffff057224 */ /* 0x000fc400078e000f */
[----:B------:R-:W4:Y:S04]  /*b93d0*/  LDL.LU R15, [R1+0x6748] ;  /* 0x00674800010f7983 */ /* 0x000f280000300800 */
[----:B------:R-:W4:Y:S04]  /*b93e0*/  LDL.LU R8, [R1+0x6740] ;  /* 0x0067400001087983 */ /* 0x000f280000300800 */
[----:B------:R1:W-:Y:S01]  /*b93f0*/  LDGSTS.E [R2+0x4600], desc[UR24][R4.64], P1 ;  /* 0x0460000004027fae */ /* 0x0003e20008921858 */
[----:B--2---:R-:W-:-:S04]  /*b9400*/  IADD3 R12, P0, R12, UR14, RZ ;  /* 0x0000000e0c0c7c10 */ /* 0x004fc8000ff1e0ff */
[----:B------:R-:W-:Y:S01]  /*b9410*/  IADD3.X R16, R16, UR9, RZ, P0, !PT ;  /* 0x0000000910107c10 */ /* 0x000fe200087fe4ff */
[----:B------:R-:W-:Y:S04]  /*b9420*/  STL [R1+0x6768], R12 ;  /* 0x0067680c01007387 */ /* 0x000fe80000100800 */
[----:B------:R2:W-:Y:S01]  /*b9430*/  STL [R1+0x675c], R16 ;  /* 0x00675c1001007387 */ /* 0x0005e20000100800 */
[----:B-1----:R-:W-:Y:S02]  /*b9440*/  IMAD.MOV.U32 R5, RZ, RZ, R16 ;  /* 0x000000ffff057224 */ /* 0x002fe400078e0010 */
[----:B------:R-:W-:-:S05]  /*b9450*/  IMAD.MOV.U32 R4, RZ, RZ, R12 ;  /* 0x000000ffff047224 */ /* 0x000fca00078e000c */
[----:B------:R1:W-:Y:S04]  /*b9460*/  LDGSTS.E [R2+0x4700], desc[UR24][R4.64], P1 ;  /* 0x0470000004027fae */ /* 0x0003e80008921858 */
[----:B--2---:R-:W2:Y:S04]  /*b9470*/  LDL.LU R16, [R1+0x673c] ;  /* 0x00673c0001107983 */ /* 0x004ea80000300800 */
[----:B------:R-:W2:Y:S01]  /*b9480*/  LDL.LU R12, [R1+0x6734] ;  /* 0x00673400010c7983 */ /* 0x000ea20000300800 */
[----:B---3--:R-:W-:Y:S02]  /*b9490*/  IADD3 R10, P1, R10, UR14, RZ ;  /* 0x0000000e0a0a7c10 */ /* 0x008fe4000ff3e0ff */
[----:B----4-:R-:W-:-:S03]  /*b94a0*/  IADD3 R9, P2, R9, UR14, RZ ;  /* 0x0000000e09097c10 */ /* 0x010fc6000ff5e0ff */
[----:B------:R3:W-:Y:S01]  /*b94b0*/  STL [R1+0x68b8], R10 ;  /* 0x0068b80a01007387 */ /* 0x0007e20000100800 */
[----:B-1----:R-:W-:Y:S01]  /*b94c0*/  IMAD.MOV.U32 R4, RZ, RZ, R10 ;  /* 0x000000ffff047224 */ /* 0x002fe200078e000a */
[----:B------:R-:W-:-:S04]  /*b94d0*/  UISETP.GT.AND UP1, UPT, UR17, 0xc, UPT ;  /* 0x0000000c1100788c */ /* 0x000fc8000bf24270 */
[----:B------:R-:W-:-:S04]  /*b94e0*/  USEL UR13, URZ, 0x4, !UP1 ;  /* 0x000000043f0d7887 */ /* 0x000fc8000c800000 */
[----:B------:R-:W-:Y:S01]  /*b94f0*/  USEL UR13, UR13, URZ, !UP0 ;  /* 0x0000003f0d0d7287 */ /* 0x000fe2000c000000 */
[----:B------:R-:W-:-:S05]  /*b9500*/  IADD3.X R13, R13, UR9, RZ, P1, !PT ;  /* 0x000000090d0d7c10 */ /* 0x000fca0008ffe4ff */
[----:B------:R1:W-:Y:S01]  /*b9510*/  STL [R1+0x68ac], R13 ;  /* 0x0068ac0d01007387 */ /* 0x0003e20000100800 */
[----:B------:R-:W-:-:S03]  /*b9520*/  IADD3.X R11, R11, UR9, RZ, P2, !PT ;  /* 0x000000090b0b7c10 */ /* 0x000fc600097fe4ff */
[----:B------:R4:W-:Y:S01]  /*b9530*/  STL [R1+0x6760], R9 ;  /* 0x0067600901007387 */ /* 0x0009e20000100800 */
[----:B------:R-:W-:-:S03]  /*b9540*/  IMAD.MOV.U32 R5, RZ, RZ, R13 ;  /* 0x000000ffff057224 */ /* 0x000fc600078e000d */
[----:B---3--:R-:W3:Y:S04]  /*b9550*/  LDL.LU R10, [R1+0x6738] ;  /* 0x00673800010a7983 */ /* 0x008ee80000300800 */
[----:B------:R4:W-:Y:S04]  /*b9560*/  STL [R1+0x6754], R11 ;  /* 0x0067540b01007387 */ /* 0x0009e80000100800 */
[----:B-1----:R-:W3:Y:S01]  /*b9570*/  LDL.LU R13, [R1+0x672c] ;  /* 0x00672c00010d7983 */ /* 0x002ee20000300800 */
[----:B------:R-:W-:Y:S02]  /*b9580*/  ISETP.NE.U32.AND P0, PT, RZ, UR13, PT ;  /* 0x0000000dff007c0c */ /* 0x000fe4000bf05070 */
[----:B------:R-:W-:-:S02]  /*b9590*/  IADD3 R18, P1, R18, UR14, RZ ;  /* 0x0000000e12127c10 */ /* 0x000fc4000ff3e0ff */
[----:B------:R-:W-:-:S09]  /*b95a0*/  IADD3 R6, P2, R6, UR14, RZ ;  /* 0x0000000e06067c10 */ /* 0x000fd2000ff5e0ff */
[----:B------:R1:W-:Y:S02]  /*b95b0*/  LDGSTS.E [R2+0x6000], desc[UR24][R4.64], P0 ;  /* 0x0600000004027fae */ /* 0x0003e40008121858 */
[----:B-1----:R-:W-:Y:S02]  /*b95c0*/  IMAD.MOV.U32 R4, RZ, RZ, R9 ;  /* 0x000000ffff047224 */ /* 0x002fe400078e0009 */
[----:B------:R-:W-:Y:S01]  /*b95d0*/  IMAD.MOV.U32 R5, RZ, RZ, R11 ;  /* 0x000000ffff057224 */ /* 0x000fe200078e000b */
[----:B----4-:R-:W4:Y:S04]  /*b95e0*/  LDL.LU R9, [R1+0x6730] ;  /* 0x0067300001097983 */ /* 0x010f280000300800 */
[----:B------:R-:W4:Y:S01]  /*b95f0*/  LDL.LU R11, [R1+0x68b0] ;  /* 0x0068b000010b7983 */ /* 0x000f220000300800 */
[----:B------:R-:W-:-:S03]  /*b9600*/  IADD3.X R19, R19, UR9, RZ, P1, !PT ;  /* 0x0000000913137c10 */ /* 0x000fc60008ffe4ff */
[----:B------:R-:W-:Y:S04]  /*b9610*/  STL [R1+0x6758], R18 ;  /* 0x0067581201007387 */ /* 0x000fe80000100800 */
[----:B------:R1:W-:Y:S04]  /*b9620*/  LDGSTS.E [R2+0x6100], desc[UR24][R4.64], P0 ;  /* 0x0610000004027fae */ /* 0x0003e80008121858 */
[----:B------:R1:W-:Y:S04]  /*b9630*/  STL [R1+0x674c], R19 ;  /* 0x00674c1301007387 */ /* 0x0003e80000100800 */
[----:B------:R-:W-:Y:S01]  /*b9640*/  STL [R1+0x6750], R6 ;  /* 0x0067500601007387 */ /* 0x000fe20000100800 */
[----:B------:R-:W-:Y:S01]  /*b9650*/  IADD3.X R14, R14, UR9, RZ, P2, !PT ;  /* 0x000000090e0e7c10 */ /* 0x000fe200097fe4ff */
[----:B-1----:R-:W-:-:S02]  /*b9660*/  IMAD.MOV.U32 R5, RZ, RZ, R19 ;  /* 0x000000ffff057224 */ /* 0x002fc400078e0013 */
[----:B------:R-:W4:Y:S01]  /*b9670*/  LDL.LU R19, [R1+0x6724] ;  /* 0x0067240001137983 */ /* 0x000f220000300800 */
[----:B------:R-:W-:Y:S01]  /*b9680*/  IMAD.MOV.U32 R4, RZ, RZ, R18 ;  /* 0x000000ffff047224 */ /* 0x000fe200078e0012 */
[----:B------:R-:W-:Y:S02]  /*b9690*/  IADD3 R15, P1, R15, UR14, RZ ;  /* 0x0000000e0f0f7c10 */ /* 0x000fe4000ff3e0ff */
[----:B------:R1:W-:Y:S01]  /*b96a0*/  STL [R1+0x6744], R14 ;  /* 0x0067440e01007387 */ /* 0x0003e20000100800 */
[----:B------:R-:W-:-:S03]  /*b96b0*/  IADD3 R8, P2, R8, UR14, RZ ;  /* 0x0000000e08087c10 */ /* 0x000fc6000ff5e0ff */
[----:B------:R1:W-:Y:S04]  /*b96c0*/  LDGSTS.E [R2+0x6200], desc[UR24][R4.64], P0 ;  /* 0x0620000004027fae */ /* 0x0003e80008121858 */
[----:B------:R-:W4:Y:S01]  /*b96d0*/  LDL.LU R18, [R1+0x68a4] ;  /* 0x0068a40001127983 */ /* 0x000f220000300800 */
[----:B-1----:R-:W-:Y:S02]  /*b96e0*/  IMAD.MOV.U32 R4, RZ, RZ, R6 ;  /* 0x000000ffff047224 */ /* 0x002fe400078e0006 */
[----:B------:R-:W-:Y:S02]  /*b96f0*/  IMAD.MOV.U32 R5, RZ, RZ, R14 ;  /* 0x000000ffff057224 */ /* 0x000fe400078e000e */
[----:B------:R-:W4:Y:S04]  /*b9700*/  LDL.LU R14, [R1+0x6728] ;  /* 0x00672800010e7983 */ /* 0x000f280000300800 */
[----:B------:R-:W4:Y:S04]  /*b9710*/  LDL.LU R6, [R1+0x6720] ;  /* 0x0067200001067983 */ /* 0x000f280000300800 */
[----:B------:R-:W-:Y:S04]  /*b9720*/  STL [R1+0x6748], R15 ;  /* 0x0067480f01007387 */ /* 0x000fe80000100800 */
[----:B------:R1:W-:Y:S02]  /*b9730*/  LDGSTS.E [R2+0x6300], desc[UR24][R4.64], P0 ;  /* 0x0630000004027fae */ /* 0x0003e40008121858 */
[----:B-1----:R-:W-:Y:S01]  /*b9740*/  IMAD.MOV.U32 R4, RZ, RZ, R15 ;  /* 0x000000ffff047224 */ /* 0x002fe200078e000f */
[----:B--2---:R-:W-:-:S05]  /*b9750*/  IADD3.X R16, R16, UR9, RZ, P1, !PT ;  /* 0x0000000910107c10 */ /* 0x004fca0008ffe4ff */
[----:B------:R1:W-:Y:S01]  /*b9760*/  STL [R1+0x673c], R16 ;  /* 0x00673c1001007387 */ /* 0x0003e20000100800 */
[----:B------:R-:W-:Y:S01]  /*b9770*/  IMAD.MOV.U32 R5, RZ, RZ, R16 ;  /* 0x000000ffff057224 */ /* 0x000fe200078e0010 */
[----:B------:R-:W-:Y:S02]  /*b9780*/  IADD3.X R12, R12, UR9, RZ, P2, !PT ;  /* 0x000000090c0c7c10 */ /* 0x000fe400097fe4ff */
[----:B------:R-:W-:Y:S04]  /*b9790*/  STL [R1+0x6740], R8 ;  /* 0x0067400801007387 */ /* 0x000fe80000100800 */
[----:B------:R2:W-:Y:S04]  /*b97a0*/  LDGSTS.E [R2+0x6400], desc[UR24][R4.64], P0 ;  /* 0x0640000004027fae */ /* 0x0005e80008121858 */
[----:B-1----:R-:W4:Y:S04]  /*b97b0*/  LDL.LU R16, [R1+0x671c] ;  /* 0x00671c0001107983 */ /* 0x002f280000300800 */
[----:B------:R1:W-:Y:S04]  /*b97c0*/  STL [R1+0x6734], R12 ;  /* 0x0067340c01007387 */ /* 0x0003e80000100800 */
[----:B------:R-:W4:Y:S01]  /*b97d0*/  LDL.LU R15, [R1+0x6714] ;  /* 0x00671400010f7983 */ /* 0x000f220000300800 */
[----:B--2---:R-:W-:-:S02]  /*b97e0*/  IMAD.MOV.U32 R4, RZ, RZ, R8 ;  /* 0x000000ffff047224 */ /* 0x004fc400078e0008 */
[----:B------:R-:W-:Y:S02]  /*b97f0*/  IMAD.MOV.U32 R5, RZ, RZ, R12 ;  /* 0x000000ffff057224 */ /* 0x000fe400078e000c */
[----:B-1----:R-:W2:Y:S04]  /*b9800*/  LDL.LU R12, [R1+0x6718] ;  /* 0x00671800010c7983 */ /* 0x002ea80000300800 */
[----:B------:R-:W2:Y:S04]  /*b9810*/  LDL.LU R8, [R1+0x6710] ;  /* 0x0067100001087983 */ /* 0x000ea80000300800 */
[----:B------:R1:W-:Y:S01]  /*b9820*/  LDGSTS.E [R2+0x6500], desc[UR24][R4.64], P0 ;  /* 0x0650000004027fae */ /* 0x0003e20008121858 */
[----:B---3--:R-:W-:-:S04]  /*b9830*/  IADD3 R10, P1, R10, UR14, RZ ;  /* 0x0000000e0a0a7c10 */ /* 0x008fc8000ff3e0ff */
[----:B------:R-:W-:Y:S01]  /*b9840*/  IADD3.X R13, R13, UR9, RZ, P1, !PT ;  /* 0x000000090d0d7c10 */ /* 0x000fe20008ffe4ff */
[----:B------:R-:W-:Y:S04]  /*b9850*/  STL [R1+0x6738], R10 ;  /* 0x0067380a01007387 */ /* 0x000fe80000100800 */
[----:B------:R3:W-:Y:S01]  /*b9860*/  STL [R1+0x672c], R13 ;  /* 0x00672c0d01007387 */ /* 0x0007e20000100800 */
[----:B-1----:R-:W-:Y:S02]  /*b9870*/  IMAD.MOV.U32 R5, RZ, RZ, R13 ;  /* 0x000000ffff057224 */ /* 0x002fe400078e000d */
[----:B------:R-:W-:Y:S01]  /*b9880*/  IMAD.MOV.U32 R4, RZ, RZ, R10 ;  /* 0x000000ffff047224 */ /* 0x000fe200078e000a */
[----:B------:R-:W-:Y:S01]  /*b9890*/  UISETP.GT.AND UP1, UPT, UR17, 0x10, UPT ;  /* 0x000000101100788c */ /* 0x000fe2000bf24270 */
[----:B---3--:R-:W3:Y:S04]  /*b98a0*/  LDL.LU R13, [R1+0x670c] ;  /* 0x00670c00010d7983 */ /* 0x008ee80000300800 */
[----:B------:R-:W3:Y:S01]  /*b98b0*/  LDL.LU R10, [R1+0x6704] ;  /* 0x00670400010a7983 */ /* 0x000ee20000300800 */
[----:B------:R-:W-:-:S03]  /*b98c0*/  USEL UR13, URZ, 0x4, !UP1 ;  /* 0x000000043f0d7887 */ /* 0x000fc6000c800000 */
[----:B------:R1:W-:Y:S01]  /*b98d0*/  LDGSTS.E [R2+0x6600], desc[UR24][R4.64], P0 ;  /* 0x0660000004027fae */ /* 0x0003e20008121858 */
[----:B------:R-:W-:Y:S01]  /*b98e0*/  USEL UR13, UR13, URZ, !UP0 ;  /* 0x0000003f0d0d7287 */ /* 0x000fe2000c000000 */
[----:B----4-:R-:W-:-:S05]  /*b98f0*/  IADD3 R9, P2, R9, UR14, RZ ;  /* 0x0000000e09097c10 */ /* 0x010fca000ff5e0ff */
[----:B------:R-:W-:Y:S02]  /*b9900*/  ISETP.NE.U32.AND P1, PT, RZ, UR13, PT ;  /* 0x0000000dff007c0c */ /* 0x000fe4000bf25070 */
[----:B------:R-:W-:Y:S01]  /*b9910*/  IADD3 R11, P3, R11, UR14, RZ ;  /* 0x0000000e0b0b7c10 */ /* 0x000fe2000ff7e0ff */
[----:B-1----:R-:W-:Y:S01]  /*b9920*/  IMAD.MOV.U32 R4, RZ, RZ, R9 ;  /* 0x000000ffff047224 */ /* 0x002fe200078e0009 */
[----:B------:R1:W-:Y:S01]  /*b9930*/  STL [R1+0x6730], R9 ;  /* 0x0067300901007387 */ /* 0x0003e20000100800 */
[----:B------:R-:W-:-:S05]  /*b9940*/  IADD3.X R19, R19, UR9, RZ, P2, !PT ;  /* 0x0000000913137c10 */ /* 0x000fca00097fe4ff */
[----:B------:R-:W-:Y:S01]  /*b9950*/  IMAD.MOV.U32 R5, RZ, RZ, R19 ;  /* 0x000000ffff057224 */ /* 0x000fe200078e0013 */
[----:B------:R-:W-:Y:S04]  /*b9960*/  STL [R1+0x6724], R19 ;  /* 0x0067241301007387 */ /* 0x000fe80000100800 */
[----:B------:R4:W-:Y:S01]  /*b9970*/  STL [R1+0x68b0], R11 ;  /* 0x0068b00b01007387 */ /* 0x0009e20000100800 */
[----:B------:R-:W-:-:S03]  /*b9980*/  IADD3.X R18, R18, UR9, RZ, P3, !PT ;  /* 0x0000000912127c10 */ /* 0x000fc60009ffe4ff */
[----:B------:R1:W-:Y:S04]  /*b9990*/  LDGSTS.E [R2+0x6700], desc[UR24][R4.64], P0 ;  /* 0x0670000004027fae */ /* 0x0003e80008121858 */
[----:B------:R-:W3:Y:S04]  /*b99a0*/  LDL.LU R20, [R1+0x6708] ;  /* 0x0067080001147983 */ /* 0x000ee80000300800 */
[----:B------:R-:W-:Y:S01]  /*b99b0*/  STL [R1+0x68a4], R18 ;  /* 0x0068a41201007387 */ /* 0x000fe20000100800 */
[----:B------:R-:W-:-:S03]  /*b99c0*/  IADD3 R14, P0, R14, UR14, RZ ;  /* 0x0000000e0e0e7c10 */ /* 0x000fc6000ff1e0ff */
[----:B-1----:R-:W3:Y:S01]  /*b99d0*/  LDL.LU R9, [R1+0x6700] ;  /* 0x0067000001097983 */ /* 0x002ee20000300800 */
[----:B------:R-:W-:Y:S02]  /*b99e0*/  IMAD.MOV.U32 R4, RZ, RZ, R11 ;  /* 0x000000ffff047224 */ /* 0x000fe400078e000b */
[----:B------:R-:W-:Y:S01]  /*b99f0*/  IMAD.MOV.U32 R5, RZ, RZ, R18 ;  /* 0x000000ffff057224 */ /* 0x000fe200078e0012 */
[----:B------:R-:W3:Y:S01]  /*b9a00*/  LDL.LU R21, [R1+0x66fc] ;  /* 0x0066fc0001157983 */ /* 0x000ee20000300800 */
[----:B------:R-:W-:-:S03]  /*b9a10*/  IADD3 R6, P2, R6, UR14, RZ ;  /* 0x0000000e06067c10 */ /* 0x000fc6000ff5e0ff */
[----:B----4-:R-:W4:Y:S04]  /*b9a20*/  LDL.LU R11, [R1+0x66f4] ;  /* 0x0066f400010b7983 */ /* 0x010f280000300800 */
[----:B------:R1:W-:Y:S04]  /*b9a30*/  LDGSTS.E [R2+0x8000], desc[UR24][R4.64], P1 ;  /* 0x0800000004027fae */ /* 0x0003e80008921858 */
[----:B------:R1:W-:Y:S02]  /*b9a40*/  STL [R1+0x6728], R14 ;  /* 0x0067280e01007387 */ /* 0x0003e40000100800 */
[----:B-1----:R-:W-:Y:S01]  /*b9a50*/  IMAD.MOV.U32 R4, RZ, RZ, R14 ;  /* 0x000000ffff047224 */ /* 0x002fe200078e000e */
[----:B------:R-:W-:-:S05]  /*b9a60*/  IADD3.X R16, R16, UR9, RZ, P0, !PT ;  /* 0x0000000910107c10 */ /* 0x000fca00087fe4ff */
[----:B------:R-:W-:Y:S01]  /*b9a70*/  IMAD.MOV.U32 R5, RZ, RZ, R16 ;  /* 0x000000ffff057224 */ /* 0x000fe200078e0010 */
[----:B------:R-:W-:Y:S01]  /*b9a80*/  STL [R1+0x671c], R16 ;  /* 0x00671c1001007387 */ /* 0x000fe20000100800 */
[----:B------:R-:W-:-:S03]  /*b9a90*/  IADD3.X R15, R15, UR9, RZ, P2, !PT ;  /* 0x000000090f0f7c10 */ /* 0x000fc600097fe4ff */
[----:B------:R-:W-:Y:S04]  /*b9aa0*/  STL [R1+0x6720], R6 ;  /* 0x0067200601007387 */ /* 0x000fe80000100800 */
[----:B------:R-:W4:Y:S04]  /*b9ab0*/  LDL.LU R14, [R1+0x66f8] ;  /* 0x0066f800010e7983 */ /* 0x000f280000300800 */
[----:B------:R1:W-:Y:S04]  /*b9ac0*/  LDGSTS.E [R2+0x8100], desc[UR24][R4.64], P1 ;  /* 0x0810000004027fae */ /* 0x0003e80008921858 */
[----:B------:R2:W-:Y:S01]  /*b9ad0*/  STL [R1+0x6714], R15 ;  /* 0x0067140f01007387 */ /* 0x0005e20000100800 */
[----:B-1----:R-:W-:-:S03]  /*b9ae0*/  IMAD.MOV.U32 R5, RZ, RZ, R15 ;  /* 0x000000ffff057224 */ /* 0x002fc600078e000f */
[----:B--2---:R-:W2:Y:S01]  /*b9af0*/  LDL.LU R15, [R1+0x66ec] ;  /* 0x0066ec00010f7983 */ /* 0x004ea20000300800 */
[----:B------:R-:W-:Y:S01]  /*b9b00*/  IADD3 R12, P0, R12, UR14, RZ ;  /* 0x0000000e0c0c7c10 */ /* 0x000fe2000ff1e0ff */
[----:B------:R-:W-:Y:S01]  /*b9b10*/  IMAD.MOV.U32 R4, RZ, RZ, R6 ;  /* 0x000000ffff047224 */ /* 0x000fe200078e0006 */
[----:B------:R-:W-:Y:S01]  /*b9b20*/  IADD3 R8, P2, R8, UR14, RZ ;  /* 0x0000000e08087c10 */ /* 0x000fe2000ff5e0ff */
[----:B------:R-:W2:Y:S04]  /*b9b30*/  LDL.LU R18, [R1+0x68a8] ;  /* 0x0068a80001127983 */ /* 0x000ea80000300800 */
[----:B------:R-:W2:Y:S04]  /*b9b40*/  LDL.LU R6, [R1+0x66f0] ;  /* 0x0066f00001067983 */ /* 0x000ea80000300800 */
[----:B------:R1:W-:Y:S04]  /*b9b50*/  STL [R1+0x6718], R12 ;  /* 0x0067180c01007387 */ /* 0x0003e80000100800 */
[----:B------:R1:W-:Y:S01]  /*b9b60*/  LDGSTS.E [R2+0x8200], desc[UR24][R4.64], P1 ;  /* 0x0820000004027fae */ /* 0x0003e20008921858 */
[----:B---3--:R-:W-:Y:S01]  /*b9b70*/  IADD3.X R13, R13, UR9, RZ, P0, !PT ;  /* 0x000000090d0d7c10 */ /* 0x008fe200087fe4ff */
[----:B-1----:R-:W-:-:S04]  /*b9b80*/  IMAD.MOV.U32 R4, RZ, RZ, R12 ;  /* 0x000000ffff047224 */ /* 0x002fc800078e000c */
[----:B------:R-:W-:Y:S01]  /*b9b90*/  STL [R1+0x670c], R13 ;  /* 0x00670c0d01007387 */ /* 0x000fe20000100800 */
[----:B------:R-:W-:Y:S01]  /*b9ba0*/  IADD3.X R10, R10, UR9, RZ, P2, !PT ;  /* 0x000000090a0a7c10 */ /* 0x000fe200097fe4ff */
[----:B------:R-:W-:Y:S02]  /*b9bb0*/  IMAD.MOV.U32 R5, RZ, RZ, R13 ;  /* 0x000000ffff057224 */ /* 0x000fe400078e000d */
[----:B------:R-:W-:Y:S04]  /*b9bc0*/  STL [R1+0x6710], R8 ;  /* 0x0067100801007387 */ /* 0x000fe80000100800 */
[----:B------:R-:W3:Y:S04]  /*b9bd0*/  LDL.LU R19, [R1+0x689c] ;  /* 0x00689c0001137983 */ /* 0x000ee80000300800 */
[----:B------:R1:W-:Y:S04]  /*b9be0*/  STL [R1+0x6704], R10 ;  /* 0x0067040a01007387 */ /* 0x0003e80000100800 */
[----:B------:R-:W3:Y:S04]  /*b9bf0*/  LDL.LU R12, [R1+0x66e4] ;  /* 0x0066e400010c7983 */ /* 0x000ee80000300800 */
[----:B------:R1:W-:Y:S04]  /*b9c00*/  LDGSTS.E [R2+0x8300], desc[UR24][R4.64], P1 ;  /* 0x0830000004027fae */ /* 0x0003e80008921858 */
[----:B------:R-:W3:Y:S01]  /*b9c10*/  LDL.LU R16, [R1+0x66dc] ;  /* 0x0066dc0001107983 */ /* 0x000ee20000300800 */
[----:B-1----:R-:W-:-:S03]  /*b9c20*/  IMAD.MOV.U32 R5, RZ, RZ, R10 ;  /* 0x000000ffff057224 */ /* 0x002fc600078e000a */
[----:B------:R-:W3:Y:S01]  /*b9c30*/  LDL.LU R10, [R1+0x66e8] ;  /* 0x0066e800010a7983 */ /* 0x000ee20000300800 */
[----:B------:R-:W-:-:S03]  /*b9c40*/  IMAD.MOV.U32 R4, RZ, RZ, R8 ;  /* 0x000000ffff047224 */ /* 0x000fc600078e0008 */
[----:B------:R-:W3:Y:S04]  /*b9c50*/  LDL.LU R13, [R1+0x66d4] ;  /* 0x0066d400010d7983 */ /* 0x000ee80000300800 */
[----:B------:R-:W3:Y:S04]  /*b9c60*/  LDL.LU R8, [R1+0x66e0] ;  /* 0x0066e00001087983 */ /* 0x000ee80000300800 */
[----:B------:R1:W-:Y:S01]  /*b9c70*/  LDGSTS.E [R2+0x8400], desc[UR24][R4.64], P1 ;  /* 0x0840000004027fae */ /* 0x0003e20008921858 */
[----:B------:R-:W-:-:S05]  /*b9c80*/  IADD3 R20, P0, R20, UR14, RZ ;  /* 0x0000000e14147c10 */ /* 0x000fca000ff1e0ff */
[----:B-1----:R-:W-:Y:S01]  /*b9c90*/  IMAD.MOV.U32 R4, RZ, RZ, R20 ;  /* 0x000000ffff047224 */ /* 0x002fe200078e0014 */
[----:B------:R-:W-:Y:S02]  /*b9ca0*/  IADD3 R9, P2, R9, UR14, RZ ;  /* 0x0000000e09097c10 */ /* 0x000fe4000ff5e0ff */
[----:B------:R-:W-:Y:S02]  /*b9cb0*/  IADD3.X R21, R21, UR9, RZ, P0, !PT ;  /* 0x0000000915157c10 */ /* 0x000fe400087fe4ff */
[----:B----4-:R-:W-:-:S03]  /*b9cc0*/  IADD3.X R11, R11, UR9, RZ, P2, !PT ;  /* 0x000000090b0b7c10 */ /* 0x010fc600097fe4ff */
[----:B------:R-:W-:Y:S01]  /*b9cd0*/  IMAD.MOV.U32 R5, RZ, RZ, R21 ;  /* 0x000000ffff057224 */ /* 0x000fe200078e0015 */
[----:B------:R-:W-:Y:S04]  /*b9ce0*/  STL [R1+0x6708], R20 ;  /* 0x0067081401007387 */ /* 0x000fe80000100800 */
[----:B------:R1:W-:Y:S04]  /*b9cf0*/  LDGSTS.E [R2+0x8500], desc[UR24][R4.64], P1 ;  /* 0x0850000004027fae */ /* 0x0003e80008921858 */
[----:B------:R-:W-:Y:S04]  /*b9d00*/  STL [R1+0x66fc], R21 ;  /* 0x0066fc1501007387 */ /* 0x000fe80000100800 */
[----:B------:R-:W-:Y:S01]  /*b9d10*/  STL [R1+0x6700], R9 ;  /* 0x0067000901007387 */ /* 0x000fe20000100800 */
[----:B-1----:R-:W-:-:S02]  /*b9d20*/  IMAD.MOV.U32 R4, RZ, RZ, R9 ;  /* 0x000000ffff047224 */ /* 0x002fc400078e0009 */
[----:B------:R-:W-:Y:S01]  /*b9d30*/  IMAD.MOV.U32 R5, RZ, RZ, R11 ;  /* 0x000000ffff057224 */ /* 0x000fe200078e000b */
[----:B------:R1:W-:Y:S04]  /*b9d40*/  STL [R1+0x66f4], R11 ;  /* 0x0066f40b01007387 */ /* 0x0003e80000100800 */
[----:B------:R4:W-:Y:S04]  /*b9d50*/  LDGSTS.E [R2+0x8600], desc[UR24][R4.64], P1 ;  /* 0x0860000004027fae */ /* 0x0009e80008921858 */
[----:B-1----:R-:W3:Y:S04]  /*b9d60*/  LDL.LU R11, [R1+0x66d8] ;  /* 0x0066d800010b7983 */ /* 0x002ee80000300800 */
[----:B------:R-:W3:Y:S01]  /*b9d70*/  LDL.LU R9, [R1+0x66d0] ;  /* 0x0066d00001097983 */ /* 0x000ee20000300800 */
[----:B------:R-:W-:-:S05]  /*b9d80*/  IADD3 R14, P0, R14, UR14, RZ ;  /* 0x0000000e0e0e7c10 */ /* 0x000fca000ff1e0ff */
[----:B------:R-:W-:Y:S01]  /*b9d90*/  STL [R1+0x66f8], R14 ;  /* 0x0066f80e01007387 */ /* 0x000fe20000100800 */
[----:B----4-:R-:W-:Y:S01]  /*b9da0*/  IMAD.MOV.U32 R4, RZ, RZ, R14 ;  /* 0x000000ffff047224 */ /* 0x010fe200078e000e */
[----:B--2---:R-:W-:-:S05]  /*b9db0*/  IADD3.X R15, R15, UR9, RZ, P0, !PT ;  /* 0x000000090f0f7c10 */ /* 0x004fca00087fe4ff */
[----:B------:R1:W-:Y:S01]  /*b9dc0*/  STL [R1+0x66ec], R15 ;  /* 0x0066ec0f01007387 */ /* 0x0003e20000100800 */
[----:B------:R-:W-:Y:S01]  /*b9dd0*/  IMAD.MOV.U32 R5, RZ, RZ, R15 ;  /* 0x000000ffff057224 */ /* 0x000fe200078e000f */
[----:B------:R-:W-:Y:S02]  /*b9de0*/  UISETP.GT.AND UP1, UPT, UR17, 0x14, UPT ;  /* 0x000000141100788c */ /* 0x000fe4000bf24270 */
[----:B-1----:R-:W2:Y:S04]  /*b9df0*/  LDL.LU R15, [R1+0x66cc] ;  /* 0x0066cc00010f7983 */ /* 0x002ea80000300800 */
[----:B------:R-:W4:Y:S01]  /*b9e00*/  LDL.LU R14, [R1+0x66c4] ;  /* 0x0066c400010e7983 */ /* 0x000f220000300800 */
[----:B------:R-:W-:-:S03]  /*b9e10*/  USEL UR13, URZ, 0x4, !UP1 ;  /* 0x000000043f0d7887 */ /* 0x000fc6000c800000 */
[----:B------:R1:W-:Y:S01]  /*b9e20*/  LDGSTS.E [R2+0x8700], desc[UR24][R4.64], P1 ;  /* 0x0870000004027fae */ /* 0x0003e20008921858 */
[----:B------:R-:W-:Y:S01]  /*b9e30*/  USEL UR13, UR13, URZ, !UP0 ;  /* 0x0000003f0d0d7287 */ /* 0x000fe2000c000000 */
[----:B------:R-:W-:-:S05]  /*b9e40*/  IADD3 R18, P1, R18, UR14, RZ ;  /* 0x0000000e12127c10 */ /* 0x000fca000ff3e0ff */
[----:B------:R-:W-:Y:S02]  /*b9e50*/  ISETP.NE.U32.AND P0, PT, RZ, UR13, PT ;  /* 0x0000000dff007c0c */ /* 0x000fe4000bf05070 */
[----:B------:R-:W-:Y:S01]  /*b9e60*/  IADD3 R6, P2, R6, UR14, RZ ;  /* 0x0000000e06067c10 */ /* 0x000fe2000ff5e0ff */
[----:B-1----:R-:W-:Y:S01]  /*b9e70*/  IMAD.MOV.U32 R4, RZ, RZ, R18 ;  /* 0x000000ffff047224 */ /* 0x002fe200078e0012 */
[----:B---3--:R-:W-:-:S05]  /*b9e80*/  IADD3.X R19, R19, UR9, RZ, P1, !PT ;  /* 0x0000000913137c10 */ /* 0x008fca0008ffe4ff */
[----:B------:R-:W-:Y:S01]  /*b9e90*/  IMAD.MOV.U32 R5, RZ, RZ, R19 ;  /* 0x000000ffff057224 */ /* 0x000fe200078e0013 */
[----:B------:R-:W-:Y:S01]  /*b9ea0*/  IADD3.X R12, R12, UR9, RZ, P2, !PT ;  /* 0x000000090c0c7c10 */ /* 0x000fe200097fe4ff */
[----:B------:R-:W-:Y:S04]  /*b9eb0*/  STL [R1+0x68a8], R18 ;  /* 0x0068a81201007387 */ /* 0x000fe80000100800 */
[----:B------:R1:W-:Y:S04]  /*b9ec0*/  LDGSTS.E [R2+0xa000], desc[UR24][R4.64], P0 ;  /* 0x0a00000004027fae */ /* 0x0003e80008121858 */
[----:B------:R-:W-:Y:S04]  /*b9ed0*/  STL [R1+0x689c], R19 ;  /* 0x00689c1301007387 */ /* 0x000fe80000100800 */
[----:B------:R-:W-:Y:S01]  /*b9ee0*/  STL [R1+0x66f0], R6 ;  /* 0x0066f00601007387 */ /* 0x000fe20000100800 */
[----:B------:R-:W-:Y:S01]  /*b9ef0*/  IADD3 R10, P1, R10, UR14, RZ ;  /* 0x0000000e0a0a7c10 */ /* 0x000fe2000ff3e0ff */
[----:B-1----:R-:W-:-:S02]  /*b9f00*/  IMAD.MOV.U32 R4, RZ, RZ, R6 ;  /* 0x000000ffff047224 */ /* 0x002fc400078e0006 */
[----:B------:R-:W-:Y:S01]  /*b9f10*/  IMAD.MOV.U32 R5, RZ, RZ, R12 ;  /* 0x000000ffff057224 */ /* 0x000fe200078e000c */
[----:B------:R-:W-:Y:S01]  /*b9f20*/  IADD3.X R16, R16, UR9, RZ, P1, !PT ;  /* 0x0000000910107c10 */ /* 0x000fe20008ffe4ff */
[----:B------:R1:W-:Y:S01]  /*b9f30*/  STL [R1+0x66e4], R12 ;  /* 0x0066e40c01007387 */ /* 0x0003e20000100800 */
[----:B------:R-:W-:-:S03]  /*b9f40*/  IADD3 R8, P2, R8, UR14, RZ ;  /* 0x0000000e08087c10 */ /* 0x000fc6000ff5e0ff */
[----:B------:R3:W-:Y:S01]  /*b9f50*/  LDGSTS.E [R2+0xa100], desc[UR24][R4.64], P0 ;  /* 0x0a10000004027fae */ /* 0x0007e20008121858 */
[----:B------:R-:W-:-:S03]  /*b9f60*/  IADD3.X R13, R13, UR9, RZ, P2, !PT ;  /* 0x000000090d0d7c10 */ /* 0x000fc600097fe4ff */
[----:B-1----:R-:W4:Y:S04]  /*b9f70*/  LDL.LU R12, [R1+0x66bc] ;  /* 0x0066bc00010c7983 */ /* 0x002f280000300800 */
[----:B------:R-:W4:Y:S01]  /*b9f80*/  LDL.LU R6, [R1+0x66c8] ;  /* 0x0066c80001067983 */ /* 0x000f220000300800 */
[----:B---3--:R-:W-:-:S03]  /*b9f90*/  IMAD.MOV.U32 R4, RZ, RZ, R10 ;  /* 0x000000ffff047224 */ /* 0x008fc600078e000a */
[----:B------:R1:W-:Y:S01]  /*b9fa0*/  STL [R1+0x66e8], R10 ;  /* 0x0066e80a01007387 */ /* 0x0003e20000100800 */
[----:B------:R-:W-:-:S03]  /*b9fb0*/  IMAD.MOV.U32 R5, RZ, RZ, R16 ;  /* 0x000000ffff057224 */ /* 0x000fc600078e0010 */
[----:B------:R-:W-:Y:S04]  /*b9fc0*/  STL [R1+0x66dc], R16 ;  /* 0x0066dc1001007387 */ /* 0x000fe80000100800 */
[----:B------:R-:W-:Y:S04]  /*b9fd0*/  STL [R1+0x66e0], R8 ;  /* 0x0066e00801007387 */ /* 0x000fe80000100800 */
[----:B-1----:R-:W3:Y:S04]  /*b9fe0*/  LDL.LU R10, [R1+0x66c0] ;  /* 0x0066c000010a7983 */ /* 0x002ee80000300800 */
[----:B------:R1:W-:Y:S04]  /*b9ff0*/  STL [R1+0x66d4], R13 ;  /* 0x0066d40d01007387 */ /* 0x0003e80000100800 */
[----:B------:R1:W-:Y:S04]  /*ba000*/  LDGSTS.E [R2+0xa200], desc[UR24][R4.64], P0 ;  /* 0x0a20000004027fae */ /* 0x0003e80008121858 */
[----:B------:R-:W3:Y:S01]  /*ba010*/  LDL.LU R20, [R1+0x68a0] ;  /* 0x0068a00001147983 */ /* 0x000ee20000300800 */
[----:B-1----:R-:W-:-:S03]  /*ba020*/  IMAD.MOV.U32 R5, RZ, RZ, R13 ;  /* 0x000000ffff057224 */ /* 0x002fc600078e000d */
[----:B------:R-:W3:Y:S04]  /*ba030*/  LDL.LU R13, [R1+0x66b4] ;  /* 0x0066b400010d7983 */ /* 0x000ee80000300800 */
[----:B------:R-:W3:Y:S01]  /*ba040*/  LDL.LU R21, [R1+0x6894] ;  /* 0x0068940001157983 */ /* 0x000ee20000300800 */
[----:B------:R-:W-:Y:S01]  /*ba050*/  IADD3 R11, P1, R11, UR14, RZ ;  /* 0x0000000e0b0b7c10 */ /* 0x000fe2000ff3e0ff */
[----:B------:R-:W-:Y:S02]  /*ba060*/  IMAD.MOV.U32 R4, RZ, RZ, R8 ;  /* 0x000000ffff047224 */ /* 0x000fe400078e0008 */
[----:B------:R-:W3:Y:S01]  /*ba070*/  LDL.LU R18, [R1+0x66b8] ;  /* 0x0066b80001127983 */ /* 0x000ee20000300800 */
[----:B------:R-:W-:-:S03]  /*ba080*/  IADD3 R9, P2, R9, UR14, RZ ;  /* 0x0000000e09097c10 */ /* 0x000fc6000ff5e0ff */
[----:B------:R-:W3:Y:S04]  /*ba090*/  LDL.LU R8, [R1+0x66b0] ;  /* 0x0066b00001087983 */ /* 0x000ee80000300800 */
[----:B------:R1:W-:Y:S04]  /*ba0a0*/  STL [R1+0x66d8], R11 ;  /* 0x0066d80b01007387 */ /* 0x0003e80000100800 */
[----:B------:R1:W-:Y:S02]  /*ba0b0*/  LDGSTS.E [R2+0xa300], desc[UR24][R4.64], P0 ;  /* 0x0a30000004027fae */ /* 0x0003e40008121858 */
[----:B-1----:R-:W-:Y:S01]  /*ba0c0*/  IMAD.MOV.U32 R4, RZ, RZ, R11 ;  /* 0x000000ffff047224 */ /* 0x002fe200078e000b */
[----:B--2---:R-:W-:-:S05]  /*ba0d0*/  IADD3.X R15, R15, UR9, RZ, P1, !PT ;  /* 0x000000090f0f7c10 */ /* 0x004fca0008ffe4ff */
[----:B------:R1:W-:Y:S01]  /*ba0e0*/  STL [R1+0x66cc], R15 ;  /* 0x0066cc0f01007387 */ /* 0x0003e20000100800 */
[----:B----4-:R-:W-:-:S03]  /*ba0f0*/  IADD3.X R14, R14, UR9, RZ, P2, !PT ;  /* 0x000000090e0e7c10 */ /* 0x010fc600097fe4ff */
[----:B------:R-:W-:Y:S04]  /*ba100*/  STL [R1+0x66d0], R9 ;  /* 0x0066d00901007387 */ /* 0x000fe80000100800 */
[----:B------:R-:W2:Y:S04]  /*ba110*/  LDL.LU R19, [R1+0x66ac] ;  /* 0x0066ac0001137983 */ /* 0x000ea80000300800 */
[----:B------:R4:W-:Y:S04]  /*ba120*/  STL [R1+0x66c4], R14 ;  /* 0x0066c40e01007387 */ /* 0x0009e80000100800 */
[----:B------:R-:W2:Y:S01]  /*ba130*/  LDL.LU R11, [R1+0x66a4] ;  /* 0x0066a400010b7983 */ /* 0x000ea20000300800 */
[----:B------:R-:W-:-:S03]  /*ba140*/  IMAD.MOV.U32 R5, RZ, RZ, R15 ;  /* 0x000000ffff057224 */ /* 0x000fc600078e000f */
[----:B------:R-:W2:Y:S04]  /*ba150*/  LDL.LU R16, [R1+0x669c] ;  /* 0x00669c0001107983 */ /* 0x000ea80000300800 */
[----:B------:R4:W-:Y:S04]  /*ba160*/  LDGSTS.E [R2+0xa400], desc[UR24][R4.64], P0 ;  /* 0x0a40000004027fae */ /* 0x0009e80008121858 */
[----:B-1----:R-:W2:Y:S01]  /*ba170*/  LDL.LU R15, [R1+0x66a8] ;  /* 0x0066a800010f7983 */ /* 0x002ea20000300800 */
[----:B----4-:R-:W-:Y:S02]  /*ba180*/  IMAD.MOV.U32 R5, RZ, RZ, R14 ;  /* 0x000000ffff057224 */ /* 0x010fe400078e000e */
[----:B------:R-:W-:Y:S01]  /*ba190*/  IMAD.MOV.U32 R4, RZ, RZ, R9 ;  /* 0x000000ffff047224 */ /* 0x000fe200078e0009 */
[----:B------:R-:W4:Y:S04]  /*ba1a0*/  LDL.LU R14, [R1+0x6694] ;  /* 0x00669400010e7983 */ /* 0x000f280000300800 */
[----:B------:R-:W4:Y:S04]  /*ba1b0*/  LDL.LU R9, [R1+0x66a0] ;  /* 0x0066a00001097983 */ /* 0x000f280000300800 */
[----:B------:R1:W-:Y:S01]  /*ba1c0*/  LDGSTS.E [R2+0xa500], desc[UR24][R4.64], P0 ;  /* 0x0a50000004027fae */ /* 0x0003e20008121858 */
[----:B------:R-:W-:-:S04]  /*ba1d0*/  IADD3 R6, P1, R6, UR14, RZ ;  /* 0x0000000e06067c10 */ /* 0x000fc8000ff3e0ff */
[----:B------:R-:W-:Y:S01]  /*ba1e0*/  IADD3.X R12, R12, UR9, RZ, P1, !PT ;  /* 0x000000090c0c7c10 */ /* 0x000fe20008ffe4ff */
[----:B------:R-:W-:Y:S01]  /*ba1f0*/  STL [R1+0x66c8], R6 ;  /* 0x0066c80601007387 */ /* 0x000fe20000100800 */
[----:B-1----:R-:W-:-:S03]  /*ba200*/  IMAD.MOV.U32 R4, RZ, RZ, R6 ;  /* 0x000000ffff047224 */ /* 0x002fc600078e0006 */
[----:B------:R-:W-:Y:S01]  /*ba210*/  IMAD.MOV.U32 R5, RZ, RZ, R12 ;  /* 0x000000ffff057224 */ /* 0x000fe200078e000c */
[----:B------:R1:W-:Y:S04]  /*ba220*/  STL [R1+0x66bc], R12 ;  /* 0x0066bc0c01007387 */ /* 0x0003e80000100800 */
[----:B------:R1:W-:Y:S01]  /*ba230*/  LDGSTS.E [R2+0xa600], desc[UR24][R4.64], P0 ;  /* 0x0a60000004027fae */ /* 0x0003e20008121858 */
[----:B---3--:R-:W-:-:S03]  /*ba240*/  IADD3 R10, P2, R10, UR14, RZ ;  /* 0x0000000e0a0a7c10 */ /* 0x008fc6000ff5e0ff */
[----:B-1----:R-:W3:Y:S04]  /*ba250*/  LDL.LU R12, [R1+0x6698] ;  /* 0x00669800010c7983 */ /* 0x002ee80000300800 */
[----:B------:R-:W3:Y:S01]  /*ba260*/  LDL.LU R6, [R1+0x6690] ;  /* 0x0066900001067983 */ /* 0x000ee20000300800 */
[----:B------:R-:W-:-:S03]  /*ba270*/  IADD3 R20, P3, R20, UR14, RZ ;  /* 0x0000000e14147c10 */ /* 0x000fc6000ff7e0ff */
[----:B------:R-:W-:Y:S01]  /*ba280*/  STL [R1+0x66c0], R10 ;  /* 0x0066c00a01007387 */ /* 0x000fe20000100800 */
[----:B------:R-:W-:-:S05]  /*ba290*/  IADD3.X R13, R13, UR9, RZ, P2, !PT ;  /* 0x000000090d0d7c10 */ /* 0x000fca00097fe4ff */
[----:B------:R1:W-:Y:S01]  /*ba2a0*/  STL [R1+0x66b4], R13 ;  /* 0x0066b40d01007387 */ /* 0x0003e20000100800 */
[----:B------:R-:W-:Y:S01]  /*ba2b0*/  IMAD.MOV.U32 R5, RZ, RZ, R13 ;  /* 0x000000ffff057224 */ /* 0x000fe200078e000d */
[----:B------:R-:W-:Y:S02]  /*ba2c0*/  IADD3.X R21, R21, UR9, RZ, P3, !PT ;  /* 0x0000000915157c10 */ /* 0x000fe40009ffe4ff */
[----:B------:R-:W-:Y:S04]  /*ba2d0*/  STL [R1+0x68a0], R20 ;  /* 0x0068a01401007387 */ /* 0x000fe80000100800 */
[----:B-1----:R-:W3:Y:S01]  /*ba2e0*/  LDL.LU R13, [R1+0x668c] ;  /* 0x00668c00010d7983 */ /* 0x002ee20000300800 */
[----:B------:R-:W-:Y:S01]  /*ba2f0*/  IMAD.MOV.U32 R4, RZ, RZ, R10 ;  /* 0x000000ffff047224 */ /* 0x000fe200078e000a */
[----:B------:R-:W-:-:S02]  /*ba300*/  UISETP.GT.AND UP1, UPT, UR17, 0x18, UPT ;  /* 0x000000181100788c */ /* 0x000fc4000bf24270 */
[----:B------:R-:W-:Y:S04]  /*ba310*/  STL [R1+0x6894], R21 ;  /* 0x0068941501007387 */ /* 0x000fe80000100800 */
[----:B------:R-:W3:Y:S01]  /*ba320*/  LDL.LU R10, [R1+0x6684] ;  /* 0x00668400010a7983 */ /* 0x000ee20000300800 */
[----:B------:R-:W-:-:S03]  /*ba330*/  USEL UR13, URZ, 0x4, !UP1 ;  /* 0x000000043f0d7887 */ /* 0x000fc6000c800000 */
[----:B------:R1:W-:Y:S01]  /*ba340*/  LDGSTS.E [R2+0xa700], desc[UR24][R4.64], P0 ;  /* 0x0a70000004027fae */ /* 0x0003e20008121858 */
[----:B------:R-:W-:Y:S01]  /*ba350*/  USEL UR13, UR13, URZ, !UP0 ;  /* 0x0000003f0d0d7287 */ /* 0x000fe2000c000000 */
[----:B------:R-:W-:-:S05]  /*ba360*/  IADD3 R18, P0, R18, UR14, RZ ;  /* 0x0000000e12127c10 */ /* 0x000fca000ff1e0ff */
[----:B------:R-:W-:Y:S02]  /*ba370*/  ISETP.NE.U32.AND P1, PT, RZ, UR13, PT ;  /* 0x0000000dff007c0c */ /* 0x000fe4000bf25070 */
[----:B------:R-:W-:Y:S01]  /*ba380*/  IADD3 R8, P2, R8, UR14, RZ ;  /* 0x0000000e08087c10 */ /* 0x000fe2000ff5e0ff */
[----:B-1----:R-:W-:Y:S02]  /*ba390*/  IMAD.MOV.U32 R4, RZ, RZ, R20 ;  /* 0x000000ffff047224 */ /* 0x002fe400078e0014 */
[----:B------:R-:W-:Y:S01]  /*ba3a0*/  IMAD.MOV.U32 R5, RZ, RZ, R21 ;  /* 0x000000ffff057224 */ /* 0x000fe200078e0015 */
[----:B------:R-:W-:Y:S07]  /*ba3b0*/  STL [R1+0x66b8], R18 ;  /* 0x0066b81201007387 */ /* 0x000fee0000100800 */
[----:B------:R1:W-:Y:S02]  /*ba3c0*/  LDGSTS.E [R2+0xc000], desc[UR24][R4.64], P1 ;  /* 0x0c00000004027fae */ /* 0x0003e40008921858 */
[----:B-1----:R-:W-:Y:S01]  /*ba3d0*/  IMAD.MOV.U32 R4, RZ, RZ, R18 ;  /* 0x000000ffff047224 */ /* 0x002fe200078e0012 */
[----:B--2---:R-:W-:-:S05]  /*ba3e0*/  IADD3.X R19, R19, UR9, RZ, P0, !PT ;  /* 0x0000000913137c10 */ /* 0x004fca00087fe4ff */
[----:B------:R-:W-:Y:S01]  /*ba3f0*/  IMAD.MOV.U32 R5, RZ, RZ, R19 ;  /* 0x000000ffff057224 */ /* 0x000fe200078e0013 */
[----:B------:R-:W-:Y:S01]  /*ba400*/  IADD3.X R11, R11, UR9, RZ, P2, !PT ;  /* 0x000000090b0b7c10 */ /* 0x000fe200097fe4ff */
[----:B------:R-:W-:Y:S04]  /*ba410*/  STL [R1+0x66ac], R19 ;  /* 0x0066ac1301007387 */ /* 0x000fe80000100800 */
[----:B------:R-:W-:Y:S04]  /*ba420*/  STL [R1+0x66b0], R8 ;  /* 0x0066b00801007387 */ /* 0x000fe80000100800 */
[----:B------:R1:W-:Y:S04]  /*ba430*/  LDGSTS.E [R2+0xc100], desc[UR24][R4.64], P1 ;  /* 0x0c10000004027fae */ /* 0x0003e80008921858 */
[----:B------:R2:W-:Y:S01]  /*ba440*/  STL [R1+0x66a4], R11 ;  /* 0x0066a40b01007387 */ /* 0x0005e20000100800 */
[----:B-1----:R-:W-:-:S02]  /*ba450*/  IMAD.MOV.U32 R5, RZ, RZ, R11 ;  /* 0x000000ffff057224 */ /* 0x002fc400078e000b */
[----:B------:R-:W-:Y:S01]  /*ba460*/  IMAD.MOV.U32 R4, RZ, RZ, R8 ;  /* 0x000000ffff047224 */ /* 0x000fe200078e0008 */
[----:B--2---:R-:W2:Y:S04]  /*ba470*/  LDL.LU R11, [R1+0x667c] ;  /* 0x00667c00010b7983 */ /* 0x004ea80000300800 */
[----:B------:R-:W2:Y:S01]  /*ba480*/  LDL.LU R8, [R1+0x6688] ;  /* 0x0066880001087983 */ /* 0x000ea20000300800 */
[----:B------:R-:W-:Y:S02]  /*ba490*/  IADD3 R15, P0, R15, UR14, RZ ;  /* 0x0000000e0f0f7c10 */ /* 0x000fe4000ff1e0ff */
[----:B----4-:R-:W-:Y:S01]  /*ba4a0*/  IADD3 R9, P2, R9, UR14, RZ ;  /* 0x0000000e09097c10 */ /* 0x010fe2000ff5e0ff */
[----:B------:R1:W-:Y:S01]  /*ba4b0*/  LDGSTS.E [R2+0xc200], desc[UR24][R4.64], P1 ;  /* 0x0c20000004027fae */ /* 0x0003e20008921858 */
[----:B------:R-:W-:-:S02]  /*ba4c0*/  IADD3.X R16, R16, UR9, RZ, P0, !PT ;  /* 0x0000000910107c10 */ /* 0x000fc400087fe4ff */
[----:B------:R-:W-:Y:S01]  /*ba4d0*/  IADD3.X R14, R14, UR9, RZ, P2, !PT ;  /* 0x000000090e0e7c10 */ /* 0x000fe200097fe4ff */
[----:B------:R-:W-:Y:S04]  /*ba4e0*/  STL [R1+0x66a8], R15 ;  /* 0x0066a80f01007387 */ /* 0x000fe80000100800 */
[----:B------:R-:W-:Y:S04]  /*ba4f0*/  STL [R1+0x669c], R16 ;  /* 0x00669c1001007387 */ /* 0x000fe80000100800 */
[----:B------:R4:W-:Y:S04]  /*ba500*/  STL [R1+0x66a0], R9 ;  /* 0x0066a00901007387 */ /* 0x0009e80000100800 */
[----:B------:R-:W-:Y:S04]  /*ba510*/  STL [R1+0x6694], R14 ;  /* 0x0066940e01007387 */ /* 0x000fe80000100800 */
[----:B------:R-:W2:Y:S04]  /*ba520*/  LDL.LU R23, [R1+0x6890] ;  /* 0x0068900001177983 */ /* 0x000ea80000300800 */
[----:B------:R-:W2:Y:S01]  /*ba530*/  LDL.LU R22, [R1+0x6898] ;  /* 0x0068980001167983 */ /* 0x000ea20000300800 */
[----:B-1----:R-:W-:-:S02]  /*ba540*/  IMAD.MOV.U32 R4, RZ, RZ, R15 ;  /* 0x000000ffff047224 */ /* 0x002fc400078e000f */
[----:B------:R-:W-:Y:S01]  /*ba550*/  IMAD.MOV.U32 R5, RZ, RZ, R16 ;  /* 0x000000ffff057224 */ /* 0x000fe200078e0010 */
[----:B------:R-:W2:Y:S04]  /*ba560*/  LDL.LU R21, [R1+0x6674] ;  /* 0x0066740001157983 */ /* 0x000ea80000300800 */
[----:B------:R-:W2:Y:S04]  /*ba570*/  LDL.LU R20, [R1+0x6680] ;  /* 0x0066800001147983 */ /* 0x000ea80000300800 */
[----:B------:R1:W-:Y:S01]  /*ba580*/  LDGSTS.E [R2+0xc300], desc[UR24][R4.64], P1 ;  /* 0x0c30000004027fae */ /* 0x0003e20008921858 */
[----:B---3--:R-:W-:-:S03]  /*ba590*/  IADD3 R12, P0, R12, UR14, RZ ;  /* 0x0000000e0c0c7c10 */ /* 0x008fc6000ff1e0ff */
[----:B------:R-:W3:Y:S01]  /*ba5a0*/  LDL.LU R18, [R1+0x6678] ;  /* 0x0066780001127983 */ /* 0x000ee20000300800 */
[----:B------:R-:W-:Y:S01]  /*ba5b0*/  IADD3 R6, P2, R6, UR14, RZ ;  /* 0x0000000e06067c10 */ /* 0x000fe2000ff5e0ff */
[----:B-1----:R-:W-:Y:S02]  /*ba5c0*/  IMAD.MOV.U32 R4, RZ, RZ, R9 ;  /* 0x000000ffff047224 */ /* 0x002fe400078e0009 */
[----:B------:R-:W-:Y:S01]  /*ba5d0*/  IMAD.MOV.U32 R5, RZ, RZ, R14 ;  /* 0x000000ffff057224 */ /* 0x000fe200078e000e */
[----:B----4-:R-:W4:Y:S04]  /*ba5e0*/  LDL.LU R9, [R1+0x6670] ;  /* 0x0066700001097983 */ /* 0x010f280000300800 */
[----:B------:R-:W-:Y:S04]  /*ba5f0*/  STL [R1+0x6698], R12 ;  /* 0x0066980c01007387 */ /* 0x000fe80000100800 */
[----:B------:R1:W-:Y:S01]  /*ba600*/  LDGSTS.E [R2+0xc400], desc[UR24][R4.64], P1 ;  /* 0x0c40000004027fae */ /* 0x0003e20008921858 */
[----:B------:R-:W-:Y:S01]  /*ba610*/  IADD3.X R13, R13, UR9, RZ, P0, !PT ;  /* 0x000000090d0d7c10 */ /* 0x000fe200087fe4ff */
[----:B-1----:R-:W-:-:S04]  /*ba620*/  IMAD.MOV.U32 R4, RZ, RZ, R12 ;  /* 0x000000ffff047224 */ /* 0x002fc800078e000c */
[----:B------:R-:W-:Y:S01]  /*ba630*/  STL [R1+0x668c], R13 ;  /* 0x00668c0d01007387 */ /* 0x000fe20000100800 */
[----:B------:R-:W-:Y:S01]  /*ba640*/  IMAD.MOV.U32 R5, RZ, RZ, R13 ;  /* 0x000000ffff057224 */ /* 0x000fe200078e000d */
[----:B------:R-:W-:Y:S02]  /*ba650*/  IADD3.X R10, R10, UR9, RZ, P2, !PT ;  /* 0x000000090a0a7c10 */ /* 0x000fe400097fe4ff */
[----:B------:R-:W-:Y:S04]  /*ba660*/  STL [R1+0x6690], R6 ;  /* 0x0066900601007387 */ /* 0x000fe80000100800 */
[----:B------:R-:W4:Y:S04]  /*ba670*/  LDL.LU R19, [R1+0x666c] ;  /* 0x00666c0001137983 */ /* 0x000f280000300800 */
[----:B------:R1:W-:Y:S04]  /*ba680*/  STL [R1+0x6684], R10 ;  /* 0x0066840a01007387 */ /* 0x0003e80000100800 */
[----:B------:R-:W4:Y:S04]  /*ba690*/  LDL.LU R16, [R1+0x6664] ;  /* 0x0066640001107983 */ /* 0x000f280000300800 */
[----:B------:R1:W-:Y:S02]  /*ba6a0*/  LDGSTS.E [R2+0xc500], desc[UR24][R4.64], P1 ;  /* 0x0c50000004027fae */ /* 0x0003e40008921858 */
[----:B-1----:R-:W-:-:S02]  /*ba6b0*/  IMAD.MOV.U32 R5, RZ, RZ, R10 ;  /* 0x000000ffff057224 */ /* 0x002fc400078e000a */
[----:B------:R-:W-:Y:S01]  /*ba6c0*/  IMAD.MOV.U32 R4, RZ, RZ, R6 ;  /* 0x000000ffff047224 */ /* 0x000fe200078e0006 */
[----:B------:R-:W4:Y:S04]  /*ba6d0*/  LDL.LU R10, [R1+0x665c] ;  /* 0x00665c00010a7983 */ /* 0x000f280000300800 */
[----:B------:R-:W4:Y:S04]  /*ba6e0*/  LDL.LU R6, [R1+0x6668] ;  /* 0x0066680001067983 */ /* 0x000f280000300800 */
[----:B------:R-:W4:Y:S04]  /*ba6f0*/  LDL.LU R13, [R1+0x6654] ;  /* 0x00665400010d7983 */ /* 0x000f280000300800 */
[----:B------:R-:W4:Y:S04]  /*ba700*/  LDL.LU R12, [R1+0x6660] ;  /* 0x00666000010c7983 */ /* 0x000f280000300800 */
[----:B------:R1:W-:Y:S01]  /*ba710*/  LDGSTS.E [R2+0xc600], desc[UR24][R4.64], P1 ;  /* 0x0c60000004027fae */ /* 0x0003e20008921858 */
[----:B--2---:R-:W-:-:S04]  /*ba720*/  IADD3 R8, P0, R8, UR14, RZ ;  /* 0x0000000e08087c10 */ /* 0x004fc8000ff1e0ff */
[----:B------:R-:W-:Y:S01]  /*ba730*/  IADD3.X R11, R11, UR9, RZ, P0, !PT ;  /* 0x000000090b0b7c10 */ /* 0x000fe200087fe4ff */
[----:B------:R2:W-:Y:S01]  /*ba740*/  STL [R1+0x6688], R8 ;  /* 0x0066880801007387 */ /* 0x0005e20000100800 */
[----:B-1----:R-:W-:-:S03]  /*ba750*/  IMAD.MOV.U32 R4, RZ, RZ, R8 ;  /* 0x000000ffff047224 */ /* 0x002fc600078e0008 */
[----:B------:R1:W-:Y:S04]  /*ba760*/  STL [R1+0x667c], R11 ;  /* 0x00667c0b01007387 */ /* 0x0003e80000100800 */
[----:B------:R-:W4:Y:S04]  /*ba770*/  LDL.LU R14, [R1+0x664c] ;  /* 0x00664c00010e7983 */ /* 0x000f280000300800 */
[----:B--2---:R-:W2:Y:S01]  /*ba780*/  LDL.LU R8, [R1+0x6658] ;  /* 0x0066580001087983 */ /* 0x004ea20000300800 */
[----:B------:R-:W-:-:S03]  /*ba790*/  IMAD.MOV.U32 R5, RZ, RZ, R11 ;  /* 0x000000ffff057224 */ /* 0x000fc600078e000b */
[----:B------:R-:W2:Y:S04]  /*ba7a0*/  LDL.LU R15, [R1+0x6648] ;  /* 0x00664800010f7983 */ /* 0x000ea80000300800 */
[----:B-1----:R-:W2:Y:S01]  /*ba7b0*/  LDL.LU R11, [R1+0x6650] ;  /* 0x00665000010b7983 */ /* 0x002ea20000300800 */
[----:B------:R-:W-:-:S03]  /*ba7c0*/  UISETP.GT.AND UP1, UPT, UR17, 0x1c, UPT ;  /* 0x0000001c1100788c */ /* 0x000fc6000bf24270 */
[----:B------:R1:W-:Y:S01]  /*ba7d0*/  LDGSTS.E [R2+0xc700], desc[UR24][R4.64], P1 ;  /* 0x0c70000004027fae */ /* 0x0003e20008921858 */
[----:B------:R-:W-:-:S04]  /*ba7e0*/  USEL UR13, URZ, 0x4, !UP1 ;  /* 0x000000043f0d7887 */ /* 0x000fc8000c800000 */
[----:B------:R-:W-:Y:S01]  /*ba7f0*/  USEL UR13, UR13, URZ, !UP0 ;  /* 0x0000003f0d0d7287 */ /* 0x000fe2000c000000 */
[----:B------:R-:W-:-:S05]  /*ba800*/  IADD3 R22, P1, R22, UR14, RZ ;  /* 0x0000000e16167c10 */ /* 0x000fca000ff3e0ff */
[----:B------:R-:W-:Y:S02]  /*ba810*/  ISETP.NE.U32.AND P0, PT, RZ, UR13, PT ;  /* 0x0000000dff007c0c */ /* 0x000fe4000bf05070 */
[----:B------:R-:W-:Y:S02]  /*ba820*/  IADD3.X R23, R23, UR9, RZ, P1, !PT ;  /* 0x0000000917177c10 */ /* 0x000fe40008ffe4ff */
[----:B------:R-:W-:Y:S01]  /*ba830*/  IADD3 R20, P2, R20, UR14, RZ ;  /* 0x0000000e14147c10 */ /* 0x000fe2000ff5e0ff */
[----:B-1----:R-:W-:Y:S02]  /*ba840*/  IMAD.MOV.U32 R4, RZ, RZ, R22 ;  /* 0x000000ffff047224 */ /* 0x002fe400078e0016 */
[----:B------:R-:W-:Y:S01]  /*ba850*/  IMAD.MOV.U32 R5, RZ, RZ, R23 ;  /* 0x000000ffff057224 */ /* 0x000fe200078e0017 */
[----:B------:R-:W-:Y:S02]  /*ba860*/  IADD3.X R21, R21, UR9, RZ, P2, !PT ;  /* 0x0000000915157c10 */ /* 0x000fe400097fe4ff */
[----:B---3--:R-:W-:-:S03]  /*ba870*/  IADD3 R18, P1, R18, UR14, RZ ;  /* 0x0000000e12127c10 */ /* 0x008fc6000ff3e0ff */
[----:B------:R1:W-:Y:S01]  /*ba880*/  LDGSTS.E [R2+0xe000], desc[UR24][R4.64], P0 ;  /* 0x0e00000004027fae */ /* 0x0003e20008121858 */
[----:B----4-:R-:W-:-:S03]  /*ba890*/  IADD3 R9, P2, R9, UR14, RZ ;  /* 0x0000000e09097c10 */ /* 0x010fc6000ff5e0ff */
[----:B------:R-:W-:Y:S01]  /*ba8a0*/  STL [R1+0x6898], R22 ;  /* 0x0068981601007387 */ /* 0x000fe20000100800 */
[----:B-1----:R-:W-:Y:S02]  /*ba8b0*/  IMAD.MOV.U32 R4, RZ, RZ, R20 ;  /* 0x000000ffff047224 */ /* 0x002fe400078e0014 */
[----:B------:R-:W-:Y:S01]  /*ba8c0*/  IMAD.MOV.U32 R5, RZ, RZ, R21 ;  /* 0x000000ffff057224 */ /* 0x000fe200078e0015 */
[----:B------:R-:W-:Y:S04]  /*ba8d0*/  STL [R1+0x6890], R23 ;  /* 0x0068901701007387 */ /* 0x000fe80000100800 */
[----:B------:R1:W-:Y:S04]  /*ba8e0*/  LDGSTS.E [R2+0xe100], desc[UR24][R4.64], P0 ;  /* 0x0e10000004027fae */ /* 0x0003e80008121858 */
[----:B------:R-:W-:Y:S04]  /*ba8f0*/  STL [R1+0x6680], R20 ;  /* 0x0066801401007387 */ /* 0x000fe80000100800 */
[----:B------:R-:W-:Y:S01]  /*ba900*/  STL [R1+0x6674], R21 ;  /* 0x0066741501007387 */ /* 0x000fe20000100800 */
[----:B------:R-:W-:Y:S01]  /*ba910*/  IADD3.X R19, R19, UR9, RZ, P1, !PT ;  /* 0x0000000913137c10 */ /* 0x000fe20008ffe4ff */
[----:B-1----:R-:W-:-:S02]  /*ba920*/  IMAD.MOV.U32 R4, RZ, RZ, R18 ;  /* 0x000000ffff047224 */ /* 0x002fc400078e0012 */
[----:B------:R-:W-:Y:S02]  /*ba930*/  STL [R1+0x6678], R18 ;  /* 0x0066781201007387 */ /* 0x000fe40000100800 */
[----:B------:R-:W-:Y:S01]  /*ba940*/  IMAD.MOV.U32 R5, RZ, RZ, R19 ;  /* 0x000000ffff057224 */ /* 0x000fe200078e0013 */
[----:B------:R-:W-:Y:S01]  /*ba950*/  IADD3.X R16, R16, UR9, RZ, P2, !PT ;  /* 0x0000000910107c10 */ /* 0x000fe200097fe4ff */
[----:B------:R-:W-:Y:S04]  /*ba960*/  STL [R1+0x666c], R19 ;  /* 0x00666c1301007387 */ /* 0x000fe80000100800 */
[----:B------:R-:W-:Y:S04]  /*ba970*/  STL [R1+0x6670], R9 ;  /* 0x0066700901007387 */ /* 0x000fe80000100800 */
[----:B------:R1:W-:Y:S04]  /*ba980*/  LDGSTS.E [R2+0xe200], desc[UR24][R4.64], P0 ;  /* 0x0e20000004027fae */ /* 0x0003e80008121858 */
[----:B------:R3:W-:Y:S01]  /*ba990*/  STL [R1+0x6664], R16 ;  /* 0x0066641001007387 */ /* 0x0007e20000100800 */
[----:B-1----:R-:W-:Y:S01]  /*ba9a0*/  IMAD.MOV.U32 R5, RZ, RZ, R16 ;  /* 0x000000ffff057224 */ /* 0x002fe200078e0010 */
[----:B------:R-:W-:Y:S01]  /*ba9b0*/  IADD3 R6, P1, R6, UR14, RZ ;  /* 0x0000000e06067c10 */ /* 0x000fe2000ff3e0ff */
[----:B------:R-:W-:Y:S01]  /*ba9c0*/  IMAD.MOV.U32 R4, RZ, RZ, R9 ;  /* 0x000000ffff047224 */ /* 0x000fe200078e0009 */
[----:B---3--:R-:W3:Y:S02]  /*ba9d0*/  LDL.LU R16, [R1+0x6884] ;  /* 0x0068840001107983 */ /* 0x008ee40000300800 */
[----:B------:R-:W-:-:S02]  /*ba9e0*/  IADD3.X R10, R10, UR9, RZ, P1, !PT ;  /* 0x000000090a0a7c10 */ /* 0x000fc40008ffe4ff */
[----:B------:R-:W4:Y:S01]  /*ba9f0*/  LDL.LU R9, [R1+0x688c] ;  /* 0x00688c0001097983 */ /* 0x000f220000300800 */
[----:B------:R-:W-:-:S03]  /*baa00*/  IADD3 R12, P2, R12, UR14, RZ ;  /* 0x0000000e0c0c7c10 */ /* 0x000fc6000ff5e0ff */
[----:B------:R1:W-:Y:S01]  /*baa10*/  LDGSTS.E [R2+0xe300], desc[UR24][R4.64], P0 ;  /* 0x0e30000004027fae */ /* 0x0003e20008121858 */
[----:B------:R-:W-:-:S03]  /*baa20*/  IADD3.X R13, R13, UR9, RZ, P2, !PT ;  /* 0x000000090d0d7c10 */ /* 0x000fc600097fe4ff */
[----:B------:R-:W-:Y:S04]  /*baa30*/  STL [R1+0x6668], R6 ;  /* 0x0066680601007387 */ /* 0x000fe80000100800 */
[----:B------:R1:W-:Y:S02]  /*baa40*/  STL [R1+0x665c], R10 ;  /* 0x00665c0a01007387 */ /* 0x0003e40000100800 */
[----:B-1----:R-:W-:Y:S02]  /*baa50*/  IMAD.MOV.U32 R4, RZ, RZ, R6 ;  /* 0x000000ffff047224 */ /* 0x002fe400078e0006 */
[----:B------:R-:W-:Y:S01]  /*baa60*/  IMAD.MOV.U32 R5, RZ, RZ, R10 ;  /* 0x000000ffff057224 */ /* 0x000fe200078e000a */
[----:B------:R-:W-:Y:S04]  /*baa70*/  STL [R1+0x6660], R12 ;  /* 0x0066600c01007387 */ /* 0x000fe80000100800 */
[----:B------:R-:W3:Y:S04]  /*baa80*/  LDL.LU R10, [R1+0x6644] ;  /* 0x00664400010a7983 */ /* 0x000ee80000300800 */
[----:B------:R1:W-:Y:S04]  /*baa90*/  STL [R1+0x6654], R13 ;  /* 0x0066540d01007387 */ /* 0x0003e80000100800 */
[----:B------:R1:W-:Y:S04]  /*baaa0*/  LDGSTS.E [R2+0xe400], desc[UR24][R4.64], P0 ;  /* 0x0e40000004027fae */ /* 0x0003e80008121858 */
[----:B------:R-:W3:Y:S01]  /*baab0*/  LDL.LU R6, [R1+0x6640] ;  /* 0x0066400001067983 */ /* 0x000ee20000300800 */
[----:B-1----:R-:W-:-:S03]  /*baac0*/  IMAD.MOV.U32 R5, RZ, RZ, R13 ;  /* 0x000000ffff057224 */ /* 0x002fc600078e000d */
[----:B------:R-:W3:Y:S01]  /*baad0*/  LDL.LU R13, [R1+0x663c] ;  /* 0x00663c00010d7983 */ /* 0x000ee20000300800 */
[----:B------:R-:W-:-:S03]  /*baae0*/  IMAD.MOV.U32 R4, RZ, RZ, R12 ;  /* 0x000000ffff047224 */ /* 0x000fc600078e000c */
[----:B------:R-:W3:Y:S04]  /*baaf0*/  LDL.LU R12, [R1+0x6634] ;  /* 0x00663400010c7983 */ /* 0x000ee80000300800 */
[----:B------:R1:W-:Y:S01]  /*bab00*/  LDGSTS.E [R2+0xe500], desc[UR24][R4.64], P0 ;  /* 0x0e50000004027fae */ /* 0x0003e20008121858 */
[----:B--2---:R-:W-:-:S04]  /*bab10*/  IADD3 R8, P1, R8, UR14, RZ ;  /* 0x0000000e08087c10 */ /* 0x004fc8000ff3e0ff */
[----:B------:R-:W-:Y:S02]  /*bab20*/  IADD3.X R14, R14, UR9, RZ, P1, !PT ;  /* 0x000000090e0e7c10 */ /* 0x000fe40008ffe4ff */
[----:B------:R-:W-:Y:S01]  /*bab30*/  IADD3 R11, P2, R11, UR14, RZ ;  /* 0x0000000e0b0b7c10 */ /* 0x000fe2000ff5e0ff */
[----:B------:R-:W-:Y:S01]  /*bab40*/  STL [R1+0x6658], R8 ;  /* 0x0066580801007387 */ /* 0x000fe20000100800 */
[----:B-1----:R-:W-:Y:S02]  /*bab50*/  IMAD.MOV.U32 R4, RZ, RZ, R8 ;  /* 0x000000ffff047224 */ /* 0x002fe400078e0008 */
[----:B------:R-:W-:Y:S01]  /*bab60*/  IADD3.X R15, R15, UR9, RZ, P2, !PT ;  /* 0x000000090f0f7c10 */ /* 0x000fe200097fe4ff */
[----:B------:R-:W-:Y:S01]  /*bab70*/  IMAD.MOV.U32 R5, RZ, RZ, R14 ;  /* 0x000000ffff057224 */ /* 0x000fe200078e000e */
[----:B------:R1:W-:Y:S04]  /*bab80*/  STL [R1+0x664c], R14 ;  /* 0x00664c0e01007387 */ /* 0x0003e80000100800 */
[----:B------:R-:W-:Y:S04]  /*bab90*/  STL [R1+0x6650], R11 ;  /* 0x0066500b01007387 */ /* 0x000fe80000100800 */
[----:B------:R2:W-:Y:S04]  /*baba0*/  LDGSTS.E [R2+0xe600], desc[UR24][R4.64], P0 ;  /* 0x0e60000004027fae */ /* 0x0005e80008121858 */
[----:B-1----:R-:W3:Y:S04]  /*babb0*/  LDL.LU R14, [R1+0x6638] ;  /* 0x00663800010e7983 */ /* 0x002ee80000300800 */
[----:B------:R1:W-:Y:S04]  /*babc0*/  STL [R1+0x6648], R15 ;  /* 0x0066480f01007387 */ /* 0x0003e80000100800 */
[----:B------:R-:W3:Y:S01]  /*babd0*/  LDL.LU R8, [R1+0x6630] ;  /* 0x0066300001087983 */ /* 0x000ee20000300800 */
[----:B--2---:R-:W-:-:S03]  /*babe0*/  IMAD.MOV.U32 R5, RZ, RZ, R15 ;  /* 0x000000ffff057224 */ /* 0x004fc600078e000f */
[----:B-1----:R-:W2:Y:S01]  /*babf0*/  LDL.LU R15, [R1+0x662c] ;  /* 0x00662c00010f7983 */ /* 0x002ea20000300800 */
[----:B------:R-:W-:-:S03]  /*bac00*/  IMAD.MOV.U32 R4, RZ, RZ, R11 ;  /* 0x000000ffff047224 */ /* 0x000fc600078e000b */
[----:B------:R-:W2:Y:S01]  /*bac10*/  LDL.LU R11, [R1+0x6624] ;  /* 0x00662400010b7983 */ /* 0x000ea20000300800 */
[----:B------:R-:W-:Y:S01]  /*bac20*/  UISETP.GT.AND UP1, UPT, UR17, 0x1, UPT ;  /* 0x000000011100788c */ /* 0x000fe2000bf24270 */
[----:B------:R-:W-:Y:S02]  /*bac30*/  LOP3.LUT R3, R3, 0x3f, RZ, 0xc0, !PT ;  /* 0x0000003f03037812 */ /* 0x000fe400078ec0ff */
[----:B------:R1:W-:Y:S01]  /*bac40*/  LDGSTS.E [R2+0xe700], desc[UR24][R4.64], P0 ;  /* 0x0e70000004027fae */ /* 0x0003e20008121858 */
[----:B------:R-:W-:Y:S02]  /*bac50*/  USEL UR13, URZ, 0x4, !UP1 ;  /* 0x000000043f0d7887 */ /* 0x000fe4000c800000 */
[----:B------:R-:W-:Y:S01]  /*bac60*/  IMAD.SHL.U32 R3, R3, 0x4, RZ ;  /* 0x0000000403037824 */ /* 0x000fe200078e00ff */
[----:B------:R-:W2:Y:S01]  /*bac70*/  LDL.LU R19, [R1+0x6628] ;  /* 0x0066280001137983 */ /* 0x000ea20000300800 */
[----:B------:R-:W-:-:S03]  /*bac80*/  USEL UR13, UR13, URZ, !UP0 ;  /* 0x0000003f0d0d7287 */ /* 0x000fc6000c000000 */
[----:B------:R-:W-:-:S03]  /*bac90*/  LOP3.LUT R3, R3, 0x20, RZ, 0x3c, !PT ;  /* 0x0000002003037812 */ /* 0x000fc600078e3cff */
[----:B------:R-:W-:Y:S02]  /*baca0*/  ISETP.NE.U32.AND P0, PT, RZ, UR13, PT ;  /* 0x0000000dff007c0c */ /* 0x000fe4000bf05070 */
[----:B-1----:R-:W-:Y:S01]  /*bacb0*/  VIADD R2, R3, UR18 ;  /* 0x0000001203027c36 */ /* 0x002fe20008000000 */
[----:B----4-:R-:W-:-:S04]  /*bacc0*/  IADD3 R9, P1, R9, UR14, RZ ;  /* 0x0000000e09097c10 */ /* 0x010fc8000ff3e0ff */
[----:B---3--:R-:W-:Y:S01]  /*bacd0*/  IADD3.X R16, R16, UR9, RZ, P1, !PT ;  /* 0x0000000910107c10 */ /* 0x008fe20008ffe4ff */
[----:B------:R1:W-:Y:S01]  /*bace0*/  STL [R1+0x688c], R9 ;  /* 0x00688c0901007387 */ /* 0x0003e20000100800 */
[----:B------:R-:W-:-:S03]  /*bacf0*/  IMAD.MOV.U32 R4, RZ, RZ, R9 ;  /* 0x000000ffff047224 */ /* 0x000fc600078e0009 */
[----:B------:R-:W-:Y:S01]  /*bad00*/  STL [R1+0x6884], R16 ;  /* 0x0068841001007387 */ /* 0x000fe20000100800 */
[----:B------:R-:W-:-:S03]  /*bad10*/  IMAD.MOV.U32 R5, RZ, RZ, R16 ;  /* 0x000000ffff057224 */ /* 0x000fc600078e0010 */
[----:B------:R-:W3:Y:S04]  /*bad20*/  LDL.LU R3, [R1+0x6620] ;  /* 0x0066200001037983 */ /* 0x000ee80000300800 */
[----:B------:R-:W4:Y:S04]  /*bad30*/  LDL.LU R20, [R1+0x661c] ;  /* 0x00661c0001147983 */ /* 0x000f280000300800 */
[----:B-1----:R-:W4:Y:S01]  /*bad40*/  LDL.LU R9, [R1+0x6614] ;  /* 0x0066140001097983 */ /* 0x002f220000300800 */
[----:B------:R-:W-:-:S03]  /*bad50*/  IADD3 R10, P1, R10, UR14, RZ ;  /* 0x0000000e0a0a7c10 */ /* 0x000fc6000ff3e0ff */
[----:B------:R1:W-:Y:S04]  /*bad60*/  LDGSTS.E [R2+0x800], desc[UR24][R4.64], P0 ;  /* 0x0080000004027fae */ /* 0x0003e80008121858 */
[----:B------:R1:W-:Y:S01]  /*bad70*/  STL [R1+0x6644], R10 ;  /* 0x0066440a01007387 */ /* 0x0003e20000100800 */
[----:B------:R-:W-:Y:S01]  /*bad80*/  IADD3 R6, P2, R6, UR14, RZ ;  /* 0x0000000e06067c10 */ /* 0x000fe2000ff5e0ff */
[----:B-1----:R-:W-:Y:S01]  /*bad90*/  IMAD.MOV.U32 R4, RZ, RZ, R10 ;  /* 0x000000ffff047224 */ /* 0x002fe200078e000a */
[----:B------:R-:W-:Y:S02]  /*bada0*/  IADD3.X R13, R13, UR9, RZ, P1, !PT ;  /* 0x000000090d0d7c10 */ /* 0x000fe40008ffe4ff */
[----:B------:R-:W-:-:S03]  /*badb0*/  IADD3.X R12, R12, UR9, RZ, P2, !PT ;  /* 0x000000090c0c7c10 */ /* 0x000fc600097fe4ff */
[----:B------:R1:W-:Y:S04]  /*badc0*/  STL [R1+0x663c], R13 ;  /* 0x00663c0d01007387 */ /* 0x0003e80000100800 */
[----:B------:R1:W-:Y:S01]  /*badd0*/  STL [R1+0x6640], R6 ;  /* 0x0066400601007387 */ /* 0x0003e20000100800 */
[----:B------:R-:W-:-:S03]  /*bade0*/  IMAD.MOV.U32 R5, RZ, RZ, R13 ;  /* 0x000000ffff057224 */ /* 0x000fc600078e000d */
[----:B------:R-:W4:Y:S04]  /*badf0*/  LDL.LU R10, [R1+0x6618] ;  /* 0x00661800010a7983 */ /* 0x000f280000300800 */
[----:B------:R1:W-:Y:S04]  /*bae00*/  STL [R1+0x6634], R12 ;  /* 0x0066340c01007387 */ /* 0x0003e80000100800 */
[----:B-1----:R-:W4:Y:S04]  /*bae10*/  LDL.LU R13, [R1+0x660c] ;  /* 0x00660c00010d7983 */ /* 0x002f280000300800 */
[----:B------:R1:W-:Y:S02]  /*bae20*/  LDGSTS.E [R2+0x900], desc[UR24][R4.64], P0 ;  /* 0x0090000004027fae */ /* 0x0003e40008121858 */
[----:B-1----:R-:W-:-:S02]  /*bae30*/  IMAD.MOV.U32 R4, RZ, RZ, R6 ;  /* 0x000000ffff047224 */ /* 0x002fc400078e0006 */
[----:B------:R-:W-:Y:S01]  /*bae40*/  IMAD.MOV.U32 R5, RZ, RZ, R12 ;  /* 0x000000ffff057224 */ /* 0x000fe200078e000c */
[----:B------:R-:W4:Y:S04]  /*bae50*/  LDL.LU R6, [R1+0x6888] ;  /* 0x0068880001067983 */ /* 0x000f280000300800 */
[----:B------:R-:W4:Y:S04]  /*bae60*/  LDL.LU R12, [R1+0x6610] ;  /* 0x00661000010c7983 */ /* 0x000f280000300800 */
[----:B------:R1:W-:Y:S01]  /*bae70*/  LDGSTS.E [R2+0xa00], desc[UR24][R4.64], P0 ;  /* 0x00a0000004027fae */ /* 0x0003e20008121858 */
[----:B------:R-:W-:-:S05]  /*bae80*/  IADD3 R14, P1, R14, UR14, RZ ;  /* 0x0000000e0e0e7c10 */ /* 0x000fca000ff3e0ff */
[----:B------:R-:W-:Y:S01]  /*bae90*/  STL [R1+0x6638], R14 ;  /* 0x0066380e01007387 */ /* 0x000fe20000100800 */
[----:B------:R-:W-:Y:S02]  /*baea0*/  IADD3 R8, P2, R8, UR14, RZ ;  /* 0x0000000e08087c10 */ /* 0x000fe4000ff5e0ff */
[----:B--2---:R-:W-:-:S05]  /*baeb0*/  IADD3.X R15, R15, UR9, RZ, P1, !PT ;  /* 0x000000090f0f7c10 */ /* 0x004fca0008ffe4ff */
[----:B------:R2:W-:Y:S01]  /*baec0*/  STL [R1+0x662c], R15 ;  /* 0x00662c0f01007387 */ /* 0x0005e20000100800 */
[----:B------:R-:W-:-:S03]  /*baed0*/  IADD3.X R11, R11, UR9, RZ, P2, !PT ;  /* 0x000000090b0b7c10 */ /* 0x000fc600097fe4ff */
[----:B------:R-:W-:Y:S04]  /*baee0*/  STL [R1+0x6630], R8 ;  /* 0x0066300801007387 */ /* 0x000fe80000100800 */
[----:B------:R-:W4:Y:S04]  /*baef0*/  LDL.LU R18, [R1+0x687c] ;  /* 0x00687c0001127983 */ /* 0x000f280000300800 */
[----:B------:R2:W-:Y:S04]  /*baf00*/  STL [R1+0x6624], R11 ;  /* 0x0066240b01007387 */ /* 0x0005e80000100800 */
[----:B------:R-:W4:Y:S01]  /*baf10*/  LDL.LU R16, [R1+0x6604] ;  /* 0x0066040001107983 */ /* 0x000f220000300800 */
[----:B-1----:R-:W-:-:S02]  /*baf20*/  IMAD.MOV.U32 R4, RZ, RZ, R14 ;  /* 0x000000ffff047224 */ /* 0x002fc400078e000e */
[----:B------:R-:W-:Y:S02]  /*baf30*/  IMAD.MOV.U32 R5, RZ, RZ, R15 ;  /* 0x000000ffff057224 */ /* 0x000fe400078e000f */
[----:B--2---:R-:W2:Y:S01]  /*baf40*/  LDL.LU R15, [R1+0x65fc] ;  /* 0x0065fc00010f7983 */ /* 0x004ea20000300800 */
[----:B------:R-:W-:-:S03]  /*baf50*/  IADD3 R19, P1, R19, UR14, RZ ;  /* 0x0000000e13137c10 */ /* 0x000fc6000ff3e0ff */
[----:B------:R-:W2:Y:S04]  /*baf60*/  LDL.LU R14, [R1+0x6608] ;  /* 0x00660800010e7983 */ /* 0x000ea80000300800 */
[----:B------:R1:W-:Y:S02]  /*baf70*/  LDGSTS.E [R2+0xb00], desc[UR24][R4.64], P0 ;  /* 0x00b0000004027fae */ /* 0x0003e40008121858 */
[----:B-1----:R-:W-:Y:S02]  /*baf80*/  IMAD.MOV.U32 R5, RZ, RZ, R11 ;  /* 0x000000ffff057224 */ /* 0x002fe400078e000b */
[----:B------:R-:W-:Y:S01]  /*baf90*/  IMAD.MOV.U32 R4, RZ, RZ, R8 ;  /* 0x000000ffff047224 */ /* 0x000fe200078e0008 */
[----:B------:R-:W2:Y:S04]  /*bafa0*/  LDL.LU R11, [R1+0x65f4] ;  /* 0x0065f400010b7983 */ /* 0x000ea80000300800 */
[----:B------:R-:W2:Y:S04]  /*bafb0*/  LDL.LU R8, [R1+0x6600] ;  /* 0x0066000001087983 */ /* 0x000ea80000300800 */
[----:B------:R1:W-:Y:S04]  /*bafc0*/  LDGSTS.E [R2+0xc00], desc[UR24][R4.64], P0 ;  /* 0x00c0000004027fae */ /* 0x0003e80008121858 */
[----:B------:R-:W-:Y:S01]  /*bafd0*/  STL [R1+0x6628], R19 ;  /* 0x0066281301007387 */ /* 0x000fe20000100800 */
[----:B-1----:R-:W-:Y:S01]  /*bafe0*/  IMAD.MOV.U32 R4, RZ, RZ, R19 ;  /* 0x000000ffff047224 */ /* 0x002fe200078e0013 */
[----:B---3--:R-:W-:-:S02]  /*baff0*/  IADD3 R3, P2, R3, UR14, RZ ;  /* 0x0000000e03037c10 */ /* 0x008fc4000ff5e0ff */
[----:B----4-:R-:W-:Y:S02]  /*bb000*/  IADD3.X R20, R20, UR9, RZ, P1, !PT ;  /* 0x0000000914147c10 */ /* 0x010fe40008ffe4ff */
        /* <DEDUP_REMOVED lines=8> */
[----:B---3--:R-:W3:Y:S04]  /*bb090*/  LDL.LU R9, [R1+0x65f8] ;  /* 0x0065f80001097983 */ /* 0x008ee80000300800 */
[----:B------:R-:W4:Y:S04]  /*bb0a0*/  LDL.LU R3, [R1+0x65f0] ;  /* 0x0065f00001037983 */ /* 0x000f280000300800 */
[----:B------:R1:W-:Y:S01]  /*bb0b0*/  LDGSTS.E [R2+0xe00], desc[UR24][R4.64], P0 ;  /* 0x00e0000004027fae */ /* 0x0003e20008121858 */
[----:B------:R-:W-:-:S04]  /*bb0c0*/  IADD3 R10, P1, R10, UR14, RZ ;  /* 0x0000000e0a0a7c10 */ /* 0x000fc8000ff3e0ff */
[----:B------:R-:W-:Y:S01]  /*bb0d0*/  IADD3.X R13, R13, UR9, RZ, P1, !PT ;  /* 0x000000090d0d7c10 */ /* 0x000fe20008ffe4ff */
[----:B------:R-:W-:Y:S04]  /*bb0e0*/  STL [R1+0x6618], R10 ;  /* 0x0066180a01007387 */ /* 0x000fe80000100800 */
[----:B------:R1:W-:Y:S02]  /*bb0f0*/  STL [R1+0x660c], R13 ;  /* 0x00660c0d01007387 */ /* 0x0003e40000100800 */
[----:B-1----:R-:W-:Y:S02]  /*bb100*/  IMAD.MOV.U32 R5, RZ, RZ, R13 ;  /* 0x000000ffff057224 */ /* 0x002fe400078e000d */
[----:B------:R-:W-:Y:S01]  /*bb110*/  IMAD.MOV.U32 R4, RZ, RZ, R10 ;  /* 0x000000ffff047224 */ /* 0x000fe200078e000a */
[----:B------:R-:W-:Y:S01]  /*bb120*/  UISETP.GT.AND UP1, UPT, UR17, 0x5, UPT ;  /* 0x000000051100788c */ /* 0x000fe2000bf24270 */
[----:B------:R-:W4:Y:S04]  /*bb130*/  LDL.LU R13, [R1+0x65ec] ;  /* 0x0065ec00010d7983 */ /* 0x000f280000300800 */
[----:B------:R-:W4:Y:S01]  /*bb140*/  LDL.LU R10, [R1+0x65e4] ;  /* 0x0065e400010a7983 */ /* 0x000f220000300800 */
[----:B------:R-:W-:Y:S01]  /*bb150*/  USEL UR13, URZ, 0x4, !UP1 ;  /* 0x000000043f0d7887 */ /* 0x000fe2000c800000 */
[----:B------:R-:W-:-:S02]  /*bb160*/  IADD3 R6, P1, R6, UR14, RZ ;  /* 0x0000000e06067c10 */ /* 0x000fc4000ff3e0ff */
[----:B------:R1:W-:Y:S01]  /*bb170*/  LDGSTS.E [R2+0xf00], desc[UR24][R4.64], P0 ;  /* 0x00f0000004027fae */ /* 0x0003e20008121858 */
[----:B------:R-:W-:Y:S01]  /*bb180*/  USEL UR13, UR13, URZ, !UP0 ;  /* 0x0000003f0d0d7287 */ /* 0x000fe2000c000000 */
[----:B------:R-:W-:-:S05]  /*bb190*/  IADD3 R12, P2, R12, UR14, RZ ;  /* 0x0000000e0c0c7c10 */ /* 0x000fca000ff5e0ff */
[----:B------:R-:W-:Y:S01]  /*bb1a0*/  ISETP.NE.U32.AND P0, PT, RZ, UR13, PT ;  /* 0x0000000dff007c0c */ /* 0x000fe2000bf05070 */
[----:B------:R1:W-:Y:S02]  /*bb1b0*/  STL [R1+0x6888], R6 ;  /* 0x0068880601007387 */ /* 0x0003e40000100800 */
[----:B-1----:R-:W-:Y:S01]  /*bb1c0*/  IMAD.MOV.U32 R4, RZ, RZ, R6 ;  /* 0x000000ffff047224 */ /* 0x002fe200078e0006 */
[----:B------:R-:W-:-:S05]  /*bb1d0*/  IADD3.X R18, R18, UR9, RZ, P1, !PT ;  /* 0x0000000912127c10 */ /* 0x000fca0008ffe4ff */
[----:B------:R-:W-:Y:S01]  /*bb1e0*/  IMAD.MOV.U32 R5, RZ, RZ, R18 ;  /* 0x000000ffff057224 */ /* 0x000fe200078e0012 */
[----:B------:R-:W-:Y:S01]  /*bb1f0*/  STL [R1+0x687c], R18 ;  /* 0x00687c1201007387 */ /* 0x000fe20000100800 */
[----:B------:R-:W-:-:S03]  /*bb200*/  IADD3.X R16, R16, UR9, RZ, P2, !PT ;  /* 0x0000000910107c10 */ /* 0x000fc600097fe4ff */
[----:B------:R1:W-:Y:S04]  /*bb210*/  STL [R1+0x6610], R12 ;  /* 0x0066100c01007387 */ /* 0x0003e80000100800 */
[----:B------:R-:W4:Y:S04]  /*bb220*/  LDL.LU R6, [R1+0x65e8] ;  /* 0x0065e80001067983 */ /* 0x000f280000300800 */
[----:B------:R1:W-:Y:S04]  /*bb230*/  LDGSTS.E [R2+0x2800], desc[UR24][R4.64], P0 ;  /* 0x0280000004027fae */ /* 0x0003e80008121858 */
[----:B------:R-:W-:Y:S01]  /*bb240*/  STL [R1+0x6604], R16 ;  /* 0x0066041001007387 */ /* 0x000fe20000100800 */
[----:B-1----:R-:W-:-:S03]  /*bb250*/  IMAD.MOV.U32 R4, RZ, RZ, R12 ;  /* 0x000000ffff047224 */ /* 0x002fc600078e000c */
[----:B------:R-:W4:Y:S01]  /*bb260*/  LDL.LU R12, [R1+0x65dc] ;  /* 0x0065dc00010c7983 */ /* 0x000f220000300800 */
[----:B--2---:R-:W-:Y:S01]  /*bb270*/  IADD3 R14, P1, R14, UR14, RZ ;  /* 0x0000000e0e0e7c10 */ /* 0x004fe2000ff3e0ff */
[----:B------:R-:W-:-:S03]  /*bb280*/  IMAD.MOV.U32 R5, RZ, RZ, R16 ;  /* 0x000000ffff057224 */ /* 0x000fc600078e0010 */
[----:B------:R-:W-:Y:S02]  /*bb290*/  IADD3.X R15, R15, UR9, RZ, P1, !PT ;  /* 0x000000090f0f7c10 */ /* 0x000fe40008ffe4ff */
[----:B------:R-:W-:Y:S01]  /*bb2a0*/  IADD3 R8, P2, R8, UR14, RZ ;  /* 0x0000000e08087c10 */ /* 0x000fe2000ff5e0ff */
[----:B------:R1:W-:Y:S03]  /*bb2b0*/  STL [R1+0x6608], R14 ;  /* 0x0066080e01007387 */ /* 0x0003e60000100800 */
[----:B------:R-:W-:Y:S01]  /*bb2c0*/  IADD3.X R11, R11, UR9, RZ, P2, !PT ;  /* 0x000000090b0b7c10 */ /* 0x000fe200097fe4ff */
[----:B------:R2:W-:Y:S04]  /*bb2d0*/  LDGSTS.E [R2+0x2900], desc[UR24][R4.64], P0 ;  /* 0x0290000004027fae */ /* 0x0005e80008121858 */
[----:B------:R-:W-:Y:S04]  /*bb2e0*/  STL [R1+0x65fc], R15 ;  /* 0x0065fc0f01007387 */ /* 0x000fe80000100800 */
[----:B------:R-:W-:Y:S01]  /*bb2f0*/  STL [R1+0x6600], R8 ;  /* 0x0066000801007387 */ /* 0x000fe20000100800 */
[----:B--2---:R-:W-:-:S03]  /*bb300*/  IMAD.MOV.U32 R4, RZ, RZ, R14 ;  /* 0x000000ffff047224 */ /* 0x004fc600078e000e */
[----:B-1----:R-:W2:Y:S04]  /*bb310*/  LDL.LU R14, [R1+0x65e0] ;  /* 0x0065e000010e7983 */ /* 0x002ea80000300800 */
[----:B------:R1:W-:Y:S04]  /*bb320*/  STL [R1+0x65f4], R11 ;  /* 0x0065f40b01007387 */ /* 0x0003e80000100800 */
[----:B------:R-:W2:Y:S01]  /*bb330*/  LDL.LU R19, [R1+0x6880] ;  /* 0x0068800001137983 */ /* 0x000ea20000300800 */
[----:B------:R-:W-:-:S03]  /*bb340*/  IMAD.MOV.U32 R5, RZ, RZ, R15 ;  /* 0x000000ffff057224 */ /* 0x000fc600078e000f */
[----:B------:R-:W2:Y:S04]  /*bb350*/  LDL.LU R18, [R1+0x65d4] ;  /* 0x0065d40001127983 */ /* 0x000ea80000300800 */
[----:B------:R1:W-:Y:S04]  /*bb360*/  LDGSTS.E [R2+0x2a00], desc[UR24][R4.64], P0 ;  /* 0x02a0000004027fae */ /* 0x0003e80008121858 */
[----:B------:R-:W2:Y:S01]  /*bb370*/  LDL.LU R20, [R1+0x6874] ;  /* 0x0068740001147983 */ /* 0x000ea20000300800 */
[----:B-1----:R-:W-:Y:S02]  /*bb380*/  IMAD.MOV.U32 R5, RZ, RZ, R11 ;  /* 0x000000ffff057224 */ /* 0x002fe400078e000b */
[----:B------:R-:W-:Y:S01]  /*bb390*/  IMAD.MOV.U32 R4, RZ, RZ, R8 ;  /* 0x000000ffff047224 */ /* 0x000fe200078e0008 */
[----:B------:R-:W2:Y:S04]  /*bb3a0*/  LDL.LU R11, [R1+0x65d8] ;  /* 0x0065d800010b7983 */ /* 0x000ea80000300800 */
[----:B------:R-:W2:Y:S04]  /*bb3b0*/  LDL.LU R8, [R1+0x65d0] ;  /* 0x0065d00001087983 */ /* 0x000ea80000300800 */
[----:B------:R1:W-:Y:S01]  /*bb3c0*/  LDGSTS.E [R2+0x2b00], desc[UR24][R4.64], P0 ;  /* 0x02b0000004027fae */ /* 0x0003e20008121858 */
[----:B---3--:R-:W-:-:S02]  /*bb3d0*/  IADD3 R9, P1, R9, UR14, RZ ;  /* 0x0000000e09097c10 */ /* 0x008fc4000ff3e0ff */
[----:B----4-:R-:W-:-:S03]  /*bb3e0*/  IADD3 R3, P2, R3, UR14, RZ ;  /* 0x0000000e03037c10 */ /* 0x010fc6000ff5e0ff */
[----:B------:R3:W-:Y:S01]  /*bb3f0*/  STL [R1+0x65f8], R9 ;  /* 0x0065f80901007387 */ /* 0x0007e20000100800 */
[----:B-1----:R-:W-:Y:S01]  /*bb400*/  IMAD.MOV.U32 R4, RZ, RZ, R9 ;  /* 0x000000ffff047224 */ /* 0x002fe200078e0009 */
[----:B------:R-:W-:Y:S02]  /*bb410*/  IADD3.X R13, R13, UR9, RZ, P1, !PT ;  /* 0x000000090d0d7c10 */ /* 0x000fe40008ffe4ff */
[----:B------:R-:W-:-:S03]  /*bb420*/  IADD3.X R10, R10, UR9, RZ, P2, !PT ;  /* 0x000000090a0a7c10 */ /* 0x000fc600097fe4ff */
[----:B------:R-:W-:Y:S04]  /*bb430*/  STL [R1+0x65ec], R13 ;  /* 0x0065ec0d01007387 */ /* 0x000fe80000100800 */
[----:B------:R-:W-:Y:S04]  /*bb440*/  STL [R1+0x65f0], R3 ;  /* 0x0065f00301007387 */ /* 0x000fe80000100800 */
[----:B------:R-:W4:Y:S04]  /*bb450*/  LDL.LU R15, [R1+0x65cc] ;  /* 0x0065cc00010f7983 */ /* 0x000f280000300800 */
[----:B------:R1:W-:Y:S04]  /*bb460*/  STL [R1+0x65e4], R10 ;  /* 0x0065e40a01007387 */ /* 0x0003e80000100800 */
[----:B---3--:R-:W3:Y:S01]  /*bb470*/  LDL.LU R9, [R1+0x65c4] ;  /* 0x0065c40001097983 */ /* 0x008ee20000300800 */
[----:B------:R-:W-:-:S05]  /*bb480*/  IMAD.MOV.U32 R5, RZ, RZ, R13 ;  /* 0x000000ffff057224 */ /* 0x000fca00078e000d */
[----:B------:R1:W-:Y:S02]  /*bb490*/  LDGSTS.E [R2+0x2c00], desc[UR24][R4.64], P0 ;  /* 0x02c0000004027fae */ /* 0x0003e40008121858 */
[----:B-1----:R-:W-:Y:S02]  /*bb4a0*/  IMAD.MOV.U32 R4, RZ, RZ, R3 ;  /* 0x000000ffff047224 */ /* 0x002fe400078e0003 */
[----:B------:R-:W-:Y:S02]  /*bb4b0*/  IMAD.MOV.U32 R5, RZ, RZ, R10 ;  /* 0x000000ffff057224 */ /* 0x000fe400078e000a */
[----:B------:R-:W3:Y:S04]  /*bb4c0*/  LDL.LU R10, [R1+0x65c8] ;  /* 0x0065c800010a7983 */ /* 0x000ee80000300800 */
[----:B------:R-:W3:Y:S04]  /*bb4d0*/  LDL.LU R3, [R1+0x65c0] ;  /* 0x0065c00001037983 */ /* 0x000ee80000300800 */
[----:B------:R1:W-:Y:S01]  /*bb4e0*/  LDGSTS.E [R2+0x2d00], desc[UR24][R4.64], P0 ;  /* 0x02d0000004027fae */ /* 0x0003e20008121858 */
[----:B------:R-:W-:-:S05]  /*bb4f0*/  IADD3 R6, P1, R6, UR14, RZ ;  /* 0x0000000e06067c10 */ /* 0x000fca000ff3e0ff */
        /* <DEDUP_REMOVED lines=9> */
[----:B------:R-:W-:Y:S01]  /*bb590*/  USEL UR13, URZ, 0x4, !UP1 ;  /* 0x000000043f0d7887 */ /* 0x000fe2000c800000 */
[----:B--2---:R-:W-:-:S03]  /*bb5a0*/  IADD3 R14, P2, R14, UR14, RZ ;  /* 0x0000000e0e0e7c10 */ /* 0x004fc6000ff5e0ff */
[----:B------:R-:W-:Y:S01]  /*bb5b0*/  USEL UR13, UR13, URZ, !UP0 ;  /* 0x0000003f0d0d7287 */ /* 0x000fe2000c000000 */
[----:B------:R1:W-:Y:S04]  /*bb5c0*/  LDGSTS.E [R2+0x2e00], desc[UR24][R4.64], P0 ;  /* 0x02e0000004027fae */ /* 0x0003e80008121858 */
[----:B------:R-:W2:Y:S01]  /*bb5d0*/  LDL.LU R6, [R1+0x65b0] ;  /* 0x0065b00001067983 */ /* 0x000ea20000300800 */
[----:B------:R-:W-:Y:S02]  /*bb5e0*/  IADD3 R19, P3, R19, UR14, RZ ;  /* 0x0000000e13137c10 */ /* 0x000fe4000ff7e0ff */
[----:B------:R-:W-:Y:S01]  /*bb5f0*/  IADD3.X R18, R18, UR9, RZ, P2, !PT ;  /* 0x0000000912127c10 */ /* 0x000fe200097fe4ff */
[----:B-1----:R-:W-:Y:S01]  /*bb600*/  IMAD.MOV.U32 R4, RZ, RZ, R14 ;  /* 0x000000ffff047224 */ /* 0x002fe200078e000e */
[----:B------:R-:W-:-:S03]  /*bb610*/  ISETP.NE.U32.AND P1, PT, RZ, UR13, PT ;  /* 0x0000000dff007c0c */ /* 0x000fc6000bf25070 */
[----:B------:R-:W-:Y:S01]  /*bb620*/  IMAD.MOV.U32 R5, RZ, RZ, R18 ;  /* 0x000000ffff057224 */ /* 0x000fe200078e0012 */
[----:B------:R-:W-:Y:S01]  /*bb630*/  STL [R1+0x65e0], R14 ;  /* 0x0065e00e01007387 */ /* 0x000fe20000100800 */
[----:B------:R-:W-:-:S03]  /*bb640*/  IADD3.X R20, R20, UR9, RZ, P3, !PT ;  /* 0x0000000914147c10 */ /* 0x000fc60009ffe4ff */
[----:B------:R1:W-:Y:S04]  /*bb650*/  STL [R1+0x65d4], R18 ;  /* 0x0065d41201007387 */ /* 0x0003e80000100800 */
[----:B------:R-:W-:Y:S04]  /*bb660*/  STL [R1+0x6880], R19 ;  /* 0x0068801301007387 */ /* 0x000fe80000100800 */
[----:B------:R1:W-:Y:S01]  /*bb670*/  LDGSTS.E [R2+0x2f00], desc[UR24][R4.64], P0 ;  /* 0x02f0000004027fae */ /* 0x0003e20008121858 */
[----:B------:R-:W-:-:S03]  /*bb680*/  IADD3 R11, P0, R11, UR14, RZ ;  /* 0x0000000e0b0b7c10 */ /* 0x000fc6000ff1e0ff */
[----:B-1----:R-:W2:Y:S01]  /*bb690*/  LDL.LU R18, [R1+0x65ac] ;  /* 0x0065ac0001127983 */ /* 0x002ea20000300800 */
[----:B------:R-:W-:-:S03]  /*bb6a0*/  IADD3 R8, P2, R8, UR14, RZ ;  /* 0x0000000e08087c10 */ /* 0x000fc6000ff5e0ff */
[----:B------:R-:W-:Y:S01]  /*bb6b0*/  STL [R1+0x6874], R20 ;  /* 0x0068741401007387 */ /* 0x000fe20000100800 */
[----:B------:R-:W-:-:S03]  /*bb6c0*/  IMAD.MOV.U32 R4, RZ, RZ, R19 ;  /* 0x000000ffff047224 */ /* 0x000fc600078e0013 */
[----:B------:R-:W2:Y:S01]  /*bb6d0*/  LDL.LU R14, [R1+0x65a4] ;  /* 0x0065a400010e7983 */ /* 0x000ea20000300800 */
[----:B------:R-:W-:-:S03]  /*bb6e0*/  IMAD.MOV.U32 R5, RZ, RZ, R20 ;  /* 0x000000ffff057224 */ /* 0x000fc600078e0014 */
[----:B------:R1:W-:Y:S04]  /*bb6f0*/  STL [R1+0x65d8], R11 ;  /* 0x0065d80b01007387 */ /* 0x0003e80000100800 */
[----:B------:R1:W-:Y:S02]  /*bb700*/  LDGSTS.E [R2+0x4800], desc[UR24][R4.64], P1 ;  /* 0x0480000004027fae */ /* 0x0003e40008921858 */
[----:B-1----:R-:W-:Y:S01]  /*bb710*/  IMAD.MOV.U32 R4, RZ, RZ, R11 ;  /* 0x000000ffff047224 */ /* 0x002fe200078e000b */
[----:B----4-:R-:W-:-:S05]  /*bb720*/  IADD3.X R15, R15, UR9, RZ, P0, !PT ;  /* 0x000000090f0f7c10 */ /* 0x010fca00087fe4ff */
[----:B------:R1:W-:Y:S01]  /*bb730*/  STL [R1+0x65cc], R15 ;  /* 0x0065cc0f01007387 */ /* 0x0003e20000100800 */
[----:B---3--:R-:W-:-:S03]  /*bb740*/  IADD3.X R9, R9, UR9, RZ, P2, !PT ;  /* 0x0000000909097c10 */ /* 0x008fc600097fe4ff */
[----:B------:R-:W-:Y:S01]  /*bb750*/  STL [R1+0x65d0], R8 ;  /* 0x0065d00801007387 */ /* 0x000fe20000100800 */
[----:B------:R-:W-:-:S03]  /*bb760*/  IMAD.MOV.U32 R5, RZ, RZ, R15 ;  /* 0x000000ffff057224 */ /* 0x000fc600078e000f */
[----:B------:R-:W3:Y:S04]  /*bb770*/  LDL.LU R11, [R1+0x65a8] ;  /* 0x0065a800010b7983 */ /* 0x000ee80000300800 */
[----:B------:R4:W-:Y:S04]  /*bb780*/  STL [R1+0x65c4], R9 ;  /* 0x0065c40901007387 */ /* 0x0009e80000100800 */
[----:B-1----:R-:W3:Y:S04]  /*bb790*/  LDL.LU R15, [R1+0x659c] ;  /* 0x00659c00010f7983 */ /* 0x002ee80000300800 */
[----:B------:R1:W-:Y:S01]  /*bb7a0*/  LDGSTS.E [R2+0x4900], desc[UR24][R4.64], P1 ;  /* 0x0490000004027fae */ /* 0x0003e20008921858 */
[----:B------:R-:W-:-:S02]  /*bb7b0*/  IADD3 R10, P0, R10, UR14, RZ ;  /* 0x0000000e0a0a7c10 */ /* 0x000fc4000ff1e0ff */
[----:B------:R-:W-:Y:S01]  /*bb7c0*/  IADD3 R3, P2, R3, UR14, RZ ;  /* 0x0000000e03037c10 */ /* 0x000fe2000ff5e0ff */
[----:B-1----:R-:W-:Y:S02]  /*bb7d0*/  IMAD.MOV.U32 R4, RZ, RZ, R8 ;  /* 0x000000ffff047224 */ /* 0x002fe400078e0008 */
[----:B------:R-:W-:Y:S02]  /*bb7e0*/  IMAD.MOV.U32 R5, RZ, RZ, R9 ;  /* 0x000000ffff057224 */ /* 0x000fe400078e0009 */
[----:B----4-:R-:W4:Y:S04]  /*bb7f0*/  LDL.LU R9, [R1+0x6878] ;  /* 0x0068780001097983 */ /* 0x010f280000300800 */
[----:B------:R-:W4:Y:S04]  /*bb800*/  LDL.LU R8, [R1+0x65a0] ;  /* 0x0065a00001087983 */ /* 0x000f280000300800 */
[----:B------:R-:W-:Y:S04]  /*bb810*/  STL [R1+0x65c8], R10 ;  /* 0x0065c80a01007387 */ /* 0x000fe80000100800 */
[----:B------:R1:W-:Y:S02]  /*bb820*/  LDGSTS.E [R2+0x4a00], desc[UR24][R4.64], P1 ;  /* 0x04a0000004027fae */ /* 0x0003e40008921858 */
[----:B-1----:R-:W-:Y:S01]  /*bb830*/  IMAD.MOV.U32 R4, RZ, RZ, R10 ;  /* 0x000000ffff047224 */ /* 0x002fe200078e000a */
[----:B------:R-:W-:-:S02]  /*bb840*/  IADD3.X R12, R12, UR9, RZ, P0, !PT ;  /* 0x000000090c0c7c10 */ /* 0x000fc400087fe4ff */
[----:B------:R-:W-:-:S03]  /*bb850*/  IADD3.X R16, R16, UR9, RZ, P2, !PT ;  /* 0x0000000910107c10 */ /* 0x000fc600097fe4ff */
[----:B------:R1:W-:Y:S01]  /*bb860*/  STL [R1+0x65bc], R12 ;  /* 0x0065bc0c01007387 */ /* 0x0003e20000100800 */
[----:B------:R-:W-:-:S03]  /*bb870*/  IMAD.MOV.U32 R5, RZ, RZ, R12 ;  /* 0x000000ffff057224 */ /* 0x000fc600078e000c */
[----:B------:R-:W-:Y:S01]  /*bb880*/  STL [R1+0x65c0], R3 ;  /* 0x0065c00301007387 */ /* 0x000fe20000100800 */
[----:B------:R-:W-:-:S03]  /*bb890*/  IADD3 R13, P0, R13, UR14, RZ ;  /* 0x0000000e0d0d7c10 */ /* 0x000fc6000ff1e0ff */
[----:B------:R2:W-:Y:S04]  /*bb8a0*/  LDGSTS.E [R2+0x4b00], desc[UR24][R4.64], P1 ;  /* 0x04b0000004027fae */ /* 0x0005e80008921858 */
[----:B-1----:R-:W4:Y:S04]  /*bb8b0*/  LDL.LU R12, [R1+0x686c] ;  /* 0x00686c00010c7983 */ /* 0x002f280000300800 */
[----:B------:R1:W-:Y:S04]  /*bb8c0*/  STL [R1+0x65b4], R16 ;  /* 0x0065b41001007387 */ /* 0x0003e80000100800 */
[----:B------:R-:W4:Y:S01]  /*bb8d0*/  LDL.LU R10, [R1+0x6594] ;  /* 0x00659400010a7983 */ /* 0x000f220000300800 */
[----:B--2---:R-:W-:Y:S01]  /*bb8e0*/  IMAD.MOV.U32 R4, RZ, RZ, R3 ;  /* 0x000000ffff047224 */ /* 0x004fe200078e0003 */
[----:B------:R-:W-:Y:S01]  /*bb8f0*/  IADD3 R6, P2, R6, UR14, RZ ;  /* 0x0000000e06067c10 */ /* 0x000fe2000ff5e0ff */
[----:B------:R-:W-:-:S02]  /*bb900*/  IMAD.MOV.U32 R5, RZ, RZ, R16 ;  /* 0x000000ffff057224 */ /* 0x000fc400078e0010 */
[----:B-1----:R-:W2:Y:S04]  /*bb910*/  LDL.LU R16, [R1+0x6598] ;  /* 0x0065980001107983 */ /* 0x002ea80000300800 */
[----:B------:R-:W2:Y:S04]  /*bb920*/  LDL.LU R3, [R1+0x6590] ;  /* 0x0065900001037983 */ /* 0x000ea80000300800 */
[----:B------:R-:W-:Y:S04]  /*bb930*/  STL [R1+0x65b8], R13 ;  /* 0x0065b80d01007387 */ /* 0x000fe80000100800 */
[----:B------:R1:W-:Y:S01]  /*bb940*/  LDGSTS.E [R2+0x4c00], desc[UR24][R4.64], P1 ;  /* 0x04c0000004027fae */ /* 0x0003e20008921858 */
[----:B------:R-:W-:-:S05]  /*bb950*/  IADD3.X R18, R18, UR9, RZ, P0, !PT ;  /* 0x0000000912127c10 */ /* 0x000fca00087fe4ff */
[----:B------:R1:W-:Y:S02]  /*bb960*/  STL [R1+0x65ac], R18 ;  /* 0x0065ac1201007387 */ /* 0x0003e40000100800 */
[----:B-1----:R-:W-:Y:S02]  /*bb970*/  IMAD.MOV.U32 R5, RZ, RZ, R18 ;  /* 0x000000ffff057224 */ /* 0x002fe400078e0012 */
[----:B------:R-:W-:Y:S01]  /*bb980*/  STL [R1+0x65b0], R6 ;  /* 0x0065b00601007387 */ /* 0x000fe20000100800 */
[----:B------:R-:W-:Y:S01]  /*bb990*/  IMAD.MOV.U32 R4, RZ, RZ, R13 ;  /* 0x000000ffff047224 */ /* 0x000fe200078e000d */
[----:B------:R-:W-:Y:S02]  /*bb9a0*/  IADD3.X R14, R14, UR9, RZ, P2, !PT ;  /* 0x000000090e0e7c10 */ /* 0x000fe400097fe4ff */
[----:B------:R-:W2:Y:S04]  /*bb9b0*/  LDL.LU R18, [R1+0x658c] ;  /* 0x00658c0001127983 */ /* 0x000ea80000300800 */
[----:B------:R1:W-:Y:S04]  /*bb9c0*/  LDGSTS.E [R2+0x4d00], desc[UR24][R4.64], P1 ;  /* 0x04d0000004027fae */ /* 0x0003e80008921858 */
[----:B------:R1:W-:Y:S04]  /*bb9d0*/  STL [R1+0x65a4], R14 ;  /* 0x0065a40e01007387 */ /* 0x0003e80000100800 */
[----:B------:R-:W2:Y:S01]  /*bb9e0*/  LDL.LU R13, [R1+0x6584] ;  /* 0x00658400010d7983 */ /* 0x000ea20000300800 */
[----:B-1----:R-:W-:-:S02]  /*bb9f0*/  IMAD.MOV.U32 R4, RZ, RZ, R6 ;  /* 0x000000ffff047224 */ /* 0x002fc400078e0006 */
[----:B------:R-:W-:Y:S02]  /*bba00*/  IMAD.MOV.U32 R5, RZ, RZ, R14 ;  /* 0x000000ffff057224 */ /* 0x000fe400078e000e */
[----:B------:R-:W2:Y:S04]  /*bba10*/  LDL.LU R14, [R1+0x6588] ;  /* 0x00658800010e7983 */ /* 0x000ea80000300800 */
[----:B------:R-:W2:Y:S04]  /*bba20*/  LDL.LU R6, [R1+0x6580] ;  /* 0x0065800001067983 */ /* 0x000ea80000300800 */
[----:B------:R1:W-:Y:S01]  /*bba30*/  LDGSTS.E [R2+0x4e00], desc[UR24][R4.64], P1 ;  /* 0x04e0000004027fae */ /* 0x0003e20008921858 */
[----:B---3--:R-:W-:-:S04]  /*bba40*/  IADD3 R11, P0, R11, UR14, RZ ;  /* 0x0000000e0b0b7c10 */ /* 0x008fc8000ff1e0ff */
[----:B------:R-:W-:Y:S01]  /*bba50*/  IADD3.X R15, R15, UR9, RZ, P0, !PT ;  /* 0x000000090f0f7c10 */ /* 0x000fe200087fe4ff */
[----:B------:R-:W-:Y:S04]  /*bba60*/  STL [R1+0x65a8], R11 ;  /* 0x0065a80b01007387 */ /* 0x000fe80000100800 */
[----:B------:R3:W-:Y:S01]  /*bba70*/  STL [R1+0x659c], R15 ;  /* 0x00659c0f01007387 */ /* 0x0007e20000100800 */
[----:B-1----:R-:W-:Y:S02]  /*bba80*/  IMAD.MOV.U32 R5, RZ, RZ, R15 ;  /* 0x000000ffff057224 */ /* 0x002fe400078e000f */
[----:B------:R-:W-:-:S05]  /*bba90*/  IMAD.MOV.U32 R4, RZ, RZ, R11 ;  /* 0x000000ffff047224 */ /* 0x000fca00078e000b */
[----:B------:R1:W-:Y:S04]  /*bbaa0*/  LDGSTS.E [R2+0x4f00], desc[UR24][R4.64], P1 ;  /* 0x04f0000004027fae */ /* 0x0003e80008921858 */
[----:B---3--:R-:W3:Y:S04]  /*bbab0*/  LDL.LU R15, [R1+0x657c] ;  /* 0x00657c00010f7983 */ /* 0x008ee80000300800 */
[----:B------:R-:W3:Y:S01]  /*bbac0*/  LDL.LU R11, [R1+0x6574] ;  /* 0x00657400010b7983 */ /* 0x000ee20000300800 */
[----:B----4-:R-:W-:Y:S02]  /*bbad0*/  IADD3 R9, P1, R9, UR14, RZ ;  /* 0x0000000e09097c10 */ /* 0x010fe4000ff3e0ff */
[----:B------:R-:W-:-:S03]  /*bbae0*/  IADD3 R8, P2, R8, UR14, RZ ;  /* 0x0000000e08087c10 */ /* 0x000fc6000ff5e0ff */
[----:B------:R4:W-:Y:S01]  /*bbaf0*/  STL [R1+0x6878], R9 ;  /* 0x0068780901007387 */ /* 0x0009e20000100800 */
[----:B-1----:R-:W-:Y:S01]  /*bbb00*/  IMAD.MOV.U32 R4, RZ, RZ, R9 ;  /* 0x000000ffff047224 */ /* 0x002fe200078e0009 */
[----:B------:R-:W-:-:S05]  /*bbb10*/  IADD3.X R12, R12, UR9, RZ, P1, !PT ;  /* 0x000000090c0c7c10 */ /* 0x000fca0008ffe4ff */
[----:B------:R1:W-:Y:S01]  /*bbb20*/  STL [R1+0x686c], R12 ;  /* 0x00686c0c01007387 */ /* 0x0003e20000100800 */
[----:B------:R-:W-:-:S03]  /*bbb30*/  IADD3.X R10, R10, UR9, RZ, P2, !PT ;  /* 0x000000090a0a7c10 */ /* 0x000fc600097fe4ff */
[----:B------:R2:W-:Y:S01]  /*bbb40*/  STL [R1+0x65a0], R8 ;  /* 0x0065a00801007387 */ /* 0x0005e20000100800 */
[----:B------:R-:W-:-:S03]  /*bbb50*/  IMAD.MOV.U32 R5, RZ, RZ, R12 ;  /* 0x000000ffff057224 */ /* 0x000fc600078e000c */
[----:B----4-:R-:W4:Y:S04]  /*bbb60*/  LDL.LU R9, [R1+0x6578] ;  /* 0x0065780001097983 */ /* 0x010f280000300800 */
[----:B------:R2:W-:Y:S04]  /*bbb70*/  STL [R1+0x6594], R10 ;  /* 0x0065940a01007387 */ /* 0x0005e80000100800 */
[----:B-1----:R-:W4:Y:S01]  /*bbb80*/  LDL.LU R12, [R1+0x656c] ;  /* 0x00656c00010c7983 */ /* 0x002f220000300800 */
[----:B------:R-:W-:-:S04]  /*bbb90*/  UISETP.GT.AND UP1, UPT, UR17, 0xd, UPT ;  /* 0x0000000d1100788c */ /* 0x000fc8000bf24270 */
[----:B------:R-:W-:-:S04]  /*bbba0*/  USEL UR13, URZ, 0x4, !UP1 ;  /* 0x000000043f0d7887 */ /* 0x000fc8000c800000 */
[----:B------:R-:W-:-:S06]  /*bbbb0*/  USEL UR13, UR13, URZ, !UP0 ;  /* 0x0000003f0d0d7287 */ /* 0x000fcc000c000000 */
[----:B------:R-:W-:Y:S02]  /*bbbc0*/  ISETP.NE.U32.AND P0, PT, RZ, UR13, PT ;  /* 0x0000000dff007c0c */ /* 0x000fe4000bf05070 */
[----:B--2---:R-:W-:Y:S02]  /*bbbd0*/  IADD3 R16, P1, R16, UR14, RZ ;  /* 0x0000000e10107c10 */ /* 0x004fe4000ff3e0ff */
[----:B------:R-:W-:Y:S02]  /*bbbe0*/  IADD3 R3, P2, R3, UR14, RZ ;  /* 0x0000000e03037c10 */ /* 0x000fe4000ff5e0ff */
[----:B------:R-:W-:-:S07]  /*bbbf0*/  IADD3.X R18, R18, UR9, RZ, P1, !PT ;  /* 0x0000000912127c10 */ /* 0x000fce0008ffe4ff */
[----:B------:R1:W-:Y:S02]  /*bbc00*/  LDGSTS.E [R2+0x6800], desc[UR24][R4.64], P0 ;  /* 0x0680000004027fae */ /* 0x0003e40008121858 */
[----:B-1----:R-:W-:Y:S02]  /*bbc10*/  IMAD.MOV.U32 R4, RZ, RZ, R8 ;  /* 0x000000ffff047224 */ /* 0x002fe400078e0008 */
[----:B------:R-:W-:Y:S01]  /*bbc20*/  IMAD.MOV.U32 R5, RZ, RZ, R10 ;  /* 0x000000ffff057224 */ /* 0x000fe200078e000a */
[----:B------:R-:W2:Y:S04]  /*bbc30*/  LDL.LU R8, [R1+0x6570] ;  /* 0x0065700001087983 */ /* 0x000ea80000300800 */
[----:B------:R-:W2:Y:S04]  /*bbc40*/  LDL.LU R10, [R1+0x6870] ;  /* 0x00687000010a7983 */ /* 0x000ea80000300800 */
[----:B------:R-:W-:Y:S04]  /*bbc50*/  STL [R1+0x6598], R16 ;  /* 0x0065981001007387 */ /* 0x000fe80000100800 */
[----:B------:R1:W-:Y:S04]  /*bbc60*/  LDGSTS.E [R2+0x6900], desc[UR24][R4.64], P0 ;  /* 0x0690000004027fae */ /* 0x0003e80008121858 */
[----:B------:R1:W-:Y:S01]  /*bbc70*/  STL [R1+0x658c], R18 ;  /* 0x00658c1201007387 */ /* 0x0003e20000100800 */
[----:B------:R-:W-:-:S03]  /*bbc80*/  IADD3.X R13, R13, UR9, RZ, P2, !PT ;  /* 0x000000090d0d7c10 */ /* 0x000fc600097fe4ff */
[----:B------:R-:W-:Y:S01]  /*bbc90*/  STL [R1+0x6590], R3 ;  /* 0x0065900301007387 */ /* 0x000fe20000100800 */
[----:B-1----:R-:W-:-:S03]  /*bbca0*/  IMAD.MOV.U32 R5, RZ, RZ, R18 ;  /* 0x000000ffff057224 */ /* 0x002fc600078e0012 */
[----:B------:R-:W2:Y:S01]  /*bbcb0*/  LDL.LU R18, [R1+0x6564] ;  /* 0x0065640001127983 */ /* 0x000ea20000300800 */
[----:B------:R-:W-:Y:S01]  /*bbcc0*/  IMAD.MOV.U32 R4, RZ, RZ, R16 ;  /* 0x000000ffff047224 */ /* 0x000fe200078e0010 */
[----:B------:R-:W-:Y:S02]  /*bbcd0*/  IADD3 R14, P1, R14, UR14, RZ ;  /* 0x0000000e0e0e7c10 */ /* 0x000fe4000ff3e0ff */
[----:B------:R1:W-:Y:S01]  /*bbce0*/  STL [R1+0x6584], R13 ;  /* 0x0065840d01007387 */ /* 0x0003e20000100800 */
[----:B------:R-:W-:-:S03]  /*bbcf0*/  IADD3 R6, P2, R6, UR14, RZ ;  /* 0x0000000e06067c10 */ /* 0x000fc6000ff5e0ff */
[----:B------:R1:W-:Y:S04]  /*bbd00*/  LDGSTS.E [R2+0x6a00], desc[UR24][R4.64], P0 ;  /* 0x06a0000004027fae */ /* 0x0003e80008121858 */
[----:B------:R-:W2:Y:S01]  /*bbd10*/  LDL.LU R16, [R1+0x6864] ;  /* 0x0068640001107983 */ /* 0x000ea20000300800 */
[----:B-1----:R-:W-:Y:S02]  /*bbd20*/  IMAD.MOV.U32 R4, RZ, RZ, R3 ;  /* 0x000000ffff047224 */ /* 0x002fe400078e0003 */
[----:B------:R-:W-:Y:S02]  /*bbd30*/  IMAD.MOV.U32 R5, RZ, RZ, R13 ;  /* 0x000000ffff057224 */ /* 0x000fe400078e000d */
[----:B------:R-:W2:Y:S04]  /*bbd40*/  LDL.LU R13, [R1+0x6568] ;  /* 0x00656800010d7983 */ /* 0x000ea80000300800 */
[----:B------:R-:W2:Y:S01]  /*bbd50*/  LDL.LU R3, [R1+0x6560] ;  /* 0x0065600001037983 */ /* 0x000ea20000300800 */
[----:B---3--:R-:W-:-:S03]  /*bbd60*/  IADD3.X R15, R15, UR9, RZ, P1, !PT ;  /* 0x000000090f0f7c10 */ /* 0x008fc60008ffe4ff */
[----:B------:R-:W-:Y:S04]  /*bbd70*/  STL [R1+0x6588], R14 ;  /* 0x0065880e01007387 */ /* 0x000fe80000100800 */
[----:B------:R1:W-:Y:S01]  /*bbd80*/  LDGSTS.E [R2+0x6b00], desc[UR24][R4.64], P0 ;  /* 0x06b0000004027fae */ /* 0x0003e20008121858 */
[----:B------:R-:W-:-:S03]  /*bbd90*/  IADD3.X R11, R11, UR9, RZ, P2, !PT ;  /* 0x000000090b0b7c10 */ /* 0x000fc600097fe4ff */
[----:B------:R3:W-:Y:S04]  /*bbda0*/  STL [R1+0x657c], R15 ;  /* 0x00657c0f01007387 */ /* 0x0007e80000100800 */
[----:B------:R-:W-:Y:S01]  /*bbdb0*/  STL [R1+0x6580], R6 ;  /* 0x0065800601007387 */ /* 0x000fe20000100800 */
[----:B-1----:R-:W-:-:S03]  /*bbdc0*/  IMAD.MOV.U32 R5, RZ, RZ, R15 ;  /* 0x000000ffff057224 */ /* 0x002fc600078e000f */
[----:B---3--:R-:W3:Y:S01]  /*bbdd0*/  LDL.LU R15, [R1+0x655c] ;  /* 0x00655c00010f7983 */ /* 0x008ee20000300800 */
[----:B------:R-:W-:-:S03]  /*bbde0*/  IMAD.MOV.U32 R4, RZ, RZ, R14 ;  /* 0x000000ffff047224 */ /* 0x000fc600078e000e */
[----:B------:R1:W-:Y:S04]  /*bbdf0*/  STL [R1+0x6574], R11 ;  /* 0x0065740b01007387 */ /* 0x0003e80000100800 */
[----:B------:R-:W3:Y:S04]  /*bbe00*/  LDL.LU R14, [R1+0x6554] ;  /* 0x00655400010e7983 */ /* 0x000ee80000300800 */
[----:B------:R1:W-:Y:S02]  /*bbe10*/  LDGSTS.E [R2+0x6c00], desc[UR24][R4.64], P0 ;  /* 0x06c0000004027fae */ /* 0x0003e40008121858 */
[----:B-1----:R-:W-:-:S02]  /*bbe20*/  IMAD.MOV.U32 R4, RZ, RZ, R6 ;  /* 0x000000ffff047224 */ /* 0x002fc400078e0006 */
[----:B------:R-:W-:Y:S02]  /*bbe30*/  IMAD.MOV.U32 R5, RZ, RZ, R11 ;  /* 0x000000ffff057224 */ /* 0x000fe400078e000b */
[----:B------:R-:W3:Y:S04]  /*bbe40*/  LDL.LU R11, [R1+0x6558] ;  /* 0x00655800010b7983 */ /* 0x000ee80000300800 */
[----:B------:R-:W3:Y:S04]  /*bbe50*/  LDL.LU R6, [R1+0x6550] ;  /* 0x0065500001067983 */ /* 0x000ee80000300800 */
[----:B------:R1:W-:Y:S01]  /*bbe60*/  LDGSTS.E [R2+0x6d00], desc[UR24][R4.64], P0 ;  /* 0x06d0000004027fae */ /* 0x0003e20008121858 */
[----:B----4-:R-:W-:-:S04]  /*bbe70*/  IADD3 R9, P1, R9, UR14, RZ ;  /* 0x0000000e09097c10 */ /* 0x010fc8000ff3e0ff */
[----:B------:R-:W-:Y:S01]  /*bbe80*/  IADD3.X R12, R12, UR9, RZ, P1, !PT ;  /* 0x000000090c0c7c10 */ /* 0x000fe20008ffe4ff */
[----:B------:R-:W-:Y:S04]  /*bbe90*/  STL [R1+0x6578], R9 ;  /* 0x0065780901007387 */ /* 0x000fe80000100800 */
[----:B------:R4:W-:Y:S01]  /*bbea0*/  STL [R1+0x656c], R12 ;  /* 0x00656c0c01007387 */ /* 0x0009e20000100800 */
[----:B-1----:R-:W-:Y:S02]  /*bbeb0*/  IMAD.MOV.U32 R5, RZ, RZ, R12 ;  /* 0x000000ffff057224 */ /* 0x002fe400078e000c */
[----:B------:R-:W-:Y:S01]  /*bbec0*/  IMAD.MOV.U32 R4, RZ, RZ, R9 ;  /* 0x000000ffff047224 */ /* 0x000fe200078e0009 */
[----:B------:R-:W-:Y:S01]  /*bbed0*/  UISETP.GT.AND UP1, UPT, UR17, 0x11, UPT ;  /* 0x000000111100788c */ /* 0x000fe2000bf24270 */
[----:B----4-:R-:W4:Y:S04]  /*bbee0*/  LDL.LU R12, [R1+0x654c] ;  /* 0x00654c00010c7983 */ /* 0x010f280000300800 */
[----:B------:R-:W4:Y:S01]  /*bbef0*/  LDL.LU R9, [R1+0x6544] ;  /* 0x0065440001097983 */ /* 0x000f220000300800 */
[----:B------:R-:W-:-:S03]  /*bbf00*/  USEL UR13, URZ, 0x4, !UP1 ;  /* 0x000000043f0d7887 */ /* 0x000fc6000c800000 */
[----:B------:R1:W-:Y:S01]  /*bbf10*/  LDGSTS.E [R2+0x6e00], desc[UR24][R4.64], P0 ;  /* 0x06e0000004027fae */ /* 0x0003e20008121858 */
[----:B------:R-:W-:-:S06]  /*bbf20*/  USEL UR13, UR13, URZ, !UP0 ;  /* 0x0000003f0d0d7287 */ /* 0x000fcc000c000000 */
[----:B------:R-:W-:Y:S02]  /*bbf30*/  ISETP.NE.U32.AND P1, PT, RZ, UR13, PT ;  /* 0x0000000dff007c0c */ /* 0x000fe4000bf25070 */
[----:B--2---:R-:W-:Y:S02]  /*bbf40*/  IADD3 R8, P2, R8, UR14, RZ ;  /* 0x0000000e08087c10 */ /* 0x004fe4000ff5e0ff */
[----:B------:R-:W-:-:S03]  /*bbf50*/  IADD3 R10, P3, R10, UR14, RZ ;  /* 0x0000000e0a0a7c10 */ /* 0x000fc6000ff7e0ff */
        /* <DEDUP_REMOVED lines=8> */
[----:B------:R-:W4:Y:S04]  /*bbfe0*/  LDL.LU R19, [R1+0x6548] ;  /* 0x0065480001137983 */ /* 0x000f280000300800 */
[----:B------:R-:W-:Y:S01]  /*bbff0*/  STL [R1+0x6864], R16 ;  /* 0x0068641001007387 */ /* 0x000fe20000100800 */
[----:B------:R-:W-:-:S03]  /*bc000*/  IADD3 R13, P0, R13, UR14, RZ ;  /* 0x0000000e0d0d7c10 */ /* 0x000fc6000ff1e0ff */
[----:B-1----:R-:W4:Y:S01]  /*bc010*/  LDL.LU R8, [R1+0x6540] ;  /* 0x0065400001087983 */ /* 0x002f220000300800 */
[----:B------:R-:W-:Y:S02]  /*bc020*/  IMAD.MOV.U32 R4, RZ, RZ, R10 ;  /* 0x000000ffff047224 */ /* 0x000fe400078e000a */
[----:B------:R-:W-:Y:S01]  /*bc030*/  IMAD.MOV.U32 R5, RZ, RZ, R16 ;  /* 0x000000ffff057224 */ /* 0x000fe200078e0010 */
[----:B------:R-:W4:Y:S01]  /*bc040*/  LDL.LU R20, [R1+0x653c] ;  /* 0x00653c0001147983 */ /* 0x000f220000300800 */
[----:B------:R-:W-:-:S03]  /*bc050*/  IADD3 R3, P2, R3, UR14, RZ ;  /* 0x0000000e03037c10 */ /* 0x000fc6000ff5e0ff */
[----:B--2---:R-:W2:Y:S04]  /*bc060*/  LDL.LU R10, [R1+0x6534] ;  /* 0x00653400010a7983 */ /* 0x004ea80000300800 */
[----:B------:R1:W-:Y:S04]  /*bc070*/  LDGSTS.E [R2+0x8800], desc[UR24][R4.64], P1 ;  /* 0x0880000004027fae */ /* 0x0003e80008921858 */
[----:B------:R1:W-:Y:S01]  /*bc080*/  STL [R1+0x6568], R13 ;  /* 0x0065680d01007387 */ /* 0x0003e20000100800 */
[----:B---3--:R-:W-:Y:S01]  /*bc090*/  IADD3.X R15, R15, UR9, RZ, P0, !PT ;  /* 0x000000090f0f7c10 */ /* 0x008fe200087fe4ff */
[----:B-1----:R-:W-:-:S04]  /*bc0a0*/  IMAD.MOV.U32 R4, RZ, RZ, R13 ;  /* 0x000000ffff047224 */ /* 0x002fc800078e000d */
[----:B------:R-:W-:Y:S01]  /*bc0b0*/  IMAD.MOV.U32 R5, RZ, RZ, R15 ;  /* 0x000000ffff057224 */ /* 0x000fe200078e000f */
[----:B------:R-:W-:Y:S01]  /*bc0c0*/  STL [R1+0x655c], R15 ;  /* 0x00655c0f01007387 */ /* 0x000fe20000100800 */
[----:B------:R-:W-:-:S03]  /*bc0d0*/  IADD3.X R14, R14, UR9, RZ, P2, !PT ;  /* 0x000000090e0e7c10 */ /* 0x000fc600097fe4ff */
[----:B------:R-:W-:Y:S04]  /*bc0e0*/  STL [R1+0x6560], R3 ;  /* 0x0065600301007387 */ /* 0x000fe80000100800 */
[----:B------:R-:W3:Y:S04]  /*bc0f0*/  LDL.LU R13, [R1+0x6538] ;  /* 0x00653800010d7983 */ /* 0x000ee80000300800 */
[----:B------:R1:W-:Y:S04]  /*bc100*/  LDGSTS.E [R2+0x8900], desc[UR24][R4.64], P1 ;  /* 0x0890000004027fae */ /* 0x0003e80008921858 */
[----:B------:R1:W-:Y:S02]  /*bc110*/  STL [R1+0x6554], R14 ;  /* 0x0065540e01007387 */ /* 0x0003e40000100800 */
[----:B-1----:R-:W-:-:S02]  /*bc120*/  IMAD.MOV.U32 R5, RZ, RZ, R14 ;  /* 0x000000ffff057224 */ /* 0x002fc400078e000e */
[----:B------:R-:W3:Y:S01]  /*bc130*/  LDL.LU R14, [R1+0x652c] ;  /* 0x00652c00010e7983 */ /* 0x000ee20000300800 */
[----:B------:R-:W-:Y:S01]  /*bc140*/  IADD3 R11, P0, R11, UR14, RZ ;  /* 0x0000000e0b0b7c10 */ /* 0x000fe2000ff1e0ff */
[----:B------:R-:W-:Y:S01]  /*bc150*/  IMAD.MOV.U32 R4, RZ, RZ, R3 ;  /* 0x000000ffff047224 */ /* 0x000fe200078e0003 */
[----:B------:R-:W-:Y:S01]  /*bc160*/  IADD3 R6, P2, R6, UR14, RZ ;  /* 0x0000000e06067c10 */ /* 0x000fe2000ff5e0ff */
[----:B------:R-:W3:Y:S04]  /*bc170*/  LDL.LU R16, [R1+0x6868] ;  /* 0x0068680001107983 */ /* 0x000ee80000300800 */
[----:B------:R-:W3:Y:S04]  /*bc180*/  LDL.LU R3, [R1+0x6530] ;  /* 0x0065300001037983 */ /* 0x000ee80000300800 */
[----:B------:R1:W-:Y:S04]  /*bc190*/  STL [R1+0x6558], R11 ;  /* 0x0065580b01007387 */ /* 0x0003e80000100800 */
[----:B------:R1:W-:Y:S02]  /*bc1a0*/  LDGSTS.E [R2+0x8a00], desc[UR24][R4.64], P1 ;  /* 0x08a0000004027fae */ /* 0x0003e40008921858 */
[----:B-1----:R-:W-:Y:S01]  /*bc1b0*/  IMAD.MOV.U32 R4, RZ, RZ, R11 ;  /* 0x000000ffff047224 */ /* 0x002fe200078e000b */
[----:B----4-:R-:W-:-:S05]  /*bc1c0*/  IADD3.X R12, R12, UR9, RZ, P0, !PT ;  /* 0x000000090c0c7c10 */ /* 0x010fca00087fe4ff */
[----:B------:R-:W-:Y:S01]  /*bc1d0*/  STL [R1+0x654c], R12 ;  /* 0x00654c0c01007387 */ /* 0x000fe20000100800 */
[----:B------:R-:W-:Y:S01]  /*bc1e0*/  IADD3.X R9, R9, UR9, RZ, P2, !PT ;  /* 0x0000000909097c10 */ /* 0x000fe200097fe4ff */
[----:B------:R-:W-:Y:S02]  /*bc1f0*/  IMAD.MOV.U32 R5, RZ, RZ, R12 ;  /* 0x000000ffff057224 */ /* 0x000fe400078e000c */
[----:B------:R-:W-:Y:S04]  /*bc200*/  STL [R1+0x6550], R6 ;  /* 0x0065500601007387 */ /* 0x000fe80000100800 */
[----:B------:R-:W4:Y:S04]  /*bc210*/  LDL.LU R18, [R1+0x685c] ;  /* 0x00685c0001127983 */ /* 0x000f280000300800 */
[----:B------:R1:W-:Y:S04]  /*bc220*/  STL [R1+0x6544], R9 ;  /* 0x0065440901007387 */ /* 0x0003e80000100800 */
[----:B------:R-:W4:Y:S04]  /*bc230*/  LDL.LU R11, [R1+0x6524] ;  /* 0x00652400010b7983 */ /* 0x000f280000300800 */
[----:B------:R1:W-:Y:S04]  /*bc240*/  LDGSTS.E [R2+0x8b00], desc[UR24][R4.64], P1 ;  /* 0x08b0000004027fae */ /* 0x0003e80008921858 */
[----:B------:R-:W4:Y:S01]  /*bc250*/  LDL.LU R15, [R1+0x651c] ;  /* 0x00651c00010f7983 */ /* 0x000f220000300800 */
[----:B-1----:R-:W-:-:S03]  /*bc260*/  IMAD.MOV.U32 R5, RZ, RZ, R9 ;  /* 0x000000ffff057224 */ /* 0x002fc600078e0009 */
[----:B------:R-:W4:Y:S01]  /*bc270*/  LDL.LU R9, [R1+0x6528] ;  /* 0x0065280001097983 */ /* 0x000f220000300800 */
[----:B------:R-:W-:-:S03]  /*bc280*/  IMAD.MOV.U32 R4, RZ, RZ, R6 ;  /* 0x000000ffff047224 */ /* 0x000fc600078e0006 */
[----:B------:R-:W4:Y:S04]  /*bc290*/  LDL.LU R12, [R1+0x6514] ;  /* 0x00651400010c7983 */ /* 0x000f280000300800 */
[----:B------:R-:W4:Y:S04]  /*bc2a0*/  LDL.LU R6, [R1+0x6520] ;  /* 0x0065200001067983 */ /* 0x000f280000300800 */
[----:B------:R1:W-:Y:S01]  /*bc2b0*/  LDGSTS.E [R2+0x8c00], desc[UR24][R4.64], P1 ;  /* 0x08c0000004027fae */ /* 0x0003e20008921858 */
[----:B------:R-:W-:-:S05]  /*bc2c0*/  IADD3 R19, P0, R19, UR14, RZ ;  /* 0x0000000e13137c10 */ /* 0x000fca000ff1e0ff */
[----:B-1----:R-:W-:Y:S01]  /*bc2d0*/  IMAD.MOV.U32 R4, RZ, RZ, R19 ;  /* 0x000000ffff047224 */ /* 0x002fe200078e0013 */
[----:B------:R-:W-:Y:S02]  /*bc2e0*/  IADD3 R8, P2, R8, UR14, RZ ;  /* 0x0000000e08087c10 */ /* 0x000fe4000ff5e0ff */
[----:B------:R-:W-:Y:S02]  /*bc2f0*/  IADD3.X R20, R20, UR9, RZ, P0, !PT ;  /* 0x0000000914147c10 */ /* 0x000fe400087fe4ff */
[----:B--2---:R-:W-:-:S03]  /*bc300*/  IADD3.X R10, R10, UR9, RZ, P2, !PT ;  /* 0x000000090a0a7c10 */ /* 0x004fc600097fe4ff */
[----:B------:R-:W-:Y:S01]  /*bc310*/  IMAD.MOV.U32 R5, RZ, RZ, R20 ;  /* 0x000000ffff057224 */ /* 0x000fe200078e0014 */
[----:B------:R-:W-:Y:S04]  /*bc320*/  STL [R1+0x6548], R19 ;  /* 0x0065481301007387 */ /* 0x000fe80000100800 */
[----:B------:R1:W-:Y:S04]  /*bc330*/  LDGSTS.E [R2+0x8d00], desc[UR24][R4.64], P1 ;  /* 0x08d0000004027fae */ /* 0x0003e80008921858 */
[----:B------:R-:W-:Y:S04]  /*bc340*/  STL [R1+0x653c], R20 ;  /* 0x00653c1401007387 */ /* 0x000fe80000100800 */
[----:B------:R2:W-:Y:S01]  /*bc350*/  STL [R1+0x6540], R8 ;  /* 0x0065400801007387 */ /* 0x0005e20000100800 */
[----:B-1----:R-:W-:-:S02]  /*bc360*/  IMAD.MOV.U32 R4, RZ, RZ, R8 ;  /* 0x000000ffff047224 */ /* 0x002fc400078e0008 */
[----:B------:R-:W-:Y:S01]  /*bc370*/  IMAD.MOV.U32 R5, RZ, RZ, R10 ;  /* 0x000000ffff057224 */ /* 0x000fe200078e000a */
[----:B------:R1:W-:Y:S04]  /*bc380*/  STL [R1+0x6534], R10 ;  /* 0x0065340a01007387 */ /* 0x0003e80000100800 */
[----:B--2---:R-:W2:Y:S04]  /*bc390*/  LDL.LU R8, [R1+0x6518] ;  /* 0x0065180001087983 */ /* 0x004ea80000300800 */
[----:B------:R1:W-:Y:S01]  /*bc3a0*/  LDGSTS.E [R2+0x8e00], desc[UR24][R4.64], P1 ;  /* 0x08e0000004027fae */ /* 0x0003e20008921858 */
[----:B---3--:R-:W-:-:S03]  /*bc3b0*/  IADD3 R13, P0, R13, UR14, RZ ;  /* 0x0000000e0d0d7c10 */ /* 0x008fc6000ff1e0ff */
[----:B-1----:R-:W3:Y:S04]  /*bc3c0*/  LDL.LU R10, [R1+0x6510] ;  /* 0x00651000010a7983 */ /* 0x002ee80000300800 */
[----:B------:R-:W-:Y:S01]  /*bc3d0*/  STL [R1+0x6538], R13 ;  /* 0x0065380d01007387 */ /* 0x000fe20000100800 */
[----:B------:R-:W-:-:S05]  /*bc3e0*/  IADD3.X R14, R14, UR9, RZ, P0, !PT ;  /* 0x000000090e0e7c10 */ /* 0x000fca00087fe4ff */
[----:B------:R1:W-:Y:S01]  /*bc3f0*/  STL [R1+0x652c], R14 ;  /* 0x00652c0e01007387 */ /* 0x0003e20000100800 */
[----:B------:R-:W-:Y:S02]  /*bc400*/  IMAD.MOV.U32 R5, RZ, RZ, R14 ;  /* 0x000000ffff057224 */ /* 0x000fe400078e000e */
[----:B------:R-:W-:Y:S01]  /*bc410*/  IMAD.MOV.U32 R4, RZ, RZ, R13 ;  /* 0x000000ffff047224 */ /* 0x000fe200078e000d */
[----:B------:R-:W-:Y:S01]  /*bc420*/  UISETP.GT.AND UP1, UPT, UR17, 0x15, UPT ;  /* 0x000000151100788c */ /* 0x000fe2000bf24270 */
[----:B-1----:R-:W3:Y:S04]  /*bc430*/  LDL.LU R14, [R1+0x650c] ;  /* 0x00650c00010e7983 */ /* 0x002ee80000300800 */
[----:B------:R-:W3:Y:S01]  /*bc440*/  LDL.LU R13, [R1+0x6504] ;  /* 0x00650400010d7983 */ /* 0x000ee20000300800 */
[----:B------:R-:W-:-:S03]  /*bc450*/  USEL UR13, URZ, 0x4, !UP1 ;  /* 0x000000043f0d7887 */ /* 0x000fc6000c800000 */
[----:B------:R1:W-:Y:S01]  /*bc460*/  LDGSTS.E [R2+0x8f00], desc[UR24][R4.64], P1 ;  /* 0x08f0000004027fae */ /* 0x0003e20008921858 */
[----:B------:R-:W-:Y:S01]  /*bc470*/  USEL UR13, UR13, URZ, !UP0 ;  /* 0x0000003f0d0d7287 */ /* 0x000fe2000c000000 */
[----:B------:R-:W-:-:S05]  /*bc480*/  IADD3 R16, P1, R16, UR14, RZ ;  /* 0x0000000e10107c10 */ /* 0x000fca000ff3e0ff */
[----:B------:R-:W-:Y:S02]  /*bc490*/  ISETP.NE.U32.AND P0, PT, RZ, UR13, PT ;  /* 0x0000000dff007c0c */ /* 0x000fe4000bf05070 */
[----:B------:R-:W-:Y:S01]  /*bc4a0*/  IADD3 R3, P2, R3, UR14, RZ ;  /* 0x0000000e03037c10 */ /* 0x000fe2000ff5e0ff */
[----:B-1----:R-:W-:Y:S01]  /*bc4b0*/  IMAD.MOV.U32 R4, RZ, RZ, R16 ;  /* 0x000000ffff047224 */ /* 0x002fe200078e0010 */
[----:B------:R-:W-:Y:S01]  /*bc4c0*/  STL [R1+0x6868], R16 ;  /* 0x0068681001007387 */ /* 0x000fe20000100800 */
[----:B----4-:R-:W-:-:S05]  /*bc4d0*/  IADD3.X R18, R18, UR9, RZ, P1, !PT ;  /* 0x0000000912127c10 */ /* 0x010fca0008ffe4ff */
[----:B------:R-:W-:Y:S01]  /*bc4e0*/  IMAD.MOV.U32 R5, RZ, RZ, R18 ;  /* 0x000000ffff057224 */ /* 0x000fe200078e0012 */
[----:B------:R-:W-:Y:S01]  /*bc4f0*/  IADD3.X R11, R11, UR9, RZ, P2, !PT ;  /* 0x000000090b0b7c10 */ /* 0x000fe200097fe4ff */
[----:B------:R-:W-:Y:S04]  /*bc500*/  STL [R1+0x685c], R18 ;  /* 0x00685c1201007387 */ /* 0x000fe80000100800 */
[----:B------:R1:W-:Y:S04]  /*bc510*/  LDGSTS.E [R2+0xa800], desc[UR24][R4.64], P0 ;  /* 0x0a80000004027fae */ /* 0x0003e80008121858 */
[----:B------:R-:W-:Y:S04]  /*bc520*/  STL [R1+0x6530], R3 ;  /* 0x0065300301007387 */ /* 0x000fe80000100800 */
[----:B------:R4:W-:Y:S01]  /*bc530*/  STL [R1+0x6524], R11 ;  /* 0x0065240b01007387 */ /* 0x0009e20000100800 */
[----:B------:R-:W-:Y:S01]  /*bc540*/  IADD3 R9, P1, R9, UR14, RZ ;  /* 0x0000000e09097c10 */ /* 0x000fe2000ff3e0ff */
[----:B-1----:R-:W-:-:S02]  /*bc550*/  IMAD.MOV.U32 R4, RZ, RZ, R3 ;  /* 0x000000ffff047224 */ /* 0x002fc400078e0003 */
[----:B------:R-:W-:Y:S01]  /*bc560*/  IMAD.MOV.U32 R5, RZ, RZ, R11 ;  /* 0x000000ffff057224 */ /* 0x000fe200078e000b */
[----:B------:R-:W-:Y:S01]  /*bc570*/  IADD3.X R15, R15, UR9, RZ, P1, !PT ;  /* 0x000000090f0f7c10 */ /* 0x000fe20008ffe4ff */
[----:B----4-:R-:W4:Y:S01]  /*bc580*/  LDL.LU R11, [R1+0x64fc] ;  /* 0x0064fc00010b7983 */ /* 0x010f220000300800 */
[----:B------:R-:W-:-:S03]  /*bc590*/  IADD3 R6, P2, R6, UR14, RZ ;  /* 0x0000000e06067c10 */ /* 0x000fc6000ff5e0ff */
[----:B------:R-:W4:Y:S01]  /*bc5a0*/  LDL.LU R3, [R1+0x6508] ;  /* 0x0065080001037983 */ /* 0x000f220000300800 */
[----:B------:R-:W-:-:S03]  /*bc5b0*/  IADD3.X R12, R12, UR9, RZ, P2, !PT ;  /* 0x000000090c0c7c10 */ /* 0x000fc600097fe4ff */
[----:B------:R1:W-:Y:S04]  /*bc5c0*/  LDGSTS.E [R2+0xa900], desc[UR24][R4.64], P0 ;  /* 0x0a90000004027fae */ /* 0x0003e80008121858 */
[----:B------:R1:W-:Y:S04]  /*bc5d0*/  STL [R1+0x6528], R9 ;  /* 0x0065280901007387 */ /* 0x0003e80000100800 */
[----:B------:R-:W-:Y:S01]  /*bc5e0*/  STL [R1+0x651c], R15 ;  /* 0x00651c0f01007387 */ /* 0x000fe20000100800 */
[----:B-1----:R-:W-:Y:S02]  /*bc5f0*/  IMAD.MOV.U32 R4, RZ, RZ, R9 ;  /* 0x000000ffff047224 */ /* 0x002fe400078e0009 */
[----:B------:R-:W-:Y:S01]  /*bc600*/  IMAD.MOV.U32 R5, RZ, RZ, R15 ;  /* 0x000000ffff057224 */ /* 0x000fe200078e000f */
[----:B------:R-:W-:Y:S04]  /*bc610*/  STL [R1+0x6520], R6 ;  /* 0x0065200601007387 */ /* 0x000fe80000100800 */
[----:B------:R-:W4:Y:S04]  /*bc620*/  LDL.LU R9, [R1+0x6500] ;  /* 0x0065000001097983 */ /* 0x000f280000300800 */
[----:B------:R1:W-:Y:S04]  /*bc630*/  STL [R1+0x6514], R12 ;  /* 0x0065140c01007387 */ /* 0x0003e80000100800 */
[----:B------:R1:W-:Y:S04]  /*bc640*/  LDGSTS.E [R2+0xaa00], desc[UR24][R4.64], P0 ;  /* 0x0aa0000004027fae */ /* 0x0003e80008121858 */
[----:B------:R-:W4:Y:S01]  /*bc650*/  LDL.LU R19, [R1+0x6860] ;  /* 0x0068600001137983 */ /* 0x000f220000300800 */
[----:B-1----:R-:W-:-:S03]  /*bc660*/  IMAD.MOV.U32 R5, RZ, RZ, R12 ;  /* 0x000000ffff057224 */ /* 0x002fc600078e000c */
[----:B------:R-:W4:Y:S04]  /*bc670*/  LDL.LU R12, [R1+0x64f4] ;  /* 0x0064f400010c7983 */ /* 0x000f280000300800 */
[----:B------:R-:W4:Y:S01]  /*bc680*/  LDL.LU R20, [R1+0x6854] ;  /* 0x0068540001147983 */ /* 0x000f220000300800 */
[----:B------:R-:W-:-:S03]  /*bc690*/  IMAD.MOV.U32 R4, RZ, RZ, R6 ;  /* 0x000000ffff047224 */ /* 0x000fc600078e0006 */
[----:B------:R-:W4:Y:S04]  /*bc6a0*/  LDL.LU R16, [R1+0x64f8] ;  /* 0x0064f80001107983 */ /* 0x000f280000300800 */
[----:B------:R-:W4:Y:S04]  /*bc6b0*/  LDL.LU R6, [R1+0x64f0] ;  /* 0x0064f00001067983 */ /* 0x000f280000300800 */
[----:B------:R1:W-:Y:S01]  /*bc6c0*/  LDGSTS.E [R2+0xab00], desc[UR24][R4.64], P0 ;  /* 0x0ab0000004027fae */ /* 0x0003e20008121858 */
[----:B--2---:R-:W-:-:S05]  /*bc6d0*/  IADD3 R8, P1, R8, UR14, RZ ;  /* 0x0000000e08087c10 */ /* 0x004fca000ff3e0ff */
[----:B------:R2:W-:Y:S01]  /*bc6e0*/  STL [R1+0x6518], R8 ;  /* 0x0065180801007387 */ /* 0x0005e20000100800 */
[----:B---3--:R-:W-:Y:S01]  /*bc6f0*/  IADD3 R10, P2, R10, UR14, RZ ;  /* 0x0000000e0a0a7c10 */ /* 0x008fe2000ff5e0ff */
[----:B-1----:R-:W-:Y:S01]  /*bc700*/  IMAD.MOV.U32 R4, RZ, RZ, R8 ;  /* 0x000000ffff047224 */ /* 0x002fe200078e0008 */
[----:B------:R-:W-:-:S05]  /*bc710*/  IADD3.X R14, R14, UR9, RZ, P1, !PT ;  /* 0x000000090e0e7c10 */ /* 0x000fca0008ffe4ff */
[----:B------:R1:W-:Y:S01]  /*bc720*/  STL [R1+0x650c], R14 ;  /* 0x00650c0e01007387 */ /* 0x0003e20000100800 */
[----:B------:R-:W-:-:S03]  /*bc730*/  IADD3.X R13, R13, UR9, RZ, P2, !PT ;  /* 0x000000090d0d7c10 */ /* 0x000fc600097fe4ff */
[----:B------:R-:W-:Y:S04]  /*bc740*/  STL [R1+0x6510], R10 ;  /* 0x0065100a01007387 */ /* 0x000fe80000100800 */
[----:B------:R-:W3:Y:S04]  /*bc750*/  LDL.LU R18, [R1+0x64ec] ;  /* 0x0064ec0001127983 */ /* 0x000ee80000300800 */
[----:B------:R1:W-:Y:S04]  /*bc760*/  STL [R1+0x6504], R13 ;  /* 0x0065040d01007387 */ /* 0x0003e80000100800 */
[----:B--2---:R-:W2:Y:S01]  /*bc770*/  LDL.LU R8, [R1+0x64e4] ;  /* 0x0064e40001087983 */ /* 0x004ea20000300800 */
[----:B------:R-:W-:-:S03]  /*bc780*/  IMAD.MOV.U32 R5, RZ, RZ, R14 ;  /* 0x000000ffff057224 */ /* 0x000fc600078e000e */
[----:B------:R-:W2:Y:S04]  /*bc790*/  LDL.LU R15, [R1+0x64dc] ;  /* 0x0064dc00010f7983 */ /* 0x000ea80000300800 */
[----:B------:R1:W-:Y:S04]  /*bc7a0*/  LDGSTS.E [R2+0xac00], desc[UR24][R4.64], P0 ;  /* 0x0ac0000004027fae */ /* 0x0003e80008121858 */
[----:B-1----:R-:W2:Y:S01]  /*bc7b0*/  LDL.LU R14, [R1+0x64e8] ;  /* 0x0064e800010e7983 */ /* 0x002ea20000300800 */
[----:B------:R-:W-:Y:S02]  /*bc7c0*/  IMAD.MOV.U32 R5, RZ, RZ, R13 ;  /* 0x000000ffff057224 */ /* 0x000fe400078e000d */
[----:B------:R-:W-:Y:S01]  /*bc7d0*/  IMAD.MOV.U32 R4, RZ, RZ, R10 ;  /* 0x000000ffff047224 */ /* 0x000fe200078e000a */
[----:B------:R-:W2:Y:S04]  /*bc7e0*/  LDL.LU R13, [R1+0x64d4] ;  /* 0x0064d400010d7983 */ /* 0x000ea80000300800 */
[----:B------:R-:W2:Y:S04]  /*bc7f0*/  LDL.LU R10, [R1+0x64e0] ;  /* 0x0064e000010a7983 */ /* 0x000ea80000300800 */
[----:B------:R1:W-:Y:S01]  /*bc800*/  LDGSTS.E [R2+0xad00], desc[UR24][R4.64], P0 ;  /* 0x0ad0000004027fae */ /* 0x0003e20008121858 */
[----:B----4-:R-:W-:-:S04]  /*bc810*/  IADD3 R3, P1, R3, UR14, RZ ;  /* 0x0000000e03037c10 */ /* 0x010fc8000ff3e0ff */
[----:B------:R-:W-:Y:S01]  /*bc820*/  IADD3.X R11, R11, UR9, RZ, P1, !PT ;  /* 0x000000090b0b7c10 */ /* 0x000fe20008ffe4ff */
[----:B------:R-:W-:Y:S01]  /*bc830*/  STL [R1+0x6508], R3 ;  /* 0x0065080301007387 */ /* 0x000fe20000100800 */
[----:B-1----:R-:W-:-:S03]  /*bc840*/  IMAD.MOV.U32 R4, RZ, RZ, R3 ;  /* 0x000000ffff047224 */ /* 0x002fc600078e0003 */
[----:B------:R-:W-:Y:S01]  /*bc850*/  IMAD.MOV.U32 R5, RZ, RZ, R11 ;  /* 0x000000ffff057224 */ /* 0x000fe200078e000b */
[----:B------:R1:W-:Y:S04]  /*bc860*/  STL [R1+0x64fc], R11 ;  /* 0x0064fc0b01007387 */ /* 0x0003e80000100800 */
[----:B------:R4:W-:Y:S04]  /*bc870*/  LDGSTS.E [R2+0xae00], desc[UR24][R4.64], P0 ;  /* 0x0ae0000004027fae */ /* 0x0009e80008121858 */
[----:B-1----:R-:W2:Y:S01]  /*bc880*/  LDL.LU R11, [R1+0x64d8] ;  /* 0x0064d800010b7983 */ /* 0x002ea20000300800 */
[----:B------:R-:W-:-:S03]  /*bc890*/  IADD3 R9, P2, R9, UR14, RZ ;  /* 0x0000000e09097c10 */ /* 0x000fc6000ff5e0ff */
[----:B------:R-:W2:Y:S04]  /*bc8a0*/  LDL.LU R3, [R1+0x64d0] ;  /* 0x0064d00001037983 */ /* 0x000ea80000300800 */
[----:B------:R-:W-:Y:S01]  /*bc8b0*/  STL [R1+0x6500], R9 ;  /* 0x0065000901007387 */ /* 0x000fe20000100800 */
[----:B------:R-:W-:Y:S02]  /*bc8c0*/  IADD3 R19, P3, R19, UR14, RZ ;  /* 0x0000000e13137c10 */ /* 0x000fe4000ff7e0ff */
[----:B------:R-:W-:-:S05]  /*bc8d0*/  IADD3.X R12, R12, UR9, RZ, P2, !PT ;  /* 0x000000090c0c7c10 */ /* 0x000fca00097fe4ff */
[----:B------:R1:W-:Y:S01]  /*bc8e0*/  STL [R1+0x64f4], R12 ;  /* 0x0064f40c01007387 */ /* 0x0003e20000100800 */
[----:B----4-:R-:W-:Y:S01]  /*bc8f0*/  IMAD.MOV.U32 R5, RZ, RZ, R12 ;  /* 0x000000ffff057224 */ /* 0x010fe200078e000c */
[----:B------:R-:W-:Y:S02]  /*bc900*/  IADD3.X R20, R20, UR9, RZ, P3, !PT ;  /* 0x0000000914147c10 */ /* 0x000fe40009ffe4ff */
[----:B------:R-:W-:Y:S01]  /*bc910*/  STL [R1+0x6860], R19 ;  /* 0x0068601301007387 */ /* 0x000fe20000100800 */
[----:B------:R-:W-:-:S03]  /*bc920*/  IMAD.MOV.U32 R4, RZ, RZ, R9 ;  /* 0x000000ffff047224 */ /* 0x000fc600078e0009 */
[----:B-1----:R-:W4:Y:S04]  /*bc930*/  LDL.LU R12, [R1+0x64cc] ;  /* 0x0064cc00010c7983 */ /* 0x002f280000300800 */
[----:B------:R-:W-:Y:S04]  /*bc940*/  STL [R1+0x6854], R20 ;  /* 0x0068541401007387 */ /* 0x000fe80000100800 */
[----:B------:R-:W4:Y:S01]  /*bc950*/  LDL.LU R9, [R1+0x64c4] ;  /* 0x0064c40001097983 */ /* 0x000f220000300800 */
[----:B------:R-:W-:-:S03]  /*bc960*/  UISETP.GT.AND UP1, UPT, UR17, 0x19, UPT ;  /* 0x000000191100788c */ /* 0x000fc6000bf24270 */
[----:B------:R1:W-:Y:S01]  /*bc970*/  LDGSTS.E [R2+0xaf00], desc[UR24][R4.64], P0 ;  /* 0x0af0000004027fae */ /* 0x0003e20008121858 */
[----:B------:R-:W-:-:S04]  /*bc980*/  USEL UR13, URZ, 0x4, !UP1 ;  /* 0x000000043f0d7887 */ /* 0x000fc8000c800000 */
[----:B------:R-:W-:Y:S01]  /*bc990*/  USEL UR13, UR13, URZ, !UP0 ;  /* 0x0000003f0d0d7287 */ /* 0x000fe2000c000000 */
[----:B------:R-:W-:-:S05]  /*bc9a0*/  IADD3 R16, P0, R16, UR14, RZ ;  /* 0x0000000e10107c10 */ /* 0x000fca000ff1e0ff */
[----:B------:R-:W-:Y:S01]  /*bc9b0*/  ISETP.NE.U32.AND P1, PT, RZ, UR13, PT ;  /* 0x0000000dff007c0c */ /* 0x000fe2000bf25070 */
[----:B-1----:R-:W-:Y:S02]  /*bc9c0*/  IMAD.MOV.U32 R4, RZ, RZ, R19 ;  /* 0x000000ffff047224 */ /* 0x002fe400078e0013 */
[----:B------:R-:W-:Y:S01]  /*bc9d0*/  IMAD.MOV.U32 R5, RZ, RZ, R20 ;  /* 0x000000ffff057224 */ /* 0x000fe200078e0014 */
[----:B------:R-:W-:Y:S01]  /*bc9e0*/  IADD3 R6, P2, R6, UR14, RZ ;  /* 0x0000000e06067c10 */ /* 0x000fe2000ff5e0ff */
[----:B------:R-:W-:Y:S08]  /*bc9f0*/  STL [R1+0x64f8], R16 ;  /* 0x0064f81001007387 */ /* 0x000ff00000100800 */
[----:B------:R1:W-:Y:S02]  /*bca00*/  LDGSTS.E [R2+0xc800], desc[UR24][R4.64], P1 ;  /* 0x0c80000004027fae */ /* 0x0003e40008921858 */
[----:B-1----:R-:W-:Y:S01]  /*bca10*/  IMAD.MOV.U32 R4, RZ, RZ, R16 ;  /* 0x000000ffff047224 */ /* 0x002fe200078e0010 */
[----:B---3--:R-:W-:-:S05]  /*bca20*/  IADD3.X R18, R18, UR9, RZ, P0, !PT ;  /* 0x0000000912127c10 */ /* 0x008fca00087fe4ff */
[----:B------:R-:W-:Y:S01]  /*bca30*/  IMAD.MOV.U32 R5, RZ, RZ, R18 ;  /* 0x000000ffff057224 */ /* 0x000fe200078e0012 */
[----:B--2---:R-:W-:Y:S01]  /*bca40*/  IADD3.X R8, R8, UR9, RZ, P2, !PT ;  /* 0x0000000908087c10 */ /* 0x004fe200097fe4ff */
[----:B------:R-:W-:Y:S04]  /*bca50*/  STL [R1+0x64ec], R18 ;  /* 0x0064ec1201007387 */ /* 0x000fe80000100800 */
[----:B------:R-:W-:Y:S04]  /*bca60*/  STL [R1+0x64f0], R6 ;  /* 0x0064f00601007387 */ /* 0x000fe80000100800 */
[----:B------:R1:W-:Y:S04]  /*bca70*/  LDGSTS.E [R2+0xc900], desc[UR24][R4.64], P1 ;  /* 0x0c90000004027fae */ /* 0x0003e80008921858 */
[----:B------:R2:W-:Y:S01]  /*bca80*/  STL [R1+0x64e4], R8 ;  /* 0x0064e40801007387 */ /* 0x0005e20000100800 */
[----:B-1----:R-:W-:-:S02]  /*bca90*/  IMAD.MOV.U32 R5, RZ, RZ, R8 ;  /* 0x000000ffff057224 */ /* 0x002fc400078e0008 */
[----:B------:R-:W-:Y:S01]  /*bcaa0*/  IMAD.MOV.U32 R4, RZ, RZ, R6 ;  /* 0x000000ffff047224 */ /* 0x000fe200078e0006 */
[----:B--2---:R-:W2:Y:S04]  /*bcab0*/  LDL.LU R8, [R1+0x64bc] ;  /* 0x0064bc0001087983 */ /* 0x004ea80000300800 */
[----:B------:R-:W3:Y:S01]  /*bcac0*/  LDL.LU R6, [R1+0x64c8] ;  /* 0x0064c80001067983 */ /* 0x000ee20000300800 */
[----:B------:R-:W-:Y:S02]  /*bcad0*/  IADD3 R14, P0, R14, UR14, RZ ;  /* 0x0000000e0e0e7c10 */ /* 0x000fe4000ff1e0ff */
[----:B------:R-:W-:Y:S01]  /*bcae0*/  IADD3 R10, P2, R10, UR14, RZ ;  /* 0x0000000e0a0a7c10 */ /* 0x000fe2000ff5e0ff */
        /* <DEDUP_REMOVED lines=13> */
[----:B------:R1:W-:Y:S04]  /*bcbc0*/  LDGSTS.E [R2+0xcb00], desc[UR24][R4.64], P1 ;  /* 0x0cb0000004027fae */ /* 0x0003e80008921858 */
[----:B------:R-:W2:Y:S01]  /*bcbd0*/  LDL.LU R16, [R1+0x64b8] ;  /* 0x0064b80001107983 */ /* 0x000ea20000300800 */
[----:B-1----:R-:W-:-:S02]  /*bcbe0*/  IMAD.MOV.U32 R4, RZ, RZ, R10 ;  /* 0x000000ffff047224 */ /* 0x002fc400078e000a */
[----:B------:R-:W-:Y:S01]  /*bcbf0*/  IMAD.MOV.U32 R5, RZ, RZ, R13 ;  /* 0x000000ffff057224 */ /* 0x000fe200078e000d */
[----:B------:R-:W2:Y:S04]  /*bcc00*/  LDL.LU R10, [R1+0x64b0] ;  /* 0x0064b000010a7983 */ /* 0x000ea80000300800 */
[----:B------:R1:W-:Y:S01]  /*bcc10*/  LDGSTS.E [R2+0xcc00], desc[UR24][R4.64], P1 ;  /* 0x0cc0000004027fae */ /* 0x0003e20008921858 */
[----:B------:R-:W-:Y:S02]  /*bcc20*/  IADD3 R11, P0, R11, UR14, RZ ;  /* 0x0000000e0b0b7c10 */ /* 0x000fe4000ff1e0ff */
[----:B------:R-:W-:-:S03]  /*bcc30*/  IADD3 R3, P2, R3, UR14, RZ ;  /* 0x0000000e03037c10 */ /* 0x000fc6000ff5e0ff */
[----:B------:R4:W-:Y:S01]  /*bcc40*/  STL [R1+0x64d8], R11 ;  /* 0x0064d80b01007387 */ /* 0x0009e20000100800 */
[----:B-1----:R-:W-:Y:S01]  /*bcc50*/  IMAD.MOV.U32 R4, RZ, RZ, R11 ;  /* 0x000000ffff047224 */ /* 0x002fe200078e000b */
[----:B----4-:R-:W-:-:S05]  /*bcc60*/  IADD3.X R12, R12, UR9, RZ, P0, !PT ;  /* 0x000000090c0c7c10 */ /* 0x010fca00087fe4ff */
[----:B------:R-:W-:Y:S01]  /*bcc70*/  STL [R1+0x64cc], R12 ;  /* 0x0064cc0c01007387 */ /* 0x000fe20000100800 */
[----:B------:R-:W-:Y:S01]  /*bcc80*/  IMAD.MOV.U32 R5, RZ, RZ, R12 ;  /* 0x000000ffff057224 */ /* 0x000fe200078e000c */
[----:B------:R-:W-:Y:S02]  /*bcc90*/  IADD3.X R9, R9, UR9, RZ, P2, !PT ;  /* 0x0000000909097c10 */ /* 0x000fe400097fe4ff */
[----:B------:R1:W-:Y:S04]  /*bcca0*/  STL [R1+0x64d0], R3 ;  /* 0x0064d00301007387 */ /* 0x0003e80000100800 */
[----:B------:R-:W4:Y:S04]  /*bccb0*/  LDL.LU R18, [R1+0x64ac] ;  /* 0x0064ac0001127983 */ /* 0x000f280000300800 */
[----:B------:R-:W-:Y:S04]  /*bccc0*/  STL [R1+0x64c4], R9 ;  /* 0x0064c40901007387 */ /* 0x000fe80000100800 */
[----:B------:R-:W4:Y:S04]  /*bccd0*/  LDL.LU R15, [R1+0x64a4] ;  /* 0x0064a400010f7983 */ /* 0x000f280000300800 */
[----:B------:R1:W-:Y:S04]  /*bcce0*/  LDGSTS.E [R2+0xcd00], desc[UR24][R4.64], P1 ;  /* 0x0cd0000004027fae */ /* 0x0003e80008921858 */
[----:B------:R-:W4:Y:S01]  /*bccf0*/  LDL.LU R11, [R1+0x649c] ;  /* 0x00649c00010b7983 */ /* 0x000f220000300800 */
[----:B-1----:R-:W-:-:S03]  /*bcd00*/  IMAD.MOV.U32 R4, RZ, RZ, R3 ;  /* 0x000000ffff047224 */ /* 0x002fc600078e0003 */
[----:B------:R-:W4:Y:S04]  /*bcd10*/  LDL.LU R3, [R1+0x64a8] ;  /* 0x0064a80001037983 */ /* 0x000f280000300800 */
[----:B------:R-:W4:Y:S04]  /*bcd20*/  LDL.LU R13, [R1+0x6494] ;  /* 0x00649400010d7983 */ /* 0x000f280000300800 */
[----:B------:R-:W4:Y:S01]  /*bcd30*/  LDL.LU R12, [R1+0x64a0] ;  /* 0x0064a000010c7983 */ /* 0x000f220000300800 */
[----:B------:R-:W-:-:S05]  /*bcd40*/  IMAD.MOV.U32 R5, RZ, RZ, R9 ;  /* 0x000000ffff057224 */ /* 0x000fca00078e0009 */
[----:B------:R1:W-:Y:S01]  /*bcd50*/  LDGSTS.E [R2+0xce00], desc[UR24][R4.64], P1 ;  /* 0x0ce0000004027fae */ /* 0x0003e20008921858 */
[----:B------:R-:W-:-:S04]  /*bcd60*/  UISETP.GT.AND UP1, UPT, UR17, 0x1d, UPT ;  /* 0x0000001d1100788c */ /* 0x000fc8000bf24270 */
[----:B------:R-:W-:-:S04]  /*bcd70*/  USEL UR13, URZ, 0x4, !UP1 ;  /* 0x000000043f0d7887 */ /* 0x000fc8000c800000 */
[----:B------:R-:W-:Y:S01]  /*bcd80*/  USEL UR13, UR13, URZ, !UP0 ;  /* 0x0000003f0d0d7287 */ /* 0x000fe2000c000000 */
[----:B---3--:R-:W-:-:S04]  /*bcd90*/  IADD3 R6, P0, R6, UR14, RZ ;  /* 0x0000000e06067c10 */ /* 0x008fc8000ff1e0ff */
[----:B--2---:R-:W-:Y:S01]  /*bcda0*/  IADD3.X R8, R8, UR9, RZ, P0, !PT ;  /* 0x0000000908087c10 */ /* 0x004fe200087fe4ff */
[----:B------:R-:W-:Y:S04]  /*bcdb0*/  STL [R1+0x64c8], R6 ;  /* 0x0064c80601007387 */ /* 0x000fe80000100800 */
[----:B------:R2:W-:Y:S01]  /*bcdc0*/  STL [R1+0x64bc], R8 ;  /* 0x0064bc0801007387 */ /* 0x0005e20000100800 */
[----:B-1----:R-:W-:-:S03]  /*bcdd0*/  IMAD.MOV.U32 R5, RZ, RZ, R8 ;  /* 0x000000ffff057224 */ /* 0x002fc600078e0008 */
[----:B------:R-:W3:Y:S01]  /*bcde0*/  LDL.LU R14, [R1+0x648c] ;  /* 0x00648c00010e7983 */ /* 0x000ee20000300800 */
[----:B------:R-:W-:-:S03]  /*bcdf0*/  IMAD.MOV.U32 R4, RZ, RZ, R6 ;  /* 0x000000ffff047224 */ /* 0x000fc600078e0006 */
[----:B--2---:R-:W2:Y:S04]  /*bce00*/  LDL.LU R8, [R1+0x6498] ;  /* 0x0064980001087983 */ /* 0x004ea80000300800 */
[----:B------:R-:W3:Y:S04]  /*bce10*/  LDL.LU R9, [R1+0x6488] ;  /* 0x0064880001097983 */ /* 0x000ee80000300800 */
[----:B------:R-:W3:Y:S01]  /*bce20*/  LDL.LU R6, [R1+0x6490] ;  /* 0x0064900001067983 */ /* 0x000ee20000300800 */
[----:B------:R-:W-:-:S03]  /*bce30*/  ISETP.NE.U32.AND P0, PT, RZ, UR13, PT ;  /* 0x0000000dff007c0c */ /* 0x000fc6000bf05070 */
[----:B------:R1:W-:Y:S01]  /*bce40*/  LDGSTS.E [R2+0xcf00], desc[UR24][R4.64], P1 ;  /* 0x0cf0000004027fae */ /* 0x0003e20008921858 */
[----:B------:R-:W-:-:S04]  /*bce50*/  IADD3 R21, P1, R21, UR14, RZ ;  /* 0x0000000e15157c10 */ /* 0x000fc8000ff3e0ff */
[----:B------:R-:W-:Y:S02]  /*bce60*/  IADD3.X R22, R22, UR9, RZ, P1, !PT ;  /* 0x0000000916167c10 */ /* 0x000fe40008ffe4ff */
[----:B------:R-:W-:-:S04]  /*bce70*/  IADD3 R19, P2, R19, UR14, RZ ;  /* 0x0000000e13137c10 */ /* 0x000fc8000ff5e0ff */
[----:B------:R-:W-:Y:S01]  /*bce80*/  IADD3.X R20, R20, UR9, RZ, P2, !PT ;  /* 0x0000000914147c10 */ /* 0x000fe200097fe4ff */
[----:B-1----:R-:W-:Y:S02]  /*bce90*/  IMAD.MOV.U32 R4, RZ, RZ, R21 ;  /* 0x000000ffff047224 */ /* 0x002fe400078e0015 */
[----:B------:R-:W-:Y:S01]  /*bcea0*/  IMAD.MOV.U32 R5, RZ, RZ, R22 ;  /* 0x000000ffff057224 */ /* 0x000fe200078e0016 */
[----:B------:R-:W-:-:S04]  /*bceb0*/  IADD3 R16, P1, R16, UR14, RZ ;  /* 0x0000000e10107c10 */ /* 0x000fc8000ff3e0ff */
[----:B------:R1:W-:Y:S01]  /*bcec0*/  LDGSTS.E [R2+0xe800], desc[UR24][R4.64], P0 ;  /* 0x0e80000004027fae */ /* 0x0003e20008121858 */
[----:B------:R-:W-:-:S03]  /*bced0*/  IADD3 R10, P2, R10, UR14, RZ ;  /* 0x0000000e0a0a7c10 */ /* 0x000fc6000ff5e0ff */
[----:B------:R-:W-:Y:S01]  /*bcee0*/  STL [R1+0x6858], R21 ;  /* 0x0068581501007387 */ /* 0x000fe20000100800 */
[----:B-1----:R-:W-:Y:S02]  /*bcef0*/  IMAD.MOV.U32 R4, RZ, RZ, R19 ;  /* 0x000000ffff047224 */ /* 0x002fe400078e0013 */
[----:B------:R-:W-:Y:S01]  /*bcf00*/  IMAD.MOV.U32 R5, RZ, RZ, R20 ;  /* 0x000000ffff057224 */ /* 0x000fe200078e0014 */
[----:B------:R-:W-:Y:S04]  /*bcf10*/  STL [R1+0x6850], R22 ;  /* 0x0068501601007387 */ /* 0x000fe80000100800 */
[----:B------:R1:W-:Y:S04]  /*bcf20*/  LDGSTS.E [R2+0xe900], desc[UR24][R4.64], P0 ;  /* 0x0e90000004027fae */ /* 0x0003e80008121858 */
[----:B------:R-:W-:Y:S04]  /*bcf30*/  STL [R1+0x64c0], R19 ;  /* 0x0064c01301007387 */ /* 0x000fe80000100800 */
[----:B------:R-:W-:Y:S01]  /*bcf40*/  STL [R1+0x64b4], R20 ;  /* 0x0064b41401007387 */ /* 0x000fe20000100800 */
[----:B-1----:R-:W-:-:S03]  /*bcf50*/  IMAD.MOV.U32 R4, RZ, RZ, R16 ;  /* 0x000000ffff047224 */ /* 0x002fc600078e0010 */
[----:B------:R1:W-:Y:S01]  /*bcf60*/  STL [R1+0x64b8], R16 ;  /* 0x0064b81001007387 */ /* 0x0003e20000100800 */
[----:B----4-:R-:W-:-:S05]  /*bcf70*/  IADD3.X R18, R18, UR9, RZ, P1, !PT ;  /* 0x0000000912127c10 */ /* 0x010fca0008ffe4ff */
[----:B------:R-:W-:Y:S01]  /*bcf80*/  IMAD.MOV.U32 R5, RZ, RZ, R18 ;  /* 0x000000ffff057224 */ /* 0x000fe200078e0012 */
[----:B------:R-:W-:Y:S01]  /*bcf90*/  IADD3.X R15, R15, UR9, RZ, P2, !PT ;  /* 0x000000090f0f7c10 */ /* 0x000fe200097fe4ff */
[----:B------:R-:W-:Y:S04]  /*bcfa0*/  STL [R1+0x64ac], R18 ;  /* 0x0064ac1201007387 */ /* 0x000fe80000100800 */
[----:B------:R4:W-:Y:S04]  /*bcfb0*/  STL [R1+0x64b0], R10 ;  /* 0x0064b00a01007387 */ /* 0x0009e80000100800 */
[----:B------:R1:W-:Y:S04]  /*bcfc0*/  LDGSTS.E [R2+0xea00], desc[UR24][R4.64], P0 ;  /* 0x0ea0000004027fae */ /* 0x0003e80008121858 */
[----:B------:R-:W-:Y:S04]  /*bcfd0*/  STL [R1+0x64a4], R15 ;  /* 0x0064a40f01007387 */ /* 0x000fe80000100800 */
[----:B-1----:R-:W3:Y:S01]  /*bcfe0*/  LDL.LU R16, [R1+0x6844] ;  /* 0x0068440001107983 */ /* 0x002ee20000300800 */
[----:B------:R-:W-:Y:S01]  /*bcff0*/  IADD3 R3, P1, R3, UR14, RZ ;  /* 0x0000000e03037c10 */ /* 0x000fe2000ff3e0ff */
[----:B------:R-:W-:-:S03]  /*bd000*/  IMAD.MOV.U32 R4, RZ, RZ, R10 ;  /* 0x000000ffff047224 */ /* 0x000fc600078e000a */
[----:B------:R-:W-:Y:S01]  /*bd010*/  IADD3.X R11, R11, UR9, RZ, P1, !PT ;  /* 0x000000090b0b7c10 */ /* 0x000fe20008ffe4ff */
[----:B------:R-:W-:Y:S01]  /*bd020*/  IMAD.MOV.U32 R5, RZ, RZ, R15 ;  /* 0x000000ffff057224 */ /* 0x000fe200078e000f */
[----:B----4-:R-:W4:Y:S01]  /*bd030*/  LDL.LU R10, [R1+0x684c] ;  /* 0x00684c00010a7983 */ /* 0x010f220000300800 */
        /* <DEDUP_REMOVED lines=13> */
[----:B------:R-:W4:Y:S01]  /*bd110*/  LDL.LU R13, [R1+0x647c] ;  /* 0x00647c00010d7983 */ /* 0x000f220000300800 */
[----:B------:R-:W-:-:S03]  /*bd120*/  IMAD.MOV.U32 R4, RZ, RZ, R12 ;  /* 0x000000ffff047224 */ /* 0x000fc600078e000c */
[----:B------:R-:W4:Y:S04]  /*bd130*/  LDL.LU R12, [R1+0x6474] ;  /* 0x00647400010c7983 */ /* 0x000f280000300800 */
[----:B------:R1:W-:Y:S01]  /*bd140*/  LDGSTS.E [R2+0xed00], desc[UR24][R4.64], P0 ;  /* 0x0ed0000004027fae */ /* 0x0003e20008121858 */
[----:B--2---:R-:W-:-:S04]  /*bd150*/  IADD3 R8, P1, R8, UR14, RZ ;  /* 0x0000000e08087c10 */ /* 0x004fc8000ff3e0ff */
[----:B---3--:R-:W-:Y:S02]  /*bd160*/  IADD3.X R14, R14, UR9, RZ, P1, !PT ;  /* 0x000000090e0e7c10 */ /* 0x008fe40008ffe4ff */
[----:B------:R-:W-:Y:S01]  /*bd170*/  IADD3 R6, P2, R6, UR14, RZ ;  /* 0x0000000e06067c10 */ /* 0x000fe2000ff5e0ff */
[----:B------:R-:W-:Y:S02]  /*bd180*/  STL [R1+0x6498], R8 ;  /* 0x0064980801007387 */ /* 0x000fe40000100800 */
[----:B-1----:R-:W-:Y:S01]  /*bd190*/  IMAD.MOV.U32 R5, RZ, RZ, R14 ;  /* 0x000000ffff057224 */ /* 0x002fe200078e000e */
[----:B------:R-:W-:Y:S01]  /*bd1a0*/  IADD3.X R9, R9, UR9, RZ, P2, !PT ;  /* 0x0000000909097c10 */ /* 0x000fe200097fe4ff */
[----:B------:R1:W-:Y:S01]  /*bd1b0*/  STL [R1+0x648c], R14 ;  /* 0x00648c0e01007387 */ /* 0x0003e20000100800 */
[----:B------:R-:W-:-:S03]  /*bd1c0*/  IMAD.MOV.U32 R4, RZ, RZ, R8 ;  /* 0x000000ffff047224 */ /* 0x000fc600078e0008 */
[----:B------:R-:W-:Y:S04]  /*bd1d0*/  STL [R1+0x6490], R6 ;  /* 0x0064900601007387 */ /* 0x000fe80000100800 */
[----:B------:R2:W-:Y:S04]  /*bd1e0*/  LDGSTS.E [R2+0xee00], desc[UR24][R4.64], P0 ;  /* 0x0ee0000004027fae */ /* 0x0005e80008121858 */
[----:B-1----:R-:W3:Y:S04]  /*bd1f0*/  LDL.LU R14, [R1+0x6478] ;  /* 0x00647800010e7983 */ /* 0x002ee80000300800 */
[----:B------:R1:W-:Y:S04]  /*bd200*/  STL [R1+0x6488], R9 ;  /* 0x0064880901007387 */ /* 0x0003e80000100800 */
[----:B------:R-:W3:Y:S04]  /*bd210*/  LDL.LU R8, [R1+0x6470] ;  /* 0x0064700001087983 */ /* 0x000ee80000300800 */
[----:B------:R-:W3:Y:S01]  /*bd220*/  LDL.LU R15, [R1+0x646c] ;  /* 0x00646c00010f7983 */ /* 0x000ee20000300800 */
[----:B--2---:R-:W-:-:S03]  /*bd230*/  IMAD.MOV.U32 R5, RZ, RZ, R9 ;  /* 0x000000ffff057224 */ /* 0x004fc600078e0009 */
[----:B-1----:R-:W2:Y:S01]  /*bd240*/  LDL.LU R9, [R1+0x6464] ;  /* 0x0064640001097983 */ /* 0x002ea20000300800 */
[----:B------:R-:W-:Y:S01]  /*bd250*/  UISETP.GT.AND UP1, UPT, UR17, 0x2, UPT ;  /* 0x000000021100788c */ /* 0x000fe2000bf24270 */
[----:B------:R-:W-:Y:S02]  /*bd260*/  IMAD.MOV.U32 R4, RZ, RZ, R6 ;  /* 0x000000ffff047224 */ /* 0x000fe400078e0006 */
[----:B------:R-:W-:Y:S01]  /*bd270*/  IMAD.SHL.U32 R17, R17, 0x4, RZ ;  /* 0x0000000411117824 */ /* 0x000fe200078e00ff */
[----:B------:R-:W-:Y:S01]  /*bd280*/  USEL UR13, URZ, 0x4, !UP1 ;  /* 0x000000043f0d7887 */ /* 0x000fe2000c800000 */
[----:B------:R-:W2:Y:S03]  /*bd290*/  LDL.LU R18, [R1+0x6468] ;  /* 0x0064680001127983 */ /* 0x000ea60000300800 */
[----:B------:R-:W-:Y:S01]  /*bd2a0*/  USEL UR13, UR13, URZ, !UP0 ;  /* 0x0000003f0d0d7287 */ /* 0x000fe2000c000000 */
[----:B------:R1:W-:Y:S01]  /*bd2b0*/  LDGSTS.E [R2+0xef00], desc[UR24][R4.64], P0 ;  /* 0x0ef0000004027fae */ /* 0x0003e20008121858 */
[----:B------:R-:W-:-:S04]  /*bd2c0*/  LOP3.LUT R6, R17, 0x40, RZ, 0x3c, !PT ;  /* 0x0000004011067812 */ /* 0x000fc800078e3cff */
[----:B------:R-:W-:Y:S01]  /*bd2d0*/  ISETP.NE.U32.AND P0, PT, RZ, UR13, PT ;  /* 0x0000000dff007c0c */ /* 0x000fe2000bf05070 */
[----:B-1----:R-:W-:Y:S01]  /*bd2e0*/  VIADD R2, R6, UR18 ;  /* 0x0000001206027c36 */ /* 0x002fe20008000000 */
[----:B----4-:R-:W-:-:S04]  /*bd2f0*/  IADD3 R10, P1, R10, UR14, RZ ;  /* 0x0000000e0a0a7c10 */ /* 0x010fc8000ff3e0ff */
[----:B------:R-:W-:Y:S01]  /*bd300*/  IADD3.X R16, R16, UR9, RZ, P1, !PT ;  /* 0x0000000910107c10 */ /* 0x000fe20008ffe4ff */
[----:B------:R1:W-:Y:S01]  /*bd310*/  STL [R1+0x684c], R10 ;  /* 0x00684c0a01007387 */ /* 0x0003e20000100800 */
[----:B------:R-:W-:-:S03]  /*bd320*/  IMAD.MOV.U32 R4, RZ, RZ, R10 ;  /* 0x000000ffff047224 */ /* 0x000fc600078e000a */
[----:B------:R-:W-:Y:S01]  /*bd330*/  STL [R1+0x6844], R16 ;  /* 0x0068441001007387 */ /* 0x000fe20000100800 */
[----:B------:R-:W-:-:S03]  /*bd340*/  IMAD.MOV.U32 R5, RZ, RZ, R16 ;  /* 0x000000ffff057224 */ /* 0x000fc600078e0010 */
[----:B------:R-:W4:Y:S04]  /*bd350*/  LDL.LU R6, [R1+0x6460] ;  /* 0x0064600001067983 */ /* 0x000f280000300800 */
        /* <DEDUP_REMOVED lines=19> */
[----:B------:R-:W4:Y:S01]  /*bd490*/  LDL.LU R12, [R1+0x6450] ;  /* 0x00645000010c7983 */ /* 0x000f220000300800 */
[----:B---3--:R-:W-:-:S03]  /*bd4a0*/  IADD3 R14, P1, R14, UR14, RZ ;  /* 0x0000000e0e0e7c10 */ /* 0x008fc6000ff3e0ff */
[----:B------:R1:W-:Y:S04]  /*bd4b0*/  LDGSTS.E [R2+0x1200], desc[UR24][R4.64], P0 ;  /* 0x0120000004027fae */ /* 0x0003e80008121858 */
[----:B------:R-:W-:Y:S01]  /*bd4c0*/  STL [R1+0x6478], R14 ;  /* 0x0064780e01007387 */ /* 0x000fe20000100800 */
[----:B------:R-:W-:Y:S02]  /*bd4d0*/  IADD3 R8, P2, R8, UR14, RZ ;  /* 0x0000000e08087c10 */ /* 0x000fe4000ff5e0ff */
[----:B------:R-:W-:-:S05]  /*bd4e0*/  IADD3.X R15, R15, UR9, RZ, P1, !PT ;  /* 0x000000090f0f7c10 */ /* 0x000fca0008ffe4ff */
[----:B------:R3:W-:Y:S01]  /*bd4f0*/  STL [R1+0x646c], R15 ;  /* 0x00646c0f01007387 */ /* 0x0007e20000100800 */
[----:B--2---:R-:W-:-:S03]  /*bd500*/  IADD3.X R9, R9, UR9, RZ, P2, !PT ;  /* 0x0000000909097c10 */ /* 0x004fc600097fe4ff */
[----:B------:R-:W-:Y:S04]  /*bd510*/  STL [R1+0x6470], R8 ;  /* 0x0064700801007387 */ /* 0x000fe80000100800 */
[----:B------:R-:W2:Y:S04]  /*bd520*/  LDL.LU R17, [R1+0x683c] ;  /* 0x00683c0001117983 */ /* 0x000ea80000300800 */
[----:B------:R3:W-:Y:S04]  /*bd530*/  STL [R1+0x6464], R9 ;  /* 0x0064640901007387 */ /* 0x0007e80000100800 */
[----:B------:R-:W2:Y:S01]  /*bd540*/  LDL.LU R16, [R1+0x6444] ;  /* 0x0064440001107983 */ /* 0x000ea20000300800 */
[----:B-1----:R-:W-:-:S02]  /*bd550*/  IMAD.MOV.U32 R4, RZ, RZ, R14 ;  /* 0x000000ffff047224 */ /* 0x002fc400078e000e */
[----:B------:R-:W-:Y:S02]  /*bd560*/  IMAD.MOV.U32 R5, RZ, RZ, R15 ;  /* 0x000000ffff057224 */ /* 0x000fe400078e000f */
[----:B---3--:R-:W3:Y:S01]  /*bd570*/  LDL.LU R15, [R1+0x643c] ;  /* 0x00643c00010f7983 */ /* 0x008ee20000300800 */
[----:B------:R-:W-:-:S03]  /*bd580*/  IADD3 R18, P1, R18, UR14, RZ ;  /* 0x0000000e12127c10 */ /* 0x000fc6000ff3e0ff */
[----:B------:R-:W3:Y:S04]  /*bd590*/  LDL.LU R14, [R1+0x6448] ;  /* 0x00644800010e7983 */ /* 0x000ee80000300800 */
[----:B------:R1:W-:Y:S02]  /*bd5a0*/  LDGSTS.E [R2+0x1300], desc[UR24][R4.64], P0 ;  /* 0x0130000004027fae */ /* 0x0003e40008121858 */
[----:B-1----:R-:W-:Y:S02]  /*bd5b0*/  IMAD.MOV.U32 R5, RZ, RZ, R9 ;  /* 0x000000ffff057224 */ /* 0x002fe400078e0009 */
[----:B------:R-:W-:Y:S01]  /*bd5c0*/  IMAD.MOV.U32 R4, RZ, RZ, R8 ;  /* 0x000000ffff047224 */ /* 0x000fe200078e0008 */
[----:B------:R-:W3:Y:S04]  /*bd5d0*/  LDL.LU R9, [R1+0x6434] ;  /* 0x0064340001097983 */ /* 0x000ee80000300800 */
[----:B------:R-:W3:Y:S04]  /*bd5e0*/  LDL.LU R8, [R1+0x6440] ;  /* 0x0064400001087983 */ /* 0x000ee80000300800 */
[----:B------:R1:W-:Y:S04]  /*bd5f0*/  LDGSTS.E [R2+0x1400], desc[UR24][R4.64], P0 ;  /* 0x0140000004027fae */ /* 0x0003e80008121858 */
[----:B------:R-:W-:Y:S01]  /*bd600*/  STL [R1+0x6468], R18 ;  /* 0x0064681201007387 */ /* 0x000fe20000100800 */
[----:B-1----:R-:W-:Y:S01]  /*bd610*/  IMAD.MOV.U32 R4, RZ, RZ, R18 ;  /* 0x000000ffff047224 */ /* 0x002fe200078e0012 */
[----:B----4-:R-:W-:-:S02]  /*bd620*/  IADD3 R6, P2, R6, UR14, RZ ;  /* 0x0000000e06067c10 */ /* 0x010fc4000ff5e0ff */
[----:B------:R-:W-:Y:S02]  /*bd630*/  IADD3.X R19, R19, UR9, RZ, P1, !PT ;  /* 0x0000000913137c10 */ /* 0x000fe40008ffe4ff */
        /* <DEDUP_REMOVED lines=26> */
[----:B------:R2:W-:Y:S01]  /*bd7e0*/  STL [R1+0x6848], R3 ;  /* 0x0068480301007387 */ /* 0x0005e20000100800 */
[----:B-1----:R-:W-:Y:S01]  /*bd7f0*/  IMAD.MOV.U32 R4, RZ, RZ, R3 ;  /* 0x000000ffff047224 */ /* 0x002fe200078e0003 */
[----:B--2---:R-:W-:-:S05]  /*bd800*/  IADD3.X R17, R17, UR9, RZ, P1, !PT ;  /* 0x0000000911117c10 */ /* 0x004fca0008ffe4ff */
[----:B------:R-:W-:Y:S01]  /*bd810*/  IMAD.MOV.U32 R5, RZ, RZ, R17 ;  /* 0x000000ffff057224 */ /* 0x000fe200078e0011 */
[----:B------:R-:W-:Y:S01]  /*bd820*/  STL [R1+0x683c], R17 ;  /* 0x00683c1101007387 */ /* 0x000fe20000100800 */
[----:B------:R-:W-:-:S03]  /*bd830*/  IADD3.X R16, R16, UR9, RZ, P2, !PT ;  /* 0x0000000910107c10 */ /* 0x000fc600097fe4ff */
[----:B------:R1:W-:Y:S04]  /*bd840*/  STL [R1+0x6450], R12 ;  /* 0x0064500c01007387 */ /* 0x0003e80000100800 */
[----:B------:R-:W2:Y:S04]  /*bd850*/  LDL.LU R3, [R1+0x6428] ;  /* 0x0064280001037983 */ /* 0x000ea80000300800 */
[----:B------:R1:W-:Y:S04]  /*bd860*/  LDGSTS.E [R2+0x3000], desc[UR24][R4.64], P0 ;  /* 0x0300000004027fae */ /* 0x0003e80008121858 */
[----:B------:R-:W-:Y:S01]  /*bd870*/  STL [R1+0x6444], R16 ;  /* 0x0064441001007387 */ /* 0x000fe20000100800 */
[----:B-1----:R-:W-:-:S03]  /*bd880*/  IMAD.MOV.U32 R4, RZ, RZ, R12 ;  /* 0x000000ffff047224 */ /* 0x002fc600078e000c */
[----:B------:R-:W2:Y:S01]  /*bd890*/  LDL.LU R12, [R1+0x641c] ;  /* 0x00641c00010c7983 */ /* 0x000ea20000300800 */
[----:B---3--:R-:W-:Y:S01]  /*bd8a0*/  IADD3 R14, P1, R14, UR14, RZ ;  /* 0x0000000e0e0e7c10 */ /* 0x008fe2000ff3e0ff */
        /* <DEDUP_REMOVED lines=8> */
[----:B---3--:R-:W-:-:S03]  /*bd930*/  IMAD.MOV.U32 R4, RZ, RZ, R14 ;  /* 0x000000ffff047224 */ /* 0x008fc600078e000e */
[----:B-1----:R-:W3:Y:S04]  /*bd940*/  LDL.LU R14, [R1+0x6420] ;  /* 0x00642000010e7983 */ /* 0x002ee80000300800 */
        /* <DEDUP_REMOVED lines=15> */
[----:B------:R-:W-:Y:S02]  /*bda40*/  IADD3.X R13, R13, UR9, RZ, P1, !PT ;  /* 0x000000090d0d7c10 */ /* 0x000fe40008ffe4ff */
[----:B------:R-:W-:-:S03]  /*bda50*/  IADD3.X R11, R11, UR9, RZ, P2, !PT ;  /* 0x000000090b0b7c10 */ /* 0x000fc600097fe4ff */
[----:B------:R-:W-:Y:S04]  /*bda60*/  STL [R1+0x642c], R13 ;  /* 0x00642c0d01007387 */ /* 0x000fe80000100800 */
[----:B------:R-:W-:Y:S04]  /*bda70*/  STL [R1+0x6430], R6 ;  /* 0x0064300601007387 */ /* 0x000fe80000100800 */
[----:B------:R-:W3:Y:S04]  /*bda80*/  LDL.LU R15, [R1+0x640c] ;  /* 0x00640c00010f7983 */ /* 0x000ee80000300800 */
[----:B------:R1:W-:Y:S04]  /*bda90*/  STL [R1+0x6424], R11 ;  /* 0x0064240b01007387 */ /* 0x0003e80000100800 */
[----:B----4-:R-:W4:Y:S01]  /*bdaa0*/  LDL.LU R10, [R1+0x6404] ;  /* 0x00640400010a7983 */ /* 0x010f220000300800 */
[----:B------:R-:W-:-:S05]  /*bdab0*/  IMAD.MOV.U32 R5, RZ, RZ, R13 ;  /* 0x000000ffff057224 */ /* 0x000fca00078e000d */
[----:B------:R1:W-:Y:S02]  /*bdac0*/  LDGSTS.E [R2+0x3400], desc[UR24][R4.64], P0 ;  /* 0x0340000004027fae */ /* 0x0003e40008121858 */
[----:B-1----:R-:W-:Y:S02]  /*bdad0*/  IMAD.MOV.U32 R4, RZ, RZ, R6 ;  /* 0x000000ffff047224 */ /* 0x002fe400078e0006 */
[----:B------:R-:W-:Y:S02]  /*bdae0*/  IMAD.MOV.U32 R5, RZ, RZ, R11 ;  /* 0x000000ffff057224 */ /* 0x000fe400078e000b */
[----:B------:R-:W4:Y:S04]  /*bdaf0*/  LDL.LU R11, [R1+0x6408] ;  /* 0x00640800010b7983 */ /* 0x000f280000300800 */
[----:B------:R-:W4:Y:S01]  /*bdb00*/  LDL.LU R6, [R1+0x6400] ;  /* 0x0064000001067983 */ /* 0x000f220000300800 */
[----:B--2---:R-:W-:-:S03]  /*bdb10*/  IADD3 R3, P1, R3, UR14, RZ ;  /* 0x0000000e03037c10 */ /* 0x004fc6000ff3e0ff */
[----:B------:R1:W-:Y:S04]  /*bdb20*/  LDGSTS.E [R2+0x3500], desc[UR24][R4.64], P0 ;  /* 0x0350000004027fae */ /* 0x0003e80008121858 */
[----:B------:R-:W-:Y:S01]  /*bdb30*/  STL [R1+0x6428], R3 ;  /* 0x0064280301007387 */ /* 0x000fe20000100800 */
[----:B------:R-:W-:-:S05]  /*bdb40*/  IADD3.X R12, R12, UR9, RZ, P1, !PT ;  /* 0x000000090c0c7c10 */ /* 0x000fca0008ffe4ff */
[----:B------:R2:W-:Y:S01]  /*bdb50*/  STL [R1+0x641c], R12 ;  /* 0x00641c0c01007387 */ /* 0x0005e20000100800 */
[----:B-1----:R-:W-:-:S03]  /*bdb60*/  IMAD.MOV.U32 R5, RZ, RZ, R12 ;  /* 0x000000ffff057224 */ /* 0x002fc600078e000c */
[----:B--2---:R-:W2:Y:S04]  /*bdb70*/  LDL.LU R12, [R1+0x63fc] ;  /* 0x0063fc00010c7983 */ /* 0x004ea80000300800 */
[----:B------:R-:W2:Y:S01]  /*bdb80*/  LDL.LU R16, [R1+0x63f4] ;  /* 0x0063f40001107983 */ /* 0x000ea20000300800 */
[----:B------:R-:W-:Y:S01]  /*bdb90*/  UISETP.GT.AND UP1, UPT, UR17, 0xa, UPT ;  /* 0x0000000a1100788c */ /* 0x000fe2000bf24270 */
[----:B------:R-:W-:Y:S02]  /*bdba0*/  IMAD.MOV.U32 R4, RZ, RZ, R3 ;  /* 0x000000ffff047224 */ /* 0x000fe400078e0003 */
[----:B------:R-:W2:Y:S01]  /*bdbb0*/  LDL.LU R13, [R1+0x63f8] ;  /* 0x0063f800010d7983 */ /* 0x000ea20000300800 */
[----:B------:R-:W-:Y:S01]  /*bdbc0*/  USEL UR13, URZ, 0x4, !UP1 ;  /* 0x000000043f0d7887 */ /* 0x000fe2000c800000 */
[----:B---3--:R-:W-:-:S03]  /*bdbd0*/  IADD3 R14, P2, R14, UR14, RZ ;  /* 0x0000000e0e0e7c10 */ /* 0x008fc6000ff5e0ff */
[----:B------:R-:W-:Y:S01]  /*bdbe0*/  USEL UR13, UR13, URZ, !UP0 ;  /* 0x0000003f0d0d7287 */ /* 0x000fe2000c000000 */
[----:B------:R1:W-:Y:S04]  /*bdbf0*/  LDGSTS.E [R2+0x3600], desc[UR24][R4.64], P0 ;  /* 0x0360000004027fae */ /* 0x0003e80008121858 */
[----:B------:R-:W3:Y:S01]  /*bdc00*/  LDL.LU R3, [R1+0x63f0] ;  /* 0x0063f00001037983 */ /* 0x000ee20000300800 */
        /* <DEDUP_REMOVED lines=11> */
[----:B-1----:R-:W3:Y:S01]  /*bdcc0*/  LDL.LU R17, [R1+0x63ec] ;  /* 0x0063ec0001117983 */ /* 0x002ee20000300800 */
[----:B------:R-:W-:-:S03]  /*bdcd0*/  IADD3 R8, P2, R8, UR14, RZ ;  /* 0x0000000e08087c10 */ /* 0x000fc6000ff5e0ff */
[----:B------:R-:W-:Y:S01]  /*bdce0*/  STL [R1+0x6834], R19 ;  /* 0x0068341301007387 */ /* 0x000fe20000100800 */
[----:B------:R-:W-:-:S03]  /*bdcf0*/  IMAD.MOV.U32 R4, RZ, RZ, R18 ;  /* 0x000000ffff047224 */ /* 0x000fc600078e0012 */
[----:B------:R-:W3:Y:S01]  /*bdd00*/  LDL.LU R14, [R1+0x63e4] ;  /* 0x0063e400010e7983 */ /* 0x000ee20000300800 */
[----:B------:R-:W-:-:S03]  /*bdd10*/  IMAD.MOV.U32 R5, RZ, RZ, R19 ;  /* 0x000000ffff057224 */ /* 0x000fc600078e0013 */
[----:B------:R1:W-:Y:S04]  /*bdd20*/  STL [R1+0x6418], R9 ;  /* 0x0064180901007387 */ /* 0x0003e80000100800 */
[----:B------:R1:W-:Y:S02]  /*bdd30*/  LDGSTS.E [R2+0x5000], desc[UR24][R4.64], P1 ;  /* 0x0500000004027fae */ /* 0x0003e40008921858 */
[----:B-1----:R-:W-:Y:S01]  /*bdd40*/  IMAD.MOV.U32 R4, RZ, RZ, R9 ;  /* 0x000000ffff047224 */ /* 0x002fe200078e0009 */
[----:B------:R-:W-:-:S05]  /*bdd50*/  IADD3.X R15, R15, UR9, RZ, P0, !PT ;  /* 0x000000090f0f7c10 */ /* 0x000fca00087fe4ff */
[----:B------:R1:W-:Y:S01]  /*bdd60*/  STL [R1+0x640c], R15 ;  /* 0x00640c0f01007387 */ /* 0x0003e20000100800 */
[----:B----4-:R-:W-:-:S03]  /*bdd70*/  IADD3.X R10, R10, UR9, RZ, P2, !PT ;  /* 0x000000090a0a7c10 */ /* 0x010fc600097fe4ff */
[----:B------:R4:W-:Y:S01]  /*bdd80*/  STL [R1+0x6410], R8 ;  /* 0x0064100801007387 */ /* 0x0009e20000100800 */
        /* <DEDUP_REMOVED lines=8> */
[----:B------:R-:W-:Y:S01]  /*bde10*/  IMAD.MOV.U32 R5, RZ, RZ, R10 ;  /* 0x000000ffff057224 */ /* 0x000fe200078e000a */
[----:B----4-:R-:W4:Y:S04]  /*bde20*/  LDL.LU R8, [R1+0x6838] ;  /* 0x0068380001087983 */ /* 0x010f280000300800 */
[----:B------:R-:W4:Y:S04]  /*bde30*/  LDL.LU R10, [R1+0x63e0] ;  /* 0x0063e000010a7983 */ /* 0x000f280000300800 */
[----:B------:R-:W-:Y:S04]  /*bde40*/  STL [R1+0x6408], R11 ;  /* 0x0064080b01007387 */ /* 0x000fe80000100800 */
[----:B------:R1:W-:Y:S01]  /*bde50*/  LDGSTS.E [R2+0x5200], desc[UR24][R4.64], P1 ;  /* 0x0520000004027fae */ /* 0x0003e20008921858 */
[----:B--2---:R-:W-:-:S02]  /*bde60*/  IADD3.X R12, R12, UR9, RZ, P0, !PT ;  /* 0x000000090c0c7c10 */ /* 0x004fc400087fe4ff */
[----:B------:R-:W-:-:S03]  /*bde70*/  IADD3.X R16, R16, UR9, RZ, P2, !PT ;  /* 0x0000000910107c10 */ /* 0x000fc600097fe4ff */
[----:B------:R2:W-:Y:S01]  /*bde80*/  STL [R1+0x63fc], R12 ;  /* 0x0063fc0c01007387 */ /* 0x0005e20000100800 */
[----:B-1----:R-:W-:-:S03]  /*bde90*/  IMAD.MOV.U32 R5, RZ, RZ, R12 ;  /* 0x000000ffff057224 */ /* 0x002fc600078e000c */
[----:B------:R-:W-:Y:S01]  /*bdea0*/  STL [R1+0x6400], R6 ;  /* 0x0064000601007387 */ /* 0x000fe20000100800 */
[----:B------:R-:W-:-:S03]  /*bdeb0*/  IMAD.MOV.U32 R4, RZ, RZ, R11 ;  /* 0x000000ffff047224 */ /* 0x000fc600078e000b */
[----:B--2---:R-:W2:Y:S04]  /*bdec0*/  LDL.LU R12, [R1+0x682c] ;  /* 0x00682c00010c7983 */ /* 0x004ea80000300800 */
[----:B------:R1:W-:Y:S04]  /*bded0*/  STL [R1+0x63f4], R16 ;  /* 0x0063f41001007387 */ /* 0x0003e80000100800 */
[----:B------:R-:W2:Y:S01]  /*bdee0*/  LDL.LU R11, [R1+0x63d4] ;  /* 0x0063d400010b7983 */ /* 0x000ea20000300800 */
[----:B------:R-:W-:-:S03]  /*bdef0*/  IADD3 R13, P0, R13, UR14, RZ ;  /* 0x0000000e0d0d7c10 */ /* 0x000fc6000ff1e0ff */
[----:B------:R1:W-:Y:S01]  /*bdf00*/  LDGSTS.E [R2+0x5300], desc[UR24][R4.64], P1 ;  /* 0x0530000004027fae */ /* 0x0003e20008921858 */
[----:B---3--:R-:W-:Y:S01]  /*bdf10*/  IADD3 R3, P2, R3, UR14, RZ ;  /* 0x0000000e03037c10 */ /* 0x008fe2000ff5e0ff */
[----:B-1----:R-:W-:Y:S02]  /*bdf20*/  IMAD.MOV.U32 R4, RZ, RZ, R6 ;  /* 0x000000ffff047224 */ /* 0x002fe400078e0006 */
[----:B------:R-:W-:Y:S02]  /*bdf30*/  IMAD.MOV.U32 R5, RZ, RZ, R16 ;  /* 0x000000ffff057224 */ /* 0x000fe400078e0010 */
[----:B------:R-:W3:Y:S01]  /*bdf40*/  LDL.LU R16, [R1+0x63d8] ;  /* 0x0063d80001107983 */ /* 0x000ee20000300800 */
[----:B------:R-:W-:-:S03]  /*bdf50*/  IADD3.X R17, R17, UR9, RZ, P0, !PT ;  /* 0x0000000911117c10 */ /* 0x000fc600087fe4ff */
[----:B------:R-:W3:Y:S04]  /*bdf60*/  LDL.LU R6, [R1+0x63d0] ;  /* 0x0063d00001067983 */ /* 0x000ee80000300800 */
[----:B------:R-:W-:Y:S04]  /*bdf70*/  STL [R1+0x63f8], R13 ;  /* 0x0063f80d01007387 */ /* 0x000fe80000100800 */
[----:B------:R1:W-:Y:S04]  /*bdf80*/  LDGSTS.E [R2+0x5400], desc[UR24][R4.64], P1 ;  /* 0x0540000004027fae */ /* 0x0003e80008921858 */
[----:B------:R1:W-:Y:S04]  /*bdf90*/  STL [R1+0x63ec], R17 ;  /* 0x0063ec1101007387 */ /* 0x0003e80000100800 */
[----:B------:R-:W-:Y:S01]  /*bdfa0*/  STL [R1+0x63f0], R3 ;  /* 0x0063f00301007387 */ /* 0x000fe20000100800 */
[----:B-1----:R-:W-:-:S03]  /*bdfb0*/  IMAD.MOV.U32 R5, RZ, RZ, R17 ;  /* 0x000000ffff057224 */ /* 0x002fc600078e0011 */
[----:B------:R-:W3:Y:S01]  /*bdfc0*/  LDL.LU R17, [R1+0x63cc] ;  /* 0x0063cc0001117983 */ /* 0x000ee20000300800 */
[----:B------:R-:W-:Y:S01]  /*bdfd0*/  IMAD.MOV.U32 R4, RZ, RZ, R13 ;  /* 0x000000ffff047224 */ /* 0x000fe200078e000d */
[----:B------:R-:W-:-:S04]  /*bdfe0*/  IADD3.X R14, R14, UR9, RZ, P2, !PT ;  /* 0x000000090e0e7c10 */ /* 0x000fc800097fe4ff */
[----:B------:R1:W-:Y:S04]  /*bdff0*/  LDGSTS.E [R2+0x5500], desc[UR24][R4.64], P1 ;  /* 0x0550000004027fae */ /* 0x0003e80008921858 */
[----:B------:R1:W-:Y:S04]  /*be000*/  STL [R1+0x63e4], R14 ;  /* 0x0063e40e01007387 */ /* 0x0003e80000100800 */
[----:B------:R-:W3:Y:S01]  /*be010*/  LDL.LU R13, [R1+0x63c4] ;  /* 0x0063c400010d7983 */ /* 0x000ee20000300800 */
[----:B-1----:R-:W-:Y:S02]  /*be020*/  IMAD.MOV.U32 R4, RZ, RZ, R3 ;  /* 0x000000ffff047224 */ /* 0x002fe400078e0003 */
[----:B------:R-:W-:-:S02]  /*be030*/  IMAD.MOV.U32 R5, RZ, RZ, R14 ;  /* 0x000000ffff057224 */ /* 0x000fc400078e000e */
[----:B------:R-:W3:Y:S04]  /*be040*/  LDL.LU R14, [R1+0x63c8] ;  /* 0x0063c800010e7983 */ /* 0x000ee80000300800 */
[----:B------:R-:W3:Y:S04]  /*be050*/  LDL.LU R3, [R1+0x63c0] ;  /* 0x0063c00001037983 */ /* 0x000ee80000300800 */
[----:B------:R1:W-:Y:S01]  /*be060*/  LDGSTS.E [R2+0x5600], desc[UR24][R4.64], P1 ;  /* 0x0560000004027fae */ /* 0x0003e20008921858 */
[----:B------:R-:W-:-:S04]  /*be070*/  IADD3 R9, P0, R9, UR14, RZ ;  /* 0x0000000e09097c10 */ /* 0x000fc8000ff1e0ff */
[----:B------:R-:W-:Y:S01]  /*be080*/  IADD3.X R15, R15, UR9, RZ, P0, !PT ;  /* 0x000000090f0f7c10 */ /* 0x000fe200087fe4ff */
[----:B------:R-:W-:Y:S04]  /*be090*/  STL [R1+0x63e8], R9 ;  /* 0x0063e80901007387 */ /* 0x000fe80000100800 */
[----:B------:R4:W-:Y:S01]  /*be0a0*/  STL [R1+0x63dc], R15 ;  /* 0x0063dc0f01007387 */ /* 0x0009e20000100800 */
[----:B-1----:R-:W-:Y:S02]  /*be0b0*/  IMAD.MOV.U32 R5, RZ, RZ, R15 ;  /* 0x000000ffff057224 */ /* 0x002fe400078e000f */
[----:B------:R-:W-:-:S05]  /*be0c0*/  IMAD.MOV.U32 R4, RZ, RZ, R9 ;  /* 0x000000ffff047224 */ /* 0x000fca00078e0009 */
[----:B------:R1:W-:Y:S04]  /*be0d0*/  LDGSTS.E [R2+0x5700], desc[UR24][R4.64], P1 ;  /* 0x0570000004027fae */ /* 0x0003e80008921858 */
[----:B----4-:R-:W4:Y:S04]  /*be0e0*/  LDL.LU R15, [R1+0x63bc] ;  /* 0x0063bc00010f7983 */ /* 0x010f280000300800 */
[----:B------:R-:W4:Y:S01]  /*be0f0*/  LDL.LU R9, [R1+0x63b4] ;  /* 0x0063b40001097983 */ /* 0x000f220000300800 */
[----:B------:R-:W-:Y:S02]  /*be100*/  IADD3 R8, P1, R8, UR14, RZ ;  /* 0x0000000e08087c10 */ /* 0x000fe4000ff3e0ff */
[----:B------:R-:W-:-:S03]  /*be110*/  IADD3 R10, P2, R10, UR14, RZ ;  /* 0x0000000e0a0a7c10 */ /* 0x000fc6000ff5e0ff */
[----:B------:R2:W-:Y:S01]  /*be120*/  STL [R1+0x6838], R8 ;  /* 0x0068380801007387 */ /* 0x0005e20000100800 */
[----:B-1----:R-:W-:Y:S01]  /*be130*/  IMAD.MOV.U32 R4, RZ, RZ, R8 ;  /* 0x000000ffff047224 */ /* 0x002fe200078e0008 */
[----:B------:R-:W-:-:S04]  /*be140*/  UISETP.GT.AND UP1, UPT, UR17, 0xe, UPT ;  /* 0x0000000e1100788c */ /* 0x000fc8000bf24270 */
[----:B------:R-:W-:-:S04]  /*be150*/  USEL UR13, URZ, 0x4, !UP1 ;  /* 0x000000043f0d7887 */ /* 0x000fc8000c800000 */
[----:B------:R-:W-:Y:S01]  /*be160*/  USEL UR13, UR13, URZ, !UP0 ;  /* 0x0000003f0d0d7287 */ /* 0x000fe2000c000000 */
[----:B--2---:R-:W-:-:S05]  /*be170*/  IADD3.X R12, R12, UR9, RZ, P1, !PT ;  /* 0x000000090c0c7c10 */ /* 0x004fca0008ffe4ff */
[----:B------:R1:W-:Y:S01]  /*be180*/  STL [R1+0x682c], R12 ;  /* 0x00682c0c01007387 */ /* 0x0003e20000100800 */
[----:B------:R-:W-:-:S03]  /*be190*/  IADD3.X R11, R11, UR9, RZ, P2, !PT ;  /* 0x000000090b0b7c10 */ /* 0x000fc600097fe4ff */
[----:B------:R2:W-:Y:S01]  /*be1a0*/  STL [R1+0x63e0], R10 ;  /* 0x0063e00a01007387 */ /* 0x0005e20000100800 */
[----:B------:R-:W-:-:S03]  /*be1b0*/  IMAD.MOV.U32 R5, RZ, RZ, R12 ;  /* 0x000000ffff057224 */ /* 0x000fc600078e000c */
[----:B------:R-:W4:Y:S04]  /*be1c0*/  LDL.LU R8, [R1+0x63b8] ;  /* 0x0063b80001087983 */ /* 0x000f280000300800 */
[----:B------:R2:W-:Y:S04]  /*be1d0*/  STL [R1+0x63d4], R11 ;  /* 0x0063d40b01007387 */ /* 0x0005e80000100800 */
[----:B-1----:R-:W4:Y:S01]  /*be1e0*/  LDL.LU R12, [R1+0x63ac] ;  /* 0x0063ac00010c7983 */ /* 0x002f220000300800 */
[----:B------:R-:W-:Y:S02]  /*be1f0*/  ISETP.NE.U32.AND P0, PT, RZ, UR13, PT ;  /* 0x0000000dff007c0c */ /* 0x000fe4000bf05070 */
[----:B---3--:R-:W-:-:S02]  /*be200*/  IADD3 R16, P1, R16, UR14, RZ ;  /* 0x0000000e10107c10 */ /* 0x008fc4000ff3e0ff */
[----:B------:R-:W-:-:S09]  /*be210*/  IADD3 R6, P2, R6, UR14, RZ ;  /* 0x0000000e06067c10 */ /* 0x000fd2000ff5e0ff */
[----:B------:R1:W-:Y:S02]  /*be220*/  LDGSTS.E [R2+0x7000], desc[UR24][R4.64], P0 ;  /* 0x0700000004027fae */ /* 0x0003e40008121858 */
[----:B-1----:R-:W-:Y:S02]  /*be230*/  IMAD.MOV.U32 R4, RZ, RZ, R10 ;  /* 0x000000ffff047224 */ /* 0x002fe400078e000a */
[----:B------:R-:W-:Y:S01]  /*be240*/  IMAD.MOV.U32 R5, RZ, RZ, R11 ;  /* 0x000000ffff057224 */ /* 0x000fe200078e000b */
[----:B--2---:R-:W2:Y:S01]  /*be250*/  LDL.LU R10, [R1+0x63b0] ;  /* 0x0063b000010a7983 */ /* 0x004ea20000300800 */
[----:B------:R-:W-:-:S03]  /*be260*/  IADD3.X R17, R17, UR9, RZ, P1, !PT ;  /* 0x0000000911117c10 */ /* 0x000fc60008ffe4ff */
[----:B------:R-:W3:Y:S04]  /*be270*/  LDL.LU R11, [R1+0x6830] ;  /* 0x00683000010b7983 */ /* 0x000ee80000300800 */
[----:B------:R-:W-:Y:S04]  /*be280*/  STL [R1+0x63d8], R16 ;  /* 0x0063d81001007387 */ /* 0x000fe80000100800 */
[----:B------:R1:W-:Y:S04]  /*be290*/  LDGSTS.E [R2+0x7100], desc[UR24][R4.64], P0 ;  /* 0x0710000004027fae */ /* 0x0003e80008121858 */
[----:B------:R1:W-:Y:S01]  /*be2a0*/  STL [R1+0x63cc], R17 ;  /* 0x0063cc1101007387 */ /* 0x0003e20000100800 */
[----:B------:R-:W-:-:S03]  /*be2b0*/  IADD3.X R13, R13, UR9, RZ, P2, !PT ;  /* 0x000000090d0d7c10 */ /* 0x000fc600097fe4ff */
[----:B------:R-:W-:Y:S01]  /*be2c0*/  STL [R1+0x63d0], R6 ;  /* 0x0063d00601007387 */ /* 0x000fe20000100800 */
[----:B-1----:R-:W-:-:S03]  /*be2d0*/  IMAD.MOV.U32 R5, RZ, RZ, R17 ;  /* 0x000000ffff057224 */ /* 0x002fc600078e0011 */
[----:B------:R-:W3:Y:S01]  /*be2e0*/  LDL.LU R17, [R1+0x63a4] ;  /* 0x0063a40001117983 */ /* 0x000ee20000300800 */
[----:B------:R-:W-:Y:S01]  /*be2f0*/  IMAD.MOV.U32 R4, RZ, RZ, R16 ;  /* 0x000000ffff047224 */ /* 0x000fe200078e0010 */
[----:B------:R-:W-:Y:S02]  /*be300*/  IADD3 R14, P1, R14, UR14, RZ ;  /* 0x0000000e0e0e7c10 */ /* 0x000fe4000ff3e0ff */
[----:B------:R1:W-:Y:S01]  /*be310*/  STL [R1+0x63c4], R13 ;  /* 0x0063c40d01007387 */ /* 0x0003e20000100800 */
[----:B------:R-:W-:-:S03]  /*be320*/  IADD3 R3, P2, R3, UR14, RZ ;  /* 0x0000000e03037c10 */ /* 0x000fc6000ff5e0ff */
[----:B------:R1:W-:Y:S04]  /*be330*/  LDGSTS.E [R2+0x7200], desc[UR24][R4.64], P0 ;  /* 0x0720000004027fae */ /* 0x0003e80008121858 */
[----:B------:R-:W3:Y:S01]  /*be340*/  LDL.LU R16, [R1+0x6824] ;  /* 0x0068240001107983 */ /* 0x000ee20000300800 */
[----:B-1----:R-:W-:Y:S02]  /*be350*/  IMAD.MOV.U32 R4, RZ, RZ, R6 ;  /* 0x000000ffff047224 */ /* 0x002fe400078e0006 */
[----:B------:R-:W-:Y:S02]  /*be360*/  IMAD.MOV.U32 R5, RZ, RZ, R13 ;  /* 0x000000ffff057224 */ /* 0x000fe400078e000d */
[----:B------:R-:W3:Y:S04]  /*be370*/  LDL.LU R13, [R1+0x63a8] ;  /* 0x0063a800010d7983 */ /* 0x000ee80000300800 */
[----:B------:R-:W3:Y:S04]  /*be380*/  LDL.LU R6, [R1+0x63a0] ;  /* 0x0063a00001067983 */ /* 0x000ee80000300800 */
[----:B------:R-:W-:Y:S04]  /*be390*/  STL [R1+0x63c8], R14 ;  /* 0x0063c80e01007387 */ /* 0x000fe80000100800 */
[----:B------:R1:W-:Y:S02]  /*be3a0*/  LDGSTS.E [R2+0x7300], desc[UR24][R4.64], P0 ;  /* 0x0730000004027fae */ /* 0x0003e40008121858 */
[----:B-1----:R-:W-:Y:S01]  /*be3b0*/  IMAD.MOV.U32 R4, RZ, RZ, R14 ;  /* 0x000000ffff047224 */ /* 0x002fe200078e000e */
[----:B----4-:R-:W-:-:S05]  /*be3c0*/  IADD3.X R15, R15, UR9, RZ, P1, !PT ;  /* 0x000000090f0f7c10 */ /* 0x010fca0008ffe4ff */
[----:B------:R1:W-:Y:S01]  /*be3d0*/  STL [R1+0x63bc], R15 ;  /* 0x0063bc0f01007387 */ /* 0x0003e20000100800 */
[----:B------:R-:W-:Y:S01]  /*be3e0*/  IMAD.MOV.U32 R5, RZ, RZ, R15 ;  /* 0x000000ffff057224 */ /* 0x000fe200078e000f */
[----:B------:R-:W-:Y:S02]  /*be3f0*/  IADD3.X R9, R9, UR9, RZ, P2, !PT ;  /* 0x0000000909097c10 */ /* 0x000fe400097fe4ff */
[----:B------:R-:W-:Y:S04]  /*be400*/  STL [R1+0x63c0], R3 ;  /* 0x0063c00301007387 */ /* 0x000fe80000100800 */
[----:B------:R4:W-:Y:S04]  /*be410*/  LDGSTS.E [R2+0x7400], desc[UR24][R4.64], P0 ;  /* 0x0740000004027fae */ /* 0x0009e80008121858 */
[----:B-1----:R-:W3:Y:S04]  /*be420*/  LDL.LU R15, [R1+0x639c] ;  /* 0x00639c00010f7983 */ /* 0x002ee80000300800 */
[----:B------:R1:W-:Y:S04]  /*be430*/  STL [R1+0x63b4], R9 ;  /* 0x0063b40901007387 */ /* 0x0003e80000100800 */
[----:B------:R-:W3:Y:S01]  /*be440*/  LDL.LU R14, [R1+0x6394] ;  /* 0x00639400010e7983 */ /* 0x000ee20000300800 */
[----:B----4-:R-:W-:-:S02]  /*be450*/  IMAD.MOV.U32 R4, RZ, RZ, R3 ;  /* 0x000000ffff047224 */ /* 0x010fc400078e0003 */
[----:B------:R-:W-:Y:S02]  /*be460*/  IMAD.MOV.U32 R5, RZ, RZ, R9 ;  /* 0x000000ffff057224 */ /* 0x000fe400078e0009 */
[----:B-1----:R-:W4:Y:S04]  /*be470*/  LDL.LU R9, [R1+0x6398] ;  /* 0x0063980001097983 */ /* 0x002f280000300800 */
        /* <DEDUP_REMOVED lines=11> */
[----:B------:R-:W-:-:S03]  /*be530*/  USEL UR13, URZ, 0x4, !UP1 ;  /* 0x000000043f0d7887 */ /* 0x000fc6000c800000 */
[----:B------:R1:W-:Y:S01]  /*be540*/  LDGSTS.E [R2+0x7600], desc[UR24][R4.64], P0 ;  /* 0x0760000004027fae */ /* 0x0003e20008121858 */
[----:B------:R-:W-:Y:S01]  /*be550*/  USEL UR13, UR13, URZ, !UP0 ;  /* 0x0000003f0d0d7287 */ /* 0x000fe2000c000000 */
[----:B--2---:R-:W-:-:S05]  /*be560*/  IADD3 R10, P2, R10, UR14, RZ ;  /* 0x0000000e0a0a7c10 */ /* 0x004fca000ff5e0ff */
[----:B------:R-:W-:Y:S02]  /*be570*/  ISETP.NE.U32.AND P1, PT, RZ, UR13, PT ;  /* 0x0000000dff007c0c */ /* 0x000fe4000bf25070 */
[----:B---3--:R-:W-:Y:S01]  /*be580*/  IADD3 R11, P3, R11, UR14, RZ ;  /* 0x0000000e0b0b7c10 */ /* 0x008fe2000ff7e0ff */
        /* <DEDUP_REMOVED lines=12> */
[----:B---3--:R-:W-:Y:S02]  /*be650*/  IMAD.MOV.U32 R4, RZ, RZ, R11 ;  /* 0x000000ffff047224 */ /* 0x008fe400078e000b */
[----:B------:R-:W-:Y:S01]  /*be660*/  IMAD.MOV.U32 R5, RZ, RZ, R16 ;  /* 0x000000ffff057224 */ /* 0x000fe200078e0010 */
[----:B------:R-:W3:Y:S01]  /*be670*/  LDL.LU R19, [R1+0x637c] ;  /* 0x00637c0001137983 */ /* 0x000ee20000300800 */
[----:B------:R-:W-:-:S03]  /*be680*/  IADD3 R6, P2, R6, UR14, RZ ;  /* 0x0000000e06067c10 */ /* 0x000fc6000ff5e0ff */
[----:B--2---:R-:W2:Y:S04]  /*be690*/  LDL.LU R11, [R1+0x6374] ;  /* 0x00637400010b7983 */ /* 0x004ea80000300800 */
        /* <DEDUP_REMOVED lines=8> */
[----:B------:R-:W2:Y:S04]  /*be720*/  LDL.LU R13, [R1+0x6378] ;  /* 0x00637800010d7983 */ /* 0x000ea80000300800 */
[----:B------:R1:W-:Y:S04]  /*be730*/  LDGSTS.E [R2+0x9100], desc[UR24][R4.64], P1 ;  /* 0x0910000004027fae */ /* 0x0003e80008921858 */
[----:B------:R4:W-:Y:S01]  /*be740*/  STL [R1+0x6394], R14 ;  /* 0x0063940e01007387 */ /* 0x0009e20000100800 */
[----:B-1----:R-:W-:-:S03]  /*be750*/  IMAD.MOV.U32 R5, RZ, RZ, R14 ;  /* 0x000000ffff057224 */ /* 0x002fc600078e000e */
[----:B----4-:R-:W4:Y:S01]  /*be760*/  LDL.LU R14, [R1+0x636c] ;  /* 0x00636c00010e7983 */ /* 0x010f220000300800 */
[----:B------:R-:W-:Y:S01]  /*be770*/  IADD3 R9, P0, R9, UR14, RZ ;  /* 0x0000000e09097c10 */ /* 0x000fe2000ff1e0ff */
[----:B------:R-:W-:Y:S01]  /*be780*/  IMAD.MOV.U32 R4, RZ, RZ, R6 ;  /* 0x000000ffff047224 */ /* 0x000fe200078e0006 */
[----:B------:R-:W-:Y:S01]  /*be790*/  IADD3 R3, P2, R3, UR14, RZ ;  /* 0x0000000e03037c10 */ /* 0x000fe2000ff5e0ff */
[----:B------:R-:W4:Y:S04]  /*be7a0*/  LDL.LU R16, [R1+0x6828] ;  /* 0x0068280001107983 */ /* 0x000f280000300800 */
[----:B------:R-:W4:Y:S04]  /*be7b0*/  LDL.LU R6, [R1+0x6370] ;  /* 0x0063700001067983 */ /* 0x000f280000300800 */
[----:B------:R1:W-:Y:S04]  /*be7c0*/  STL [R1+0x6398], R9 ;  /* 0x0063980901007387 */ /* 0x0003e80000100800 */
[----:B------:R1:W-:Y:S01]  /*be7d0*/  LDGSTS.E [R2+0x9200], desc[UR24][R4.64], P1 ;  /* 0x0920000004027fae */ /* 0x0003e20008921858 */
[----:B------:R-:W-:Y:S01]  /*be7e0*/  IADD3.X R12, R12, UR9, RZ, P0, !PT ;  /* 0x000000090c0c7c10 */ /* 0x000fe200087fe4ff */
[----:B-1----:R-:W-:-:S04]  /*be7f0*/  IMAD.MOV.U32 R4, RZ, RZ, R9 ;  /* 0x000000ffff047224 */ /* 0x002fc800078e0009 */
        /* <DEDUP_REMOVED lines=18> */
[----:B---3--:R-:W-:Y:S02]  /*be920*/  IADD3.X R19, R19, UR9, RZ, P0, !PT ;  /* 0x0000000913137c10 */ /* 0x008fe400087fe4ff */
        /* <DEDUP_REMOVED lines=10> */
[----:B------:R3:W-:Y:S04]  /*be9d0*/  LDGSTS.E [R2+0x9600], desc[UR24][R4.64], P1 ;  /* 0x0960000004027fae */ /* 0x0007e80008921858 */
[----:B-1----:R-:W2:Y:S01]  /*be9e0*/  LDL.LU R11, [R1+0x6350] ;  /* 0x00635000010b7983 */ /* 0x002ea20000300800 */
[----:B------:R-:W-:-:S05]  /*be9f0*/  IADD3 R13, P0, R13, UR14, RZ ;  /* 0x0000000e0d0d7c10 */ /* 0x000fca000ff1e0ff */
[----:B------:R-:W-:Y:S01]  /*bea00*/  STL [R1+0x6378], R13 ;  /* 0x0063780d01007387 */ /* 0x000fe20000100800 */
[----:B---3--:R-:W-:Y:S01]  /*bea10*/  IMAD.MOV.U32 R4, RZ, RZ, R13 ;  /* 0x000000ffff047224 */ /* 0x008fe200078e000d */
[----:B----4-:R-:W-:-:S05]  /*bea20*/  IADD3.X R14, R14, UR9, RZ, P0, !PT ;  /* 0x000000090e0e7c10 */ /* 0x010fca00087fe4ff */
[----:B------:R1:W-:Y:S01]  /*bea30*/  STL [R1+0x636c], R14 ;  /* 0x00636c0e01007387 */ /* 0x0003e20000100800 */
[----:B------:R-:W-:Y:S01]  /*bea40*/  IMAD.MOV.U32 R5, RZ, RZ, R14 ;  /* 0x000000ffff057224 */ /* 0x000fe200078e000e */
[----:B------:R-:W-:Y:S02]  /*bea50*/  UISETP.GT.AND UP1, UPT, UR17, 0x16, UPT ;  /* 0x000000161100788c */ /* 0x000fe4000bf24270 */
[----:B-1----:R-:W3:Y:S04]  /*bea60*/  LDL.LU R14, [R1+0x634c] ;  /* 0x00634c00010e7983 */ /* 0x002ee80000300800 */
        /* <DEDUP_REMOVED lines=9> */
[----:B------:R-:W-:-:S05]  /*beb00*/  IADD3.X R17, R17, UR9, RZ, P1, !PT ;  /* 0x0000000911117c10 */ /* 0x000fca0008ffe4ff */
        /* <DEDUP_REMOVED lines=10> */
[----:B------:R-:W4:Y:S01]  /*bebb0*/  LDL.LU R9, [R1+0x633c] ;  /* 0x00633c0001097983 */ /* 0x000f220000300800 */
        /* <DEDUP_REMOVED lines=16> */
[----:B--2---:R-:W-:Y:S01]  /*becc0*/  IADD3 R10, P1, R10, UR14, RZ ;  /* 0x0000000e0a0a7c10 */ /* 0x004fe2000ff3e0ff */
[----:B------:R-:W-:Y:S02]  /*becd0*/  IMAD.MOV.U32 R4, RZ, RZ, R3 ;  /* 0x000000ffff047224 */ /* 0x000fe400078e0003 */
[----:B------:R-:W2:Y:S04]  /*bece0*/  LDL.LU R16, [R1+0x6338] ;  /* 0x0063380001107983 */ /* 0x000ea80000300800 */
[----:B------:R-:W2:Y:S01]  /*becf0*/  LDL.LU R3, [R1+0x6330] ;  /* 0x0063300001037983 */ /* 0x000ea20000300800 */
[----:B------:R-:W-:-:S03]  /*bed00*/  IADD3 R11, P2, R11, UR14, RZ ;  /* 0x0000000e0b0b7c10 */ /* 0x000fc6000ff5e0ff */
[----:B------:R1:W-:Y:S04]  /*bed10*/  STL [R1+0x6358], R10 ;  /* 0x0063580a01007387 */ /* 0x0003e80000100800 */
[----:B------:R1:W-:Y:S02]  /*bed20*/  LDGSTS.E [R2+0xb300], desc[UR24][R4.64], P0 ;  /* 0x0b30000004027fae */ /* 0x0003e40008121858 */
[----:B-1----:R-:W-:Y:S01]  /*bed30*/  IMAD.MOV.U32 R4, RZ, RZ, R10 ;  /* 0x000000ffff047224 */ /* 0x002fe200078e000a */
[----:B---3--:R-:W-:-:S05]  /*bed40*/  IADD3.X R14, R14, UR9, RZ, P1, !PT ;  /* 0x000000090e0e7c10 */ /* 0x008fca0008ffe4ff */
[----:B------:R1:W-:Y:S01]  /*bed50*/  STL [R1+0x634c], R14 ;  /* 0x00634c0e01007387 */ /* 0x0003e20000100800 */
[----:B----4-:R-:W-:-:S03]  /*bed60*/  IADD3.X R13, R13, UR9, RZ, P2, !PT ;  /* 0x000000090d0d7c10 */ /* 0x010fc600097fe4ff */
[----:B------:R-:W-:Y:S04]  /*bed70*/  STL [R1+0x6350], R11 ;  /* 0x0063500b01007387 */ /* 0x000fe80000100800 */
[----:B------:R-:W3:Y:S04]  /*bed80*/  LDL.LU R17, [R1+0x632c] ;  /* 0x00632c0001117983 */ /* 0x000ee80000300800 */
[----:B------:R4:W-:Y:S04]  /*bed90*/  STL [R1+0x6344], R13 ;  /* 0x0063440d01007387 */ /* 0x0009e80000100800 */
[----:B------:R-:W3:Y:S01]  /*beda0*/  LDL.LU R10, [R1+0x6324] ;  /* 0x00632400010a7983 */ /* 0x000ee20000300800 */
[----:B------:R-:W-:-:S03]  /*bedb0*/  IMAD.MOV.U32 R5, RZ, RZ, R14 ;  /* 0x000000ffff057224 */ /* 0x000fc600078e000e */
[----:B------:R-:W3:Y:S04]  /*bedc0*/  LDL.LU R15, [R1+0x631c] ;  /* 0x00631c00010f7983 */ /* 0x000ee80000300800 */
[----:B------:R4:W-:Y:S04]  /*bedd0*/  LDGSTS.E [R2+0xb400], desc[UR24][R4.64], P0 ;  /* 0x0b40000004027fae */ /* 0x0009e80008121858 */
[----:B-1----:R-:W3:Y:S01]  /*bede0*/  LDL.LU R14, [R1+0x6328] ;  /* 0x00632800010e7983 */ /* 0x002ee20000300800 */
        /* <DEDUP_REMOVED lines=11> */
[----:B------:R1:W-:Y:S04]  /*beea0*/  LDGSTS.E [R2+0xb600], desc[UR24][R4.64], P0 ;  /* 0x0b60000004027fae */ /* 0x0003e80008121858 */
[----:B-1----:R-:W4:Y:S01]  /*beeb0*/  LDL.LU R9, [R1+0x6318] ;  /* 0x0063180001097983 */ /* 0x002f220000300800 */
[----:B------:R-:W-:-:S03]  /*beec0*/  IADD3 R8, P2, R8, UR14, RZ ;  /* 0x0000000e08087c10 */ /* 0x000fc6000ff5e0ff */
[----:B------:R-:W4:Y:S04]  /*beed0*/  LDL.LU R6, [R1+0x6310] ;  /* 0x0063100001067983 */ /* 0x000f280000300800 */
[----:B------:R-:W-:Y:S01]  /*beee0*/  STL [R1+0x6340], R8 ;  /* 0x0063400801007387 */ /* 0x000fe20000100800 */
[----:B------:R-:W-:Y:S02]  /*beef0*/  IADD3 R18, P3, R18, UR14, RZ ;  /* 0x0000000e12127c10 */ /* 0x000fe4000ff7e0ff */
[----:B------:R-:W-:-:S05]  /*bef00*/  IADD3.X R12, R12, UR9, RZ, P2, !PT ;  /* 0x000000090c0c7c10 */ /* 0x000fca00097fe4ff */
[----:B------:R1:W-:Y:S01]  /*bef10*/  STL [R1+0x6334], R12 ;  /* 0x0063340c01007387 */ /* 0x0003e20000100800 */
[----:B------:R-:W-:Y:S01]  /*bef20*/  IMAD.MOV.U32 R5, RZ, RZ, R12 ;  /* 0x000000ffff057224 */ /* 0x000fe200078e000c */
[----:B------:R-:W-:Y:S02]  /*bef30*/  IADD3.X R19, R19, UR9, RZ, P3, !PT ;  /* 0x0000000913137c10 */ /* 0x000fe40009ffe4ff */
[----:B------:R-:W-:Y:S04]  /*bef40*/  STL [R1+0x6820], R18 ;  /* 0x0068201201007387 */ /* 0x000fe80000100800 */
[----:B-1----:R-:W4:Y:S01]  /*bef50*/  LDL.LU R12, [R1+0x630c] ;  /* 0x00630c00010c7983 */ /* 0x002f220000300800 */
[----:B------:R-:W-:Y:S01]  /*bef60*/  IMAD.MOV.U32 R4, RZ, RZ, R8 ;  /* 0x000000ffff047224 */ /* 0x000fe200078e0008 */
[----:B------:R-:W-:-:S02]  /*bef70*/  UISETP.GT.AND UP1, UPT, UR17, 0x1a, UPT ;  /* 0x0000001a1100788c */ /* 0x000fc4000bf24270 */
[----:B------:R-:W-:Y:S04]  /*bef80*/  STL [R1+0x6814], R19 ;  /* 0x0068141301007387 */ /* 0x000fe80000100800 */
[----:B------:R-:W4:Y:S01]  /*bef90*/  LDL.LU R8, [R1+0x6304] ;  /* 0x0063040001087983 */ /* 0x000f220000300800 */
[----:B------:R-:W-:-:S03]  /*befa0*/  USEL UR13, URZ, 0x4, !UP1 ;  /* 0x000000043f0d7887 */ /* 0x000fc6000c800000 */
[----:B------:R1:W-:Y:S01]  /*befb0*/  LDGSTS.E [R2+0xb700], desc[UR24][R4.64], P0 ;  /* 0x0b70000004027fae */ /* 0x0003e20008121858 */
[----:B------:R-:W-:Y:S01]  /*befc0*/  USEL UR13, UR13, URZ, !UP0 ;  /* 0x0000003f0d0d7287 */ /* 0x000fe2000c000000 */
[----:B--2---:R-:W-:-:S05]  /*befd0*/  IADD3 R16, P0, R16, UR14, RZ ;  /* 0x0000000e10107c10 */ /* 0x004fca000ff1e0ff */
[----:B------:R-:W-:Y:S02]  /*befe0*/  ISETP.NE.U32.AND P1, PT, RZ, UR13, PT ;  /* 0x0000000dff007c0c */ /* 0x000fe4000bf25070 */
[----:B------:R-:W-:Y:S01]  /*beff0*/  IADD3 R3, P2, R3, UR14, RZ ;  /* 0x0000000e03037c10 */ /* 0x000fe2000ff5e0ff */
[----:B-1----:R-:W-:Y:S02]  /*bf000*/  IMAD.MOV.U32 R4, RZ, RZ, R18 ;  /* 0x000000ffff047224 */ /* 0x002fe400078e0012 */
[----:B------:R-:W-:Y:S01]  /*bf010*/  IMAD.MOV.U32 R5, RZ, RZ, R19 ;  /* 0x000000ffff057224 */ /* 0x000fe200078e0013 */
[----:B------:R-:W-:Y:S07]  /*bf020*/  STL [R1+0x6338], R16 ;  /* 0x0063381001007387 */ /* 0x000fee0000100800 */
[----:B------:R1:W-:Y:S02]  /*bf030*/  LDGSTS.E [R2+0xd000], desc[UR24][R4.64], P1 ;  /* 0x0d00000004027fae */ /* 0x0003e40008921858 */
[----:B-1----:R-:W-:Y:S01]  /*bf040*/  IMAD.MOV.U32 R4, RZ, RZ, R16 ;  /* 0x000000ffff047224 */ /* 0x002fe200078e0010 */
[----:B---3--:R-:W-:-:S05]  /*bf050*/  IADD3.X R17, R17, UR9, RZ, P0, !PT ;  /* 0x0000000911117c10 */ /* 0x008fca00087fe4ff */
        /* <DEDUP_REMOVED lines=24> */
[----:B------:R-:W2:Y:S01]  /*bf1e0*/  LDL.LU R18, [R1+0x6300] ;  /* 0x0063000001127983 */ /* 0x000ea20000300800 */
[----:B------:R-:W-:-:S03]  /*bf1f0*/  IADD3 R9, P0, R9, UR14, RZ ;  /* 0x0000000e09097c10 */ /* 0x000fc6000ff1e0ff */
[----:B------:R1:W-:Y:S01]  /*bf200*/  LDGSTS.E [R2+0xd300], desc[UR24][R4.64], P1 ;  /* 0x0d30000004027fae */ /* 0x0003e20008921858 */
[----:B------:R-:W-:-:S03]  /*bf210*/  IADD3 R6, P2, R6, UR14, RZ ;  /* 0x0000000e06067c10 */ /* 0x000fc6000ff5e0ff */
[----:B------:R-:W2:Y:S01]  /*bf220*/  LDL.LU R16, [R1+0x62f8] ;  /* 0x0062f80001107983 */ /* 0x000ea20000300800 */
        /* <DEDUP_REMOVED lines=22> */
[----:B---3--:R-:W-:-:S04]  /*bf390*/  IADD3 R3, P0, R3, UR14, RZ ;  /* 0x0000000e03037c10 */ /* 0x008fc8000ff1e0ff */
[----:B--2---:R-:W-:Y:S01]  /*bf3a0*/  IADD3.X R10, R10, UR9, RZ, P0, !PT ;  /* 0x000000090a0a7c10 */ /* 0x004fe200087fe4ff */
[----:B------:R2:W-:Y:S01]  /*bf3b0*/  STL [R1+0x6308], R3 ;  /* 0x0063080301007387 */ /* 0x0005e20000100800 */
[----:B-1----:R-:W-:-:S03]  /*bf3c0*/  IMAD.MOV.U32 R4, RZ, RZ, R3 ;  /* 0x000000ffff047224 */ /* 0x002fc600078e0003 */
[----:B------:R1:W-:Y:S04]  /*bf3d0*/  STL [R1+0x62fc], R10 ;  /* 0x0062fc0a01007387 */ /* 0x0003e80000100800 */
[----:B------:R-:W3:Y:S04]  /*bf3e0*/  LDL.LU R12, [R1+0x62cc] ;  /* 0x0062cc00010c7983 */ /* 0x000ee80000300800 */
[----:B--2---:R-:W2:Y:S01]  /*bf3f0*/  LDL.LU R3, [R1+0x62d8] ;  /* 0x0062d80001037983 */ /* 0x004ea20000300800 */
[----:B------:R-:W-:-:S03]  /*bf400*/  IMAD.MOV.U32 R5, RZ, RZ, R10 ;  /* 0x000000ffff057224 */ /* 0x000fc600078e000a */
[----:B------:R-:W3:Y:S04]  /*bf410*/  LDL.LU R14, [R1+0x62c8] ;  /* 0x0062c800010e7983 */ /* 0x000ee80000300800 */
[----:B-1----:R-:W3:Y:S01]  /*bf420*/  LDL.LU R10, [R1+0x62d0] ;  /* 0x0062d000010a7983 */ /* 0x002ee20000300800 */
        /* <DEDUP_REMOVED lines=11> */
[----:B------:R-:W-:-:S03]  /*bf4e0*/  IADD3 R16, P1, R16, UR14, RZ ;  /* 0x0000000e10107c10 */ /* 0x000fc6000ff3e0ff */
        /* <DEDUP_REMOVED lines=9> */
[----:B-1----:R-:W-:Y:S01]  /*bf580*/  IMAD.MOV.U32 R4, RZ, RZ, R16 ;  /* 0x000000ffff047224 */ /* 0x002fe200078e0010 */
[----:B------:R-:W-:-:S02]  /*bf590*/  IADD3.X R17, R17, UR9, RZ, P1, !PT ;  /* 0x0000000911117c10 */ /* 0x000fc40008ffe4ff */
[----:B------:R-:W-:Y:S03]  /*bf5a0*/  STL [R1+0x62f8], R16 ;  /* 0x0062f81001007387 */ /* 0x000fe60000100800 */
        /* <DEDUP_REMOVED lines=9> */
[----:B----4-:R-:W4:Y:S02]  /*bf640*/  LDL.LU R15, [R1+0x6804] ;  /* 0x00680400010f7983 */ /* 0x010f240000300800 */
        /* <DEDUP_REMOVED lines=39> */
[----:B------:R-:W-:-:S03]  /*bf8c0*/  USEL UR13, URZ, 0x4, !UP1 ;  /* 0x000000043f0d7887 */ /* 0x000fc6000c800000 */
[----:B------:R-:W2:Y:S01]  /*bf8d0*/  LDL.LU R17, [R1+0x62a8] ;  /* 0x0062a80001117983 */ /* 0x000ea20000300800 */
[----:B------:R-:W-:-:S06]  /*bf8e0*/  USEL UR13, UR13, URZ, !UP0 ;  /* 0x0000003f0d0d7287 */ /* 0x000fcc000c000000 */
        /* <DEDUP_REMOVED lines=30> */
[----:B---3--:R-:W-:-:S05]  /*bfad0*/  IADD3 R12, P1, R12, UR14, RZ ;  /* 0x0000000e0c0c7c10 */ /* 0x008fca000ff3e0ff */
[----:B------:R-:W-:Y:S01]  /*bfae0*/  STL [R1+0x62b8], R12 ;  /* 0x0062b80c01007387 */ /* 0x000fe20000100800 */
[----:B------:R-:W-:Y:S02]  /*bfaf0*/  IADD3 R3, P2, R3, UR14, RZ ;  /* 0x0000000e03037c10 */ /* 0x000fe4000ff5e0ff */
[----:B--2---:R-:W-:-:S05]  /*bfb00*/  IADD3.X R14, R14, UR9, RZ, P1, !PT ;  /* 0x000000090e0e7c10 */ /* 0x004fca0008ffe4ff */
[----:B------:R2:W-:Y:S01]  /*bfb10*/  STL [R1+0x62ac], R14 ;  /* 0x0062ac0e01007387 */ /* 0x0005e20000100800 */
[----:B------:R-:W-:-:S03]  /*bfb20*/  IADD3.X R10, R10, UR9, RZ, P2, !PT ;  /* 0x000000090a0a7c10 */ /* 0x000fc600097fe4ff */
[----:B------:R-:W-:Y:S04]  /*bfb30*/  STL [R1+0x62b0], R3 ;  /* 0x0062b00301007387 */ /* 0x000fe80000100800 */
[----:B------:R-:W3:Y:S04]  /*bfb40*/  LDL.LU R16, [R1+0x67fc] ;  /* 0x0067fc0001107983 */ /* 0x000ee80000300800 */
[----:B------:R2:W-:Y:S04]  /*bfb50*/  STL [R1+0x62a4], R10 ;  /* 0x0062a40a01007387 */ /* 0x0005e80000100800 */
[----:B------:R-:W3:Y:S01]  /*bfb60*/  LDL.LU R15, [R1+0x6284] ;  /* 0x00628400010f7983 */ /* 0x000ee20000300800 */
[----:B-1----:R-:W-:-:S02]  /*bfb70*/  IMAD.MOV.U32 R4, RZ, RZ, R12 ;  /* 0x000000ffff047224 */ /* 0x002fc400078e000c */
[----:B------:R-:W-:Y:S02]  /*bfb80*/  IMAD.MOV.U32 R5, RZ, RZ, R14 ;  /* 0x000000ffff057224 */ /* 0x000fe400078e000e */
[----:B--2---:R-:W2:Y:S01]  /*bfb90*/  LDL.LU R14, [R1+0x627c] ;  /* 0x00627c00010e7983 */ /* 0x004ea20000300800 */
[----:B------:R-:W-:-:S03]  /*bfba0*/  IADD3 R17, P1, R17, UR14, RZ ;  /* 0x0000000e11117c10 */ /* 0x000fc6000ff3e0ff */
[----:B------:R1:W-:Y:S02]  /*bfbb0*/  LDGSTS.E [R2+0x1b00], desc[UR24][R4.64], P0 ;  /* 0x01b0000004027fae */ /* 0x0003e40008121858 */
[----:B-1----:R-:W-:Y:S02]  /*bfbc0*/  IMAD.MOV.U32 R5, RZ, RZ, R10 ;  /* 0x000000ffff057224 */ /* 0x002fe400078e000a */
[----:B------:R-:W2:Y:S01]  /*bfbd0*/  LDL.LU R10, [R1+0x6288] ;  /* 0x00628800010a7983 */ /* 0x000ea20000300800 */
[----:B------:R-:W-:-:S03]  /*bfbe0*/  IMAD.MOV.U32 R4, RZ, RZ, R3 ;  /* 0x000000ffff047224 */ /* 0x000fc600078e0003 */
[----:B------:R-:W2:Y:S04]  /*bfbf0*/  LDL.LU R12, [R1+0x6274] ;  /* 0x00627400010c7983 */ /* 0x000ea80000300800 */
[----:B------:R-:W2:Y:S04]  /*bfc00*/  LDL.LU R3, [R1+0x6280] ;  /* 0x0062800001037983 */ /* 0x000ea80000300800 */
        /* <DEDUP_REMOVED lines=33> */
[----:B---3--:R-:W-:-:S05]  /*bfe20*/  IADD3.X R16, R16, UR9, RZ, P1, !PT ;  /* 0x0000000910107c10 */ /* 0x008fca0008ffe4ff */
[----:B------:R-:W-:Y:S01]  /*bfe30*/  IMAD.MOV.U32 R5, RZ, RZ, R16 ;  /* 0x000000ffff057224 */ /* 0x000fe200078e0010 */
[----:B------:R-:W-:Y:S01]  /*bfe40*/  STL [R1+0x67fc], R16 ;  /* 0x0067fc1001007387 */ /* 0x000fe20000100800 */
[----:B------:R-:W-:-:S03]  /*bfe50*/  IADD3.X R15, R15, UR9, RZ, P2, !PT ;  /* 0x000000090f0f7c10 */ /* 0x000fc600097fe4ff */
[----:B------:R1:W-:Y:S04]  /*bfe60*/  STL [R1+0x6290], R9 ;  /* 0x0062900901007387 */ /* 0x0003e80000100800 */
[----:B------:R-:W3:Y:S04]  /*bfe70*/  LDL.LU R6, [R1+0x6268] ;  /* 0x0062680001067983 */ /* 0x000ee80000300800 */
[----:B------:R1:W-:Y:S04]  /*bfe80*/  LDGSTS.E [R2+0x3800], desc[UR24][R4.64], P0 ;  /* 0x0380000004027fae */ /* 0x0003e80008121858 */
[----:B------:R-:W-:Y:S01]  /*bfe90*/  STL [R1+0x6284], R15 ;  /* 0x0062840f01007387 */ /* 0x000fe20000100800 */
[----:B-1----:R-:W-:-:S03]  /*bfea0*/  IMAD.MOV.U32 R4, RZ, RZ, R9 ;  /* 0x000000ffff047224 */ /* 0x002fc600078e0009 */
[----:B------:R-:W3:Y:S01]  /*bfeb0*/  LDL.LU R9, [R1+0x625c] ;  /* 0x00625c0001097983 */ /* 0x000ee20000300800 */
        /* <DEDUP_REMOVED lines=36> */
[----:B------:R-:W-:Y:S01]  /*c0100*/  IMAD.MOV.U32 R4, RZ, RZ, R7 ;  /* 0x000000ffff047224 */ /* 0x000fe200078e0007 */
[----:B------:R-:W4:Y:S04]  /*c0110*/  LDL.LU R8, [R1+0x6248] ;  /* 0x0062480001087983 */ /* 0x000f280000300800 */
[----:B------:R-:W4:Y:S01]  /*c0120*/  LDL.LU R7, [R1+0x6240] ;  /* 0x0062400001077983 */ /* 0x000f220000300800 */
[----:B------:R-:W-:-:S03]  /*c0130*/  UISETP.GT.AND UP1, UPT, UR17, 0xb, UPT ;  /* 0x0000000b1100788c */ /* 0x000fc6000bf24270 */
[----:B------:R1:W-:Y:S01]  /*c0140*/  LDGSTS.E [R2+0x3d00], desc[UR24][R4.64], P0 ;  /* 0x03d0000004027fae */ /* 0x0003e20008121858 */
[----:B---3--:R-:W-:-:S05]  /*c0150*/  IADD3 R6, P1, R6, UR14, RZ ;  /* 0x0000000e06067c10 */ /* 0x008fca000ff3e0ff */
[----:B------:R-:W-:Y:S01]  /*c0160*/  STL [R1+0x6268], R6 ;  /* 0x0062680601007387 */ /* 0x000fe20000100800 */
[----:B------:R-:W-:-:S05]  /*c0170*/  IADD3.X R9, R9, UR9, RZ, P1, !PT ;  /* 0x0000000909097c10 */ /* 0x000fca0008ffe4ff */
[----:B------:R3:W-:Y:S04]  /*c0180*/  STL [R1+0x625c], R9 ;  /* 0x00625c0901007387 */ /* 0x0007e80000100800 */
[----:B------:R-:W4:Y:S04]  /*c0190*/  LDL.LU R13, [R1+0x623c] ;  /* 0x00623c00010d7983 */ /* 0x000f280000300800 */
[----:B------:R-:W4:Y:S01]  /*c01a0*/  LDL.LU R15, [R1+0x6234] ;  /* 0x00623400010f7983 */ /* 0x000f220000300800 */
[----:B------:R-:W-:Y:S01]  /*c01b0*/  USEL UR13, URZ, 0x4, !UP1 ;  /* 0x000000043f0d7887 */ /* 0x000fe2000c800000 */
[----:B-1----:R-:W-:-:S02]  /*c01c0*/  IMAD.MOV.U32 R4, RZ, RZ, R6 ;  /* 0x000000ffff047224 */ /* 0x002fc400078e0006 */
[----:B------:R-:W-:Y:S01]  /*c01d0*/  IMAD.MOV.U32 R5, RZ, RZ, R9 ;  /* 0x000000ffff057224 */ /* 0x000fe200078e0009 */
[----:B------:R-:W-:Y:S01]  /*c01e0*/  USEL UR13, UR13, URZ, !UP0 ;  /* 0x0000003f0d0d7287 */ /* 0x000fe2000c000000 */
[----:B---3--:R-:W3:Y:S04]  /*c01f0*/  LDL.LU R9, [R1+0x6238] ;  /* 0x0062380001097983 */ /* 0x008ee80000300800 */
[----:B------:R1:W-:Y:S01]  /*c0200*/  LDGSTS.E [R2+0x3e00], desc[UR24][R4.64], P0 ;  /* 0x03e0000004027fae */ /* 0x0003e20008121858 */
[----:B--2---:R-:W-:-:S03]  /*c0210*/  IADD3 R10, P2, R10, UR14, RZ ;  /* 0x0000000e0a0a7c10 */ /* 0x004fc6000ff5e0ff */
[----:B------:R-:W2:Y:S01]  /*c0220*/  LDL.LU R6, [R1+0x6230] ;  /* 0x0062300001067983 */ /* 0x000ea20000300800 */
[----:B------:R-:W-:-:S03]  /*c0230*/  ISETP.NE.U32.AND P1, PT, RZ, UR13, PT ;  /* 0x0000000dff007c0c */ /* 0x000fc6000bf25070 */
[----:B------:R-:W-:Y:S01]  /*c0240*/  STL [R1+0x6260], R10 ;  /* 0x0062600a01007387 */ /* 0x000fe20000100800 */
[----:B------:R-:W-:Y:S02]  /*c0250*/  IADD3 R17, P3, R17, UR14, RZ ;  /* 0x0000000e11117c10 */ /* 0x000fe4000ff7e0ff */
[----:B------:R-:W-:Y:S01]  /*c0260*/  IADD3.X R16, R16, UR9, RZ, P2, !PT ;  /* 0x0000000910107c10 */ /* 0x000fe200097fe4ff */
[----:B-1----:R-:W-:-:S04]  /*c0270*/  IMAD.MOV.U32 R4, RZ, RZ, R10 ;  /* 0x000000ffff047224 */ /* 0x002fc800078e000a */
[----:B------:R-:W-:Y:S01]  /*c0280*/  IMAD.MOV.U32 R5, RZ, RZ, R16 ;  /* 0x000000ffff057224 */ /* 0x000fe200078e0010 */
[----:B------:R1:W-:Y:S01]  /*c0290*/  STL [R1+0x6254], R16 ;  /* 0x0062541001007387 */ /* 0x0003e20000100800 */
[----:B------:R-:W-:-:S03]  /*c02a0*/  IADD3.X R18, R18, UR9, RZ, P3, !PT ;  /* 0x0000000912127c10 */ /* 0x000fc60009ffe4ff */
[----:B------:R-:W-:Y:S04]  /*c02b0*/  STL [R1+0x6800], R17 ;  /* 0x0068001101007387 */ /* 0x000fe80000100800 */
[----:B------:R1:W-:Y:S04]  /*c02c0*/  LDGSTS.E [R2+0x3f00], desc[UR24][R4.64], P0 ;  /* 0x03f0000004027fae */ /* 0x0003e80008121858 */
[----:B-1----:R-:W2:Y:S01]  /*c02d0*/  LDL.LU R16, [R1+0x622c] ;  /* 0x00622c0001107983 */ /* 0x002ea20000300800 */
[----:B------:R-:W-:-:S03]  /*c02e0*/  IADD3 R12, P0, R12, UR14, RZ ;  /* 0x0000000e0c0c7c10 */ /* 0x000fc6000ff1e0ff */
[----:B------:R-:W-:Y:S01]  /*c02f0*/  STL [R1+0x67f4], R18 ;  /* 0x0067f41201007387 */ /* 0x000fe20000100800 */
[----:B------:R-:W-:Y:S01]  /*c0300*/  IADD3 R3, P2, R3, UR14, RZ ;  /* 0x0000000e03037c10 */ /* 0x000fe2000ff5e0ff */
[----:B------:R-:W-:Y:S02]  /*c0310*/  IMAD.MOV.U32 R4, RZ, RZ, R17 ;  /* 0x000000ffff047224 */ /* 0x000fe400078e0011 */
[----:B------:R-:W2:Y:S01]  /*c0320*/  LDL.LU R10, [R1+0x6224] ;  /* 0x00622400010a7983 */ /* 0x000ea20000300800 */
[----:B------:R-:W-:-:S03]  /*c0330*/  IMAD.MOV.U32 R5, RZ, RZ, R18 ;  /* 0x000000ffff057224 */ /* 0x000fc600078e0012 */
[----:B------:R1:W-:Y:S04]  /*c0340*/  STL [R1+0x6258], R12 ;  /* 0x0062580c01007387 */ /* 0x0003e80000100800 */
[----:B------:R1:W-:Y:S02]  /*c0350*/  LDGSTS.E [R2+0x5800], desc[UR24][R4.64], P1 ;  /* 0x0580000004027fae */ /* 0x0003e40008921858 */
[----:B-1----:R-:W-:Y:S01]  /*c0360*/  IMAD.MOV.U32 R4, RZ, RZ, R12 ;  /* 0x000000ffff047224 */ /* 0x002fe200078e000c */
[----:B------:R-:W-:-:S05]  /*c0370*/  IADD3.X R14, R14, UR9, RZ, P0, !PT ;  /* 0x000000090e0e7c10 */ /* 0x000fca00087fe4ff */
[----:B------:R1:W-:Y:S01]  /*c0380*/  STL [R1+0x624c], R14 ;  /* 0x00624c0e01007387 */ /* 0x0003e20000100800 */
[----:B----4-:R-:W-:-:S03]  /*c0390*/  IADD3.X R11, R11, UR9, RZ, P2, !PT ;  /* 0x000000090b0b7c10 */ /* 0x010fc600097fe4ff */
[----:B------:R-:W-:Y:S01]  /*c03a0*/  STL [R1+0x6250], R3 ;  /* 0x0062500301007387 */ /* 0x000fe20000100800 */
[----:B------:R-:W-:-:S03]  /*c03b0*/  IMAD.MOV.U32 R5, RZ, RZ, R14 ;  /* 0x000000ffff057224 */ /* 0x000fc600078e000e */
[----:B------:R-:W4:Y:S04]  /*c03c0*/  LDL.LU R12, [R1+0x6228] ;  /* 0x00622800010c7983 */ /* 0x000f280000300800 */
[----:B------:R1:W-:Y:S04]  /*c03d0*/  STL [R1+0x6244], R11 ;  /* 0x0062440b01007387 */ /* 0x0003e80000100800 */
[----:B-1----:R-:W4:Y:S04]  /*c03e0*/  LDL.LU R14, [R1+0x621c] ;  /* 0x00621c00010e7983 */ /* 0x002f280000300800 */
[----:B------:R1:W-:Y:S01]  /*c03f0*/  LDGSTS.E [R2+0x5900], desc[UR24][R4.64], P1 ;  /* 0x0590000004027fae */ /* 0x0003e20008921858 */
[----:B------:R-:W-:-:S02]  /*c0400*/  IADD3 R8, P0, R8, UR14, RZ ;  /* 0x0000000e08087c10 */ /* 0x000fc4000ff1e0ff */
[----:B------:R-:W-:Y:S01]  /*c0410*/  IADD3 R7, P2, R7, UR14, RZ ;  /* 0x0000000e07077c10 */ /* 0x000fe2000ff5e0ff */
[----:B-1----:R-:W-:Y:S02]  /*c0420*/  IMAD.MOV.U32 R4, RZ, RZ, R3 ;  /* 0x000000ffff047224 */ /* 0x002fe400078e0003 */
[----:B------:R-:W-:Y:S02]  /*c0430*/  IMAD.MOV.U32 R5, RZ, RZ, R11 ;  /* 0x000000ffff057224 */ /* 0x000fe400078e000b */
[----:B------:R-:W4:Y:S04]  /*c0440*/  LDL.LU R11, [R1+0x67f8] ;  /* 0x0067f800010b7983 */ /* 0x000f280000300800 */
        /* <DEDUP_REMOVED lines=9> */
[----:B---3--:R-:W-:-:S03]  /*c04e0*/  IADD3 R9, P0, R9, UR14, RZ ;  /* 0x0000000e09097c10 */ /* 0x008fc6000ff1e0ff */
[----:B------:R3:W-:Y:S04]  /*c04f0*/  LDGSTS.E [R2+0x5b00], desc[UR24][R4.64], P1 ;  /* 0x05b0000004027fae */ /* 0x0007e80008921858 */
[----:B-1----:R-:W4:Y:S04]  /*c0500*/  LDL.LU R13, [R1+0x67ec] ;  /* 0x0067ec00010d7983 */ /* 0x002f280000300800 */
[----:B------:R1:W-:Y:S04]  /*c0510*/  STL [R1+0x6234], R15 ;  /* 0x0062340f01007387 */ /* 0x0003e80000100800 */
[----:B------:R-:W4:Y:S01]  /*c0520*/  LDL.LU R8, [R1+0x6214] ;  /* 0x0062140001087983 */ /* 0x000f220000300800 */
[----:B---3--:R-:W-:Y:S01]  /*c0530*/  IMAD.MOV.U32 R4, RZ, RZ, R7 ;  /* 0x000000ffff047224 */ /* 0x008fe200078e0007 */
[----:B--2---:R-:W-:Y:S01]  /*c0540*/  IADD3 R6, P2, R6, UR14, RZ ;  /* 0x0000000e06067c10 */ /* 0x004fe2000ff5e0ff */
[----:B------:R-:W-:-:S02]  /*c0550*/  IMAD.MOV.U32 R5, RZ, RZ, R15 ;  /* 0x000000ffff057224 */ /* 0x000fc400078e000f */
[----:B-1----:R-:W2:Y:S04]  /*c0560*/  LDL.LU R15, [R1+0x6218] ;  /* 0x00621800010f7983 */ /* 0x002ea80000300800 */
[----:B------:R-:W3:Y:S04]  /*c0570*/  LDL.LU R7, [R1+0x6210] ;  /* 0x0062100001077983 */ /* 0x000ee80000300800 */
        /* <DEDUP_REMOVED lines=8> */
[----:B------:R-:W3:Y:S04]  /*c0600*/  LDL.LU R16, [R1+0x620c] ;  /* 0x00620c0001107983 */ /* 0x000ee80000300800 */
[----:B------:R1:W-:Y:S04]  /*c0610*/  LDGSTS.E [R2+0x5d00], desc[UR24][R4.64], P1 ;  /* 0x05d0000004027fae */ /* 0x0003e80008921858 */
[----:B------:R1:W-:Y:S04]  /*c0620*/  STL [R1+0x6224], R10 ;  /* 0x0062240a01007387 */ /* 0x0003e80000100800 */
[----:B------:R-:W3:Y:S01]  /*c0630*/  LDL.LU R9, [R1+0x6204] ;  /* 0x0062040001097983 */ /* 0x000ee20000300800 */
        /* <DEDUP_REMOVED lines=23> */
[----:B--2---:R-:W2:Y:S04]  /*c07b0*/  LDL.LU R11, [R1+0x61f8] ;  /* 0x0061f800010b7983 */ /* 0x004ea80000300800 */
[----:B------:R3:W-:Y:S04]  /*c07c0*/  STL [R1+0x6214], R8 ;  /* 0x0062140801007387 */ /* 0x0007e80000100800 */
[----:B-1----:R-:W2:Y:S01]  /*c07d0*/  LDL.LU R13, [R1+0x61ec] ;  /* 0x0061ec00010d7983 */ /* 0x002ea20000300800 */
[----:B------:R-:W-:-:S04]  /*c07e0*/  UISETP.GT.AND UP1, UPT, UR17, 0xf, UPT ;  /* 0x0000000f1100788c */ /* 0x000fc8000bf24270 */
[----:B------:R-:W-:-:S04]  /*c07f0*/  USEL UR13, URZ, 0x4, !UP1 ;  /* 0x000000043f0d7887 */ /* 0x000fc8000c800000 */
[----:B------:R-:W-:-:S06]  /*c0800*/  USEL UR13, UR13, URZ, !UP0 ;  /* 0x0000003f0d0d7287 */ /* 0x000fcc000c000000 */
[----:B------:R-:W-:Y:S02]  /*c0810*/  ISETP.NE.U32.AND P0, PT, RZ, UR13, PT ;  /* 0x0000000dff007c0c */ /* 0x000fe4000bf05070 */
[----:B------:R-:W-:Y:S02]  /*c0820*/  IADD3 R15, P1, R15, UR14, RZ ;  /* 0x0000000e0f0f7c10 */ /* 0x000fe4000ff3e0ff */
[----:B---3--:R-:W-:Y:S02]  /*c0830*/  IADD3 R7, P2, R7, UR14, RZ ;  /* 0x0000000e07077c10 */ /* 0x008fe4000ff5e0ff */
[----:B------:R-:W-:-:S07]  /*c0840*/  IADD3.X R16, R16, UR9, RZ, P1, !PT ;  /* 0x0000000910107c10 */ /* 0x000fce0008ffe4ff */
[----:B------:R1:W-:Y:S02]  /*c0850*/  LDGSTS.E [R2+0x7800], desc[UR24][R4.64], P0 ;  /* 0x0780000004027fae */ /* 0x0003e40008121858 */
[----:B-1----:R-:W-:Y:S02]  /*c0860*/  IMAD.MOV.U32 R4, RZ, RZ, R3 ;  /* 0x000000ffff047224 */ /* 0x002fe400078e0003 */
[----:B------:R-:W-:Y:S01]  /*c0870*/  IMAD.MOV.U32 R5, RZ, RZ, R8 ;  /* 0x000000ffff057224 */ /* 0x000fe200078e0008 */
[----:B------:R-:W3:Y:S04]  /*c0880*/  LDL.LU R3, [R1+0x61f0] ;  /* 0x0061f00001037983 */ /* 0x000ee80000300800 */
[----:B------:R-:W3:Y:S04]  /*c0890*/  LDL.LU R8, [R1+0x67f0] ;  /* 0x0067f00001087983 */ /* 0x000ee80000300800 */
[----:B------:R-:W-:Y:S04]  /*c08a0*/  STL [R1+0x6218], R15 ;  /* 0x0062180f01007387 */ /* 0x000fe80000100800 */
[----:B------:R1:W-:Y:S04]  /*c08b0*/  LDGSTS.E [R2+0x7900], desc[UR24][R4.64], P0 ;  /* 0x0790000004027fae */ /* 0x0003e80008121858 */
[----:B------:R1:W-:Y:S01]  /*c08c0*/  STL [R1+0x620c], R16 ;  /* 0x00620c1001007387 */ /* 0x0003e20000100800 */
[----:B------:R-:W-:-:S03]  /*c08d0*/  IADD3.X R9, R9, UR9, RZ, P2, !PT ;  /* 0x0000000909097c10 */ /* 0x000fc600097fe4ff */
[----:B------:R1:W-:Y:S02]  /*c08e0*/  STL [R1+0x6210], R7 ;  /* 0x0062100701007387 */ /* 0x0003e40000100800 */
[----:B-1----:R-:W-:Y:S02]  /*c08f0*/  IMAD.MOV.U32 R5, RZ, RZ, R16 ;  /* 0x000000ffff057224 */ /* 0x002fe400078e0010 */
        /* <DEDUP_REMOVED lines=8> */
[----:B------:R-:W-:Y:S01]  /*c0980*/  IMAD.MOV.U32 R5, RZ, RZ, R9 ;  /* 0x000000ffff057224 */ /* 0x000fe200078e0009 */
[----:B------:R-:W3:Y:S04]  /*c0990*/  LDL.LU R7, [R1+0x61e8] ;  /* 0x0061e80001077983 */ /* 0x000ee80000300800 */
[----:B------:R-:W3:Y:S04]  /*c09a0*/  LDL.LU R9, [R1+0x61e0] ;  /* 0x0061e00001097983 */ /* 0x000ee80000300800 */
[----:B------:R-:W-:Y:S04]  /*c09b0*/  STL [R1+0x6208], R10 ;  /* 0x0062080a01007387 */ /* 0x000fe80000100800 */
[----:B------:R1:W-:Y:S01]  /*c09c0*/  LDGSTS.E [R2+0x7b00], desc[UR24][R4.64], P0 ;  /* 0x07b0000004027fae */ /* 0x0003e20008121858 */
[----:B----4-:R-:W-:-:S05]  /*c09d0*/  IADD3.X R14, R14, UR9, RZ, P1, !PT ;  /* 0x000000090e0e7c10 */ /* 0x010fca0008ffe4ff */
[----:B------:R4:W-:Y:S01]  /*c09e0*/  STL [R1+0x61fc], R14 ;  /* 0x0061fc0e01007387 */ /* 0x0009e20000100800 */
[----:B-1----:R-:W-:Y:S01]  /*c09f0*/  IMAD.MOV.U32 R5, RZ, RZ, R14 ;  /* 0x000000ffff057224 */ /* 0x002fe200078e000e */
[----:B------:R-:W-:Y:S02]  /*c0a00*/  IADD3.X R12, R12, UR9, RZ, P2, !PT ;  /* 0x000000090c0c7c10 */ /* 0x000fe400097fe4ff */
[----:B------:R-:W-:Y:S01]  /*c0a10*/  STL [R1+0x6200], R6 ;  /* 0x0062000601007387 */ /* 0x000fe20000100800 */
[----:B------:R-:W-:-:S03]  /*c0a20*/  IMAD.MOV.U32 R4, RZ, RZ, R10 ;  /* 0x000000ffff047224 */ /* 0x000fc600078e000a */
[----:B----4-:R-:W4:Y:S04]  /*c0a30*/  LDL.LU R14, [R1+0x61dc] ;  /* 0x0061dc00010e7983 */ /* 0x010f280000300800 */
[----:B------:R1:W-:Y:S04]  /*c0a40*/  STL [R1+0x61f4], R12 ;  /* 0x0061f40c01007387 */ /* 0x0003e80000100800 */
[----:B------:R-:W4:Y:S04]  /*c0a50*/  LDL.LU R10, [R1+0x61d4] ;  /* 0x0061d400010a7983 */ /* 0x000f280000300800 */
[----:B------:R1:W-:Y:S02]  /*c0a60*/  LDGSTS.E [R2+0x7c00], desc[UR24][R4.64], P0 ;  /* 0x07c0000004027fae */ /* 0x0003e40008121858 */
[----:B-1----:R-:W-:-:S02]  /*c0a70*/  IMAD.MOV.U32 R4, RZ, RZ, R6 ;  /* 0x000000ffff047224 */ /* 0x002fc400078e0006 */
[----:B------:R-:W-:Y:S02]  /*c0a80*/  IMAD.MOV.U32 R5, RZ, RZ, R12 ;  /* 0x000000ffff057224 */ /* 0x000fe400078e000c */
        /* <DEDUP_REMOVED lines=14> */
[----:B------:R-:W-:-:S06]  /*c0b70*/  USEL UR13, UR13, URZ, !UP0 ;  /* 0x0000003f0d0d7287 */ /* 0x000fcc000c000000 */
[----:B------:R-:W-:Y:S02]  /*c0b80*/  ISETP.NE.U32.AND P1, PT, RZ, UR13, PT ;  /* 0x0000000dff007c0c */ /* 0x000fe4000bf25070 */
[----:B---3--:R-:W-:Y:S02]  /*c0b90*/  IADD3 R3, P2, R3, UR14, RZ ;  /* 0x0000000e03037c10 */ /* 0x008fe4000ff5e0ff */
        /* <DEDUP_REMOVED lines=9> */
[----:B------:R-:W2:Y:S01]  /*c0c30*/  LDL.LU R17, [R1+0x61c8] ;  /* 0x0061c80001117983 */ /* 0x000ea20000300800 */
[----:B------:R-:W-:-:S03]  /*c0c40*/  IADD3 R7, P0, R7, UR14, RZ ;  /* 0x0000000e07077c10 */ /* 0x000fc6000ff1e0ff */
[----:B------:R-:W-:Y:S01]  /*c0c50*/  STL [R1+0x67e4], R15 ;  /* 0x0067e40f01007387 */ /* 0x000fe20000100800 */
[----:B-1----:R-:W-:-:S03]  /*c0c60*/  IMAD.MOV.U32 R4, RZ, RZ, R8 ;  /* 0x000000ffff047224 */ /* 0x002fc600078e0008 */
[----:B------:R-:W2:Y:S01]  /*c0c70*/  LDL.LU R3, [R1+0x61c0] ;  /* 0x0061c00001037983 */ /* 0x000ea20000300800 */
[----:B------:R-:W-:Y:S01]  /*c0c80*/  IMAD.MOV.U32 R5, RZ, RZ, R15 ;  /* 0x000000ffff057224 */ /* 0x000fe200078e000f */
[----:B------:R-:W-:Y:S02]  /*c0c90*/  IADD3 R9, P2, R9, UR14, RZ ;  /* 0x0000000e09097c10 */ /* 0x000fe4000ff5e0ff */
[----:B------:R-:W2:Y:S04]  /*c0ca0*/  LDL.LU R18, [R1+0x61bc] ;  /* 0x0061bc0001127983 */ /* 0x000ea80000300800 */
[----:B---3--:R-:W3:Y:S04]  /*c0cb0*/  LDL.LU R8, [R1+0x61b4] ;  /* 0x0061b40001087983 */ /* 0x008ee80000300800 */
[----:B------:R1:W-:Y:S04]  /*c0cc0*/  LDGSTS.E [R2+0x9800], desc[UR24][R4.64], P1 ;  /* 0x0980000004027fae */ /* 0x0003e80008921858 */
[----:B------:R4:W-:Y:S01]  /*c0cd0*/  STL [R1+0x61e8], R7 ;  /* 0x0061e80701007387 */ /* 0x0009e20000100800 */
[----:B-1----:R-:W-:Y:S01]  /*c0ce0*/  IMAD.MOV.U32 R4, RZ, RZ, R7 ;  /* 0x000000ffff047224 */ /* 0x002fe200078e0007 */
[----:B----4-:R-:W-:-:S05]  /*c0cf0*/  IADD3.X R14, R14, UR9, RZ, P0, !PT ;  /* 0x000000090e0e7c10 */ /* 0x010fca00087fe4ff */
[----:B------:R-:W-:Y:S01]  /*c0d00*/  IMAD.MOV.U32 R5, RZ, RZ, R14 ;  /* 0x000000ffff057224 */ /* 0x000fe200078e000e */
[----:B------:R-:W-:Y:S01]  /*c0d10*/  STL [R1+0x61dc], R14 ;  /* 0x0061dc0e01007387 */ /* 0x000fe20000100800 */
[----:B------:R-:W-:-:S03]  /*c0d20*/  IADD3.X R10, R10, UR9, RZ, P2, !PT ;  /* 0x000000090a0a7c10 */ /* 0x000fc600097fe4ff */
[----:B------:R1:W-:Y:S04]  /*c0d30*/  STL [R1+0x61e0], R9 ;  /* 0x0061e00901007387 */ /* 0x0003e80000100800 */
[----:B------:R-:W4:Y:S04]  /*c0d40*/  LDL.LU R7, [R1+0x61b8] ;  /* 0x0061b80001077983 */ /* 0x000f280000300800 */
[----:B------:R1:W-:Y:S04]  /*c0d50*/  LDGSTS.E [R2+0x9900], desc[UR24][R4.64], P1 ;  /* 0x0990000004027fae */ /* 0x0003e80008921858 */
[----:B------:R1:W-:Y:S02]  /*c0d60*/  STL [R1+0x61d4], R10 ;  /* 0x0061d40a01007387 */ /* 0x0003e40000100800 */
[----:B-1----:R-:W-:-:S02]  /*c0d70*/  IMAD.MOV.U32 R4, RZ, RZ, R9 ;  /* 0x000000ffff047224 */ /* 0x002fc400078e0009 */
[----:B------:R-:W4:Y:S01]  /*c0d80*/  LDL.LU R9, [R1+0x61ac] ;  /* 0x0061ac0001097983 */ /* 0x000f220000300800 */
[----:B------:R-:W-:Y:S01]  /*c0d90*/  IADD3 R12, P0, R12, UR14, RZ ;  /* 0x0000000e0c0c7c10 */ /* 0x000fe2000ff1e0ff */
[----:B------:R-:W-:Y:S01]  /*c0da0*/  IMAD.MOV.U32 R5, RZ, RZ, R10 ;  /* 0x000000ffff057224 */ /* 0x000fe200078e000a */
[----:B------:R-:W-:Y:S01]  /*c0db0*/  IADD3 R6, P2, R6, UR14, RZ ;  /* 0x0000000e06067c10 */ /* 0x000fe2000ff5e0ff */
[----:B------:R-:W4:Y:S04]  /*c0dc0*/  LDL.LU R15, [R1+0x67e8] ;  /* 0x0067e800010f7983 */ /* 0x000f280000300800 */
[----:B------:R-:W4:Y:S04]  /*c0dd0*/  LDL.LU R10, [R1+0x61b0] ;  /* 0x0061b000010a7983 */ /* 0x000f280000300800 */
[----:B------:R1:W-:Y:S04]  /*c0de0*/  STL [R1+0x61d8], R12 ;  /* 0x0061d80c01007387 */ /* 0x0003e80000100800 */
[----:B------:R1:W-:Y:S02]  /*c0df0*/  LDGSTS.E [R2+0x9a00], desc[UR24][R4.64], P1 ;  /* 0x09a0000004027fae */ /* 0x0003e40008921858 */
[----:B-1----:R-:W-:Y:S01]  /*c0e00*/  IMAD.MOV.U32 R4, RZ, RZ, R12 ;  /* 0x000000ffff047224 */ /* 0x002fe200078e000c */
[----:B--2---:R-:W-:-:S05]  /*c0e10*/  IADD3.X R13, R13, UR9, RZ, P0, !PT ;  /* 0x000000090d0d7c10 */ /* 0x004fca00087fe4ff */
[----:B------:R-:W-:Y:S01]  /*c0e20*/  STL [R1+0x61cc], R13 ;  /* 0x0061cc0d01007387 */ /* 0x000fe20000100800 */
[----:B------:R-:W-:Y:S01]  /*c0e30*/  IADD3.X R11, R11, UR9, RZ, P2, !PT ;  /* 0x000000090b0b7c10 */ /* 0x000fe200097fe4ff */
[----:B------:R-:W-:Y:S02]  /*c0e40*/  IMAD.MOV.U32 R5, RZ, RZ, R13 ;  /* 0x000000ffff057224 */ /* 0x000fe400078e000d */
[----:B------:R-:W-:Y:S04]  /*c0e50*/  STL [R1+0x61d0], R6 ;  /* 0x0061d00601007387 */ /* 0x000fe80000100800 */
[----:B------:R-:W2:Y:S04]  /*c0e60*/  LDL.LU R16, [R1+0x67dc] ;  /* 0x0067dc0001107983 */ /* 0x000ea80000300800 */
[----:B------:R1:W-:Y:S04]  /*c0e70*/  STL [R1+0x61c4], R11 ;  /* 0x0061c40b01007387 */ /* 0x0003e80000100800 */
[----:B------:R-:W2:Y:S04]  /*c0e80*/  LDL.LU R12, [R1+0x61a4] ;  /* 0x0061a400010c7983 */ /* 0x000ea80000300800 */
[----:B------:R1:W-:Y:S04]  /*c0e90*/  LDGSTS.E [R2+0x9b00], desc[UR24][R4.64], P1 ;  /* 0x09b0000004027fae */ /* 0x0003e80008921858 */
[----:B------:R-:W2:Y:S01]  /*c0ea0*/  LDL.LU R14, [R1+0x619c] ;  /* 0x00619c00010e7983 */ /* 0x000ea20000300800 */
[----:B-1----:R-:W-:-:S03]  /*c0eb0*/  IMAD.MOV.U32 R5, RZ, RZ, R11 ;  /* 0x000000ffff057224 */ /* 0x002fc600078e000b */
[----:B------:R-:W2:Y:S01]  /*c0ec0*/  LDL.LU R11, [R1+0x61a8] ;  /* 0x0061a800010b7983 */ /* 0x000ea20000300800 */
[----:B------:R-:W-:-:S03]  /*c0ed0*/  IMAD.MOV.U32 R4, RZ, RZ, R6 ;  /* 0x000000ffff047224 */ /* 0x000fc600078e0006 */
[----:B------:R-:W2:Y:S04]  /*c0ee0*/  LDL.LU R13, [R1+0x6194] ;  /* 0x00619400010d7983 */ /* 0x000ea80000300800 */
[----:B------:R-:W2:Y:S04]  /*c0ef0*/  LDL.LU R6, [R1+0x61a0] ;  /* 0x0061a00001067983 */ /* 0x000ea80000300800 */
[----:B------:R1:W-:Y:S01]  /*c0f00*/  LDGSTS.E [R2+0x9c00], desc[UR24][R4.64], P1 ;  /* 0x09c0000004027fae */ /* 0x0003e20008921858 */
[----:B------:R-:W-:-:S05]  /*c0f10*/  IADD3 R17, P0, R17, UR14, RZ ;  /* 0x0000000e11117c10 */ /* 0x000fca000ff1e0ff */
[----:B-1----:R-:W-:Y:S01]  /*c0f20*/  IMAD.MOV.U32 R4, RZ, RZ, R17 ;  /* 0x000000ffff047224 */ /* 0x002fe200078e0011 */
[----:B------:R-:W-:Y:S02]  /*c0f30*/  IADD3 R3, P2, R3, UR14, RZ ;  /* 0x0000000e03037c10 */ /* 0x000fe4000ff5e0ff */
[----:B------:R-:W-:Y:S02]  /*c0f40*/  IADD3.X R18, R18, UR9, RZ, P0, !PT ;  /* 0x0000000912127c10 */ /* 0x000fe400087fe4ff */
[----:B---3--:R-:W-:-:S03]  /*c0f50*/  IADD3.X R8, R8, UR9, RZ, P2, !PT ;  /* 0x0000000908087c10 */ /* 0x008fc600097fe4ff */
        /* <DEDUP_REMOVED lines=9> */
[----:B-1----:R-:W2:Y:S04]  /*c0ff0*/  LDL.LU R8, [R1+0x6198] ;  /* 0x0061980001087983 */ /* 0x002ea80000300800 */
[----:B------:R-:W2:Y:S01]  /*c1000*/  LDL.LU R3, [R1+0x6190] ;  /* 0x0061900001037983 */ /* 0x000ea20000300800 */
[----:B----4-:R-:W-:-:S05]  /*c1010*/  IADD3 R7, P0, R7, UR14, RZ ;  /* 0x0000000e07077c10 */ /* 0x010fca000ff1e0ff */
[----:B------:R-:W-:Y:S01]  /*c1020*/  STL [R1+0x61b8], R7 ;  /* 0x0061b80701007387 */ /* 0x000fe20000100800 */
[----:B---3--:R-:W-:Y:S01]  /*c1030*/  IMAD.MOV.U32 R4, RZ, RZ, R7 ;  /* 0x000000ffff047224 */ /* 0x008fe200078e0007 */
[----:B------:R-:W-:-:S05]  /*c1040*/  IADD3.X R9, R9, UR9, RZ, P0, !PT ;  /* 0x0000000909097c10 */ /* 0x000fca00087fe4ff */
        /* <DEDUP_REMOVED lines=13> */
[----:B--2---:R-:W-:-:S05]  /*c1120*/  IADD3.X R16, R16, UR9, RZ, P1, !PT ;  /* 0x0000000910107c10 */ /* 0x004fca0008ffe4ff */
        /* <DEDUP_REMOVED lines=10> */
[----:B--2---:R-:W2:Y:S01]  /*c11d0*/  LDL.LU R12, [R1+0x617c] ;  /* 0x00617c00010c7983 */ /* 0x004ea20000300800 */
[----:B------:R-:W-:-:S03]  /*c11e0*/  IADD3 R6, P2, R6, UR14, RZ ;  /* 0x0000000e06067c10 */ /* 0x000fc6000ff5e0ff */
[----:B------:R-:W2:Y:S01]  /*c11f0*/  LDL.LU R10, [R1+0x6188] ;  /* 0x00618800010a7983 */ /* 0x000ea20000300800 */
[----:B------:R-:W-:-:S03]  /*c1200*/  IADD3.X R13, R13, UR9, RZ, P2, !PT ;  /* 0x000000090d0d7c10 */ /* 0x000fc600097fe4ff */
[----:B------:R1:W-:Y:S04]  /*c1210*/  LDGSTS.E [R2+0xb900], desc[UR24][R4.64], P0 ;  /* 0x0b90000004027fae */ /* 0x0003e80008121858 */
[----:B------:R1:W-:Y:S04]  /*c1220*/  STL [R1+0x61a8], R11 ;  /* 0x0061a80b01007387 */ /* 0x0003e80000100800 */
[----:B------:R-:W-:Y:S01]  /*c1230*/  STL [R1+0x619c], R14 ;  /* 0x00619c0e01007387 */ /* 0x000fe20000100800 */
[----:B-1----:R-:W-:Y:S02]  /*c1240*/  IMAD.MOV.U32 R4, RZ, RZ, R11 ;  /* 0x000000ffff047224 */ /* 0x002fe400078e000b */
[----:B------:R-:W-:Y:S01]  /*c1250*/  IMAD.MOV.U32 R5, RZ, RZ, R14 ;  /* 0x000000ffff057224 */ /* 0x000fe200078e000e */
[----:B------:R-:W-:Y:S04]  /*c1260*/  STL [R1+0x61a0], R6 ;  /* 0x0061a00601007387 */ /* 0x000fe80000100800 */
[----:B------:R-:W2:Y:S04]  /*c1270*/  LDL.LU R11, [R1+0x6180] ;  /* 0x00618000010b7983 */ /* 0x000ea80000300800 */
[----:B------:R1:W-:Y:S04]  /*c1280*/  STL [R1+0x6194], R13 ;  /* 0x0061940d01007387 */ /* 0x0003e80000100800 */
[----:B------:R1:W-:Y:S04]  /*c1290*/  LDGSTS.E [R2+0xba00], desc[UR24][R4.64], P0 ;  /* 0x0ba0000004027fae */ /* 0x0003e80008121858 */
[----:B------:R-:W2:Y:S01]  /*c12a0*/  LDL.LU R17, [R1+0x67e0] ;  /* 0x0067e00001117983 */ /* 0x000ea20000300800 */
[----:B-1----:R-:W-:-:S03]  /*c12b0*/  IMAD.MOV.U32 R5, RZ, RZ, R13 ;  /* 0x000000ffff057224 */ /* 0x002fc600078e000d */
[----:B------:R-:W2:Y:S04]  /*c12c0*/  LDL.LU R13, [R1+0x6174] ;  /* 0x00617400010d7983 */ /* 0x000ea80000300800 */
[----:B------:R-:W2:Y:S01]  /*c12d0*/  LDL.LU R18, [R1+0x67d4] ;  /* 0x0067d40001127983 */ /* 0x000ea20000300800 */
[----:B------:R-:W-:-:S03]  /*c12e0*/  IMAD.MOV.U32 R4, RZ, RZ, R6 ;  /* 0x000000ffff047224 */ /* 0x000fc600078e0006 */
[----:B------:R-:W2:Y:S04]  /*c12f0*/  LDL.LU R15, [R1+0x6178] ;  /* 0x00617800010f7983 */ /* 0x000ea80000300800 */
[----:B------:R-:W2:Y:S04]  /*c1300*/  LDL.LU R6, [R1+0x6170] ;  /* 0x0061700001067983 */ /* 0x000ea80000300800 */
[----:B------:R1:W-:Y:S01]  /*c1310*/  LDGSTS.E [R2+0xbb00], desc[UR24][R4.64], P0 ;  /* 0x0bb0000004027fae */ /* 0x0003e20008121858 */
[----:B------:R-:W-:Y:S02]  /*c1320*/  IADD3 R8, P1, R8, UR14, RZ ;  /* 0x0000000e08087c10 */ /* 0x000fe4000ff3e0ff */
[----:B------:R-:W-:-:S03]  /*c1330*/  IADD3 R3, P2, R3, UR14, RZ ;  /* 0x0000000e03037c10 */ /* 0x000fc6000ff5e0ff */
[----:B------:R4:W-:Y:S01]  /*c1340*/  STL [R1+0x6198], R8 ;  /* 0x0061980801007387 */ /* 0x0009e20000100800 */
[----:B-1----:R-:W-:Y:S01]  /*c1350*/  IMAD.MOV.U32 R4, RZ, RZ, R8 ;  /* 0x000000ffff047224 */ /* 0x002fe200078e0008 */
[----:B---3--:R-:W-:-:S05]  /*c1360*/  IADD3.X R9, R9, UR9, RZ, P1, !PT ;  /* 0x0000000909097c10 */ /* 0x008fca0008ffe4ff */
[----:B------:R-:W-:Y:S01]  /*c1370*/  STL [R1+0x618c], R9 ;  /* 0x00618c0901007387 */ /* 0x000fe20000100800 */
[----:B----4-:R-:W-:-:S03]  /*c1380*/  IADD3.X R7, R7, UR9, RZ, P2, !PT ;  /* 0x0000000907077c10 */ /* 0x010fc600097fe4ff */
[----:B------:R-:W-:Y:S04]  /*c1390*/  STL [R1+0x6190], R3 ;  /* 0x0061900301007387 */ /* 0x000fe80000100800 */
[----:B------:R-:W3:Y:S04]  /*c13a0*/  LDL.LU R16, [R1+0x616c] ;  /* 0x00616c0001107983 */ /* 0x000ee80000300800 */
[----:B------:R1:W-:Y:S01]  /*c13b0*/  STL [R1+0x6184], R7 ;  /* 0x0061840701007387 */ /* 0x0003e20000100800 */
[----:B------:R-:W-:-:S03]  /*c13c0*/  IMAD.MOV.U32 R5, RZ, RZ, R9 ;  /* 0x000000ffff057224 */ /* 0x000fc600078e0009 */
        /* <DEDUP_REMOVED lines=9> */
[----:B--2---:R-:W-:-:S04]  /*c1460*/  IADD3 R10, P1, R10, UR14, RZ ;  /* 0x0000000e0a0a7c10 */ /* 0x004fc8000ff3e0ff */
        /* <DEDUP_REMOVED lines=11> */
[----:B------:R-:W-:Y:S02]  /*c1520*/  IADD3.X R13, R13, UR9, RZ, P2, !PT ;  /* 0x000000090d0d7c10 */ /* 0x000fe400097fe4ff */
[----:B------:R-:W-:-:S03]  /*c1530*/  IADD3.X R18, R18, UR9, RZ, P3, !PT ;  /* 0x0000000912127c10 */ /* 0x000fc60009ffe4ff */
[----:B------:R1:W-:Y:S01]  /*c1540*/  STL [R1+0x6174], R13 ;  /* 0x0061740d01007387 */ /* 0x0003e20000100800 */
[----:B--2---:R-:W-:-:S03]  /*c1550*/  IMAD.MOV.U32 R5, RZ, RZ, R13 ;  /* 0x000000ffff057224 */ /* 0x004fc600078e000d */
[----:B------:R-:W-:Y:S01]  /*c1560*/  STL [R1+0x67e0], R17 ;  /* 0x0067e01101007387 */ /* 0x000fe20000100800 */
[----:B------:R-:W-:-:S03]  /*c1570*/  IMAD.MOV.U32 R4, RZ, RZ, R11 ;  /* 0x000000ffff047224 */ /* 0x000fc600078e000b */
[----:B-1----:R-:W2:Y:S04]  /*c1580*/  LDL.LU R13, [R1+0x614c] ;  /* 0x00614c00010d7983 */ /* 0x002ea80000300800 */
[----:B------:R-:W-:Y:S04]  /*c1590*/  STL [R1+0x67d4], R18 ;  /* 0x0067d41201007387 */ /* 0x000fe80000100800 */
[----:B------:R-:W2:Y:S01]  /*c15a0*/  LDL.LU R11, [R1+0x6144] ;  /* 0x00614400010b7983 */ /* 0x000ea20000300800 */
        /* <DEDUP_REMOVED lines=14> */
[----:B----4-:R-:W-:Y:S01]  /*c1690*/  IADD3.X R8, R8, UR9, RZ, P2, !PT ;  /* 0x0000000908087c10 */ /* 0x010fe200097fe4ff */
[----:B------:R-:W-:Y:S04]  /*c16a0*/  STL [R1+0x616c], R16 ;  /* 0x00616c1001007387 */ /* 0x000fe80000100800 */
[----:B------:R-:W-:Y:S04]  /*c16b0*/  STL [R1+0x6170], R6 ;  /* 0x0061700601007387 */ /* 0x000fe80000100800 */
[----:B------:R1:W-:Y:S04]  /*c16c0*/  LDGSTS.E [R2+0xd900], desc[UR24][R4.64], P1 ;  /* 0x0d90000004027fae */ /* 0x0003e80008921858 */
[----:B------:R3:W-:Y:S01]  /*c16d0*/  STL [R1+0x6164], R8 ;  /* 0x0061640801007387 */ /* 0x0007e20000100800 */
[----:B-1----:R-:W-:-:S02]  /*c16e0*/  IMAD.MOV.U32 R5, RZ, RZ, R8 ;  /* 0x000000ffff057224 */ /* 0x002fc400078e0008 */
[----:B------:R-:W-:Y:S01]  /*c16f0*/  IMAD.MOV.U32 R4, RZ, RZ, R6 ;  /* 0x000000ffff047224 */ /* 0x000fe200078e0006 */
[----:B---3--:R-:W3:Y:S01]  /*c1700*/  LDL.LU R8, [R1+0x613c] ;  /* 0x00613c0001087983 */ /* 0x008ee20000300800 */
[----:B------:R-:W-:-:S03]  /*c1710*/  IADD3 R7, P0, R7, UR14, RZ ;  /* 0x0000000e07077c10 */ /* 0x000fc6000ff1e0ff */
[----:B------:R-:W4:Y:S01]  /*c1720*/  LDL.LU R6, [R1+0x6148] ;  /* 0x0061480001067983 */ /* 0x000f220000300800 */
[----:B------:R-:W-:Y:S02]  /*c1730*/  IADD3.X R14, R14, UR9, RZ, P0, !PT ;  /* 0x000000090e0e7c10 */ /* 0x000fe400087fe4ff */
[----:B------:R-:W-:Y:S01]  /*c1740*/  IADD3 R3, P2, R3, UR14, RZ ;  /* 0x0000000e03037c10 */ /* 0x000fe2000ff5e0ff */
[----:B------:R1:W-:Y:S03]  /*c1750*/  LDGSTS.E [R2+0xda00], desc[UR24][R4.64], P1 ;  /* 0x0da0000004027fae */ /* 0x0003e60008921858 */
[----:B------:R-:W-:Y:S01]  /*c1760*/  IADD3.X R9, R9, UR9, RZ, P2, !PT ;  /* 0x0000000909097c10 */ /* 0x000fe200097fe4ff */
[----:B------:R1:W-:Y:S04]  /*c1770*/  STL [R1+0x6168], R7 ;  /* 0x0061680701007387 */ /* 0x0003e80000100800 */
[----:B------:R-:W-:Y:S01]  /*c1780*/  STL [R1+0x615c], R14 ;  /* 0x00615c0e01007387 */ /* 0x000fe20000100800 */
[----:B-1----:R-:W-:-:S02]  /*c1790*/  IMAD.MOV.U32 R4, RZ, RZ, R7 ;  /* 0x000000ffff047224 */ /* 0x002fc400078e0007 */
[----:B------:R-:W-:Y:S01]  /*c17a0*/  IMAD.MOV.U32 R5, RZ, RZ, R14 ;  /* 0x000000ffff057224 */ /* 0x000fe200078e000e */
[----:B------:R-:W-:Y:S04]  /*c17b0*/  STL [R1+0x6160], R3 ;  /* 0x0061600301007387 */ /* 0x000fe80000100800 */
[----:B------:R-:W3:Y:S04]  /*c17c0*/  LDL.LU R7, [R1+0x67d8] ;  /* 0x0067d80001077983 */ /* 0x000ee80000300800 */
[----:B------:R1:W-:Y:S04]  /*c17d0*/  STL [R1+0x6154], R9 ;  /* 0x0061540901007387 */ /* 0x0003e80000100800 */
[----:B------:R1:W-:Y:S04]  /*c17e0*/  LDGSTS.E [R2+0xdb00], desc[UR24][R4.64], P1 ;  /* 0x0db0000004027fae */ /* 0x0003e80008921858 */
[----:B------:R-:W3:Y:S01]  /*c17f0*/  LDL.LU R17, [R1+0x6140] ;  /* 0x0061400001117983 */ /* 0x000ee20000300800 */
[----:B-1----:R-:W-:-:S03]  /*c1800*/  IMAD.MOV.U32 R5, RZ, RZ, R9 ;  /* 0x000000ffff057224 */ /* 0x002fc600078e0009 */
[----:B------:R-:W3:Y:S04]  /*c1810*/  LDL.LU R9, [R1+0x67d0] ;  /* 0x0067d00001097983 */ /* 0x000ee80000300800 */
[----:B------:R-:W3:Y:S01]  /*c1820*/  LDL.LU R18, [R1+0x6134] ;  /* 0x0061340001127983 */ /* 0x000ee20000300800 */
[----:B------:R-:W-:-:S03]  /*c1830*/  IMAD.MOV.U32 R4, RZ, RZ, R3 ;  /* 0x000000ffff047224 */ /* 0x000fc600078e0003 */
[----:B------:R-:W3:Y:S04]  /*c1840*/  LDL.LU R15, [R1+0x6138] ;  /* 0x00613800010f7983 */ /* 0x000ee80000300800 */
[----:B------:R-:W3:Y:S04]  /*c1850*/  LDL.LU R3, [R1+0x6130] ;  /* 0x0061300001037983 */ /* 0x000ee80000300800 */
[----:B------:R1:W-:Y:S01]  /*c1860*/  LDGSTS.E [R2+0xdc00], desc[UR24][R4.64], P1 ;  /* 0x0dc0000004027fae */ /* 0x0003e20008921858 */
[----:B------:R-:W-:Y:S02]  /*c1870*/  IADD3 R12, P0, R12, UR14, RZ ;  /* 0x0000000e0c0c7c10 */ /* 0x000fe4000ff1e0ff */
[----:B------:R-:W-:-:S03]  /*c1880*/  IADD3 R10, P2, R10, UR14, RZ ;  /* 0x0000000e0a0a7c10 */ /* 0x000fc6000ff5e0ff */
[----:B------:R-:W-:Y:S01]  /*c1890*/  STL [R1+0x6158], R12 ;  /* 0x0061580c01007387 */ /* 0x000fe20000100800 */
[----:B-1----:R-:W-:Y:S01]  /*c18a0*/  IMAD.MOV.U32 R4, RZ, RZ, R12 ;  /* 0x000000ffff047224 */ /* 0x002fe200078e000c */
[----:B--2---:R-:W-:-:S05]  /*c18b0*/  IADD3.X R13, R13, UR9, RZ, P0, !PT ;  /* 0x000000090d0d7c10 */ /* 0x004fca00087fe4ff */
[----:B------:R1:W-:Y:S01]  /*c18c0*/  STL [R1+0x614c], R13 ;  /* 0x00614c0d01007387 */ /* 0x0003e20000100800 */
[----:B------:R-:W-:-:S03]  /*c18d0*/  IADD3.X R11, R11, UR9, RZ, P2, !PT ;  /* 0x000000090b0b7c10 */ /* 0x000fc600097fe4ff */
[----:B------:R-:W-:Y:S01]  /*c18e0*/  STL [R1+0x6150], R10 ;  /* 0x0061500a01007387 */ /* 0x000fe20000100800 */
[----:B------:R-:W-:-:S03]  /*c18f0*/  IMAD.MOV.U32 R5, RZ, RZ, R13 ;  /* 0x000000ffff057224 */ /* 0x000fc600078e000d */
[----:B------:R-:W2:Y:S04]  /*c1900*/  LDL.LU R16, [R1+0x612c] ;  /* 0x00612c0001107983 */ /* 0x000ea80000300800 */
[----:B------:R1:W-:Y:S04]  /*c1910*/  STL [R1+0x6144], R11 ;  /* 0x0061440b01007387 */ /* 0x0003e80000100800 */
[----:B------:R-:W2:Y:S04]  /*c1920*/  LDL.LU R14, [R1+0x6128] ;  /* 0x00612800010e7983 */ /* 0x000ea80000300800 */
[----:B-1----:R-:W2:Y:S04]  /*c1930*/  LDL.LU R13, [R1+0x611c] ;  /* 0x00611c00010d7983 */ /* 0x002ea80000300800 */
[----:B------:R-:W2:Y:S04]  /*c1940*/  LDL.LU R12, [R1+0x6124] ;  /* 0x00612400010c7983 */ /* 0x000ea80000300800 */
[----:B------:R1:W-:Y:S02]  /*c1950*/  LDGSTS.E [R2+0xdd00], desc[UR24][R4.64], P1 ;  /* 0x0dd0000004027fae */ /* 0x0003e40008921858 */
[----:B-1----:R-:W-:-:S02]  /*c1960*/  IMAD.MOV.U32 R5, RZ, RZ, R11 ;  /* 0x000000ffff057224 */ /* 0x002fc400078e000b */
[----:B------:R-:W-:Y:S01]  /*c1970*/  IMAD.MOV.U32 R4, RZ, RZ, R10 ;  /* 0x000000ffff047224 */ /* 0x000fe200078e000a */
[----:B------:R-:W2:Y:S04]  /*c1980*/  LDL.LU R11, [R1+0x6114] ;  /* 0x00611400010b7983 */ /* 0x000ea80000300800 */
[----:B------:R-:W2:Y:S04]  /*c1990*/  LDL.LU R10, [R1+0x6120] ;  /* 0x00612000010a7983 */ /* 0x000ea80000300800 */
[----:B------:R1:W-:Y:S01]  /*c19a0*/  LDGSTS.E [R2+0xde00], desc[UR24][R4.64], P1 ;  /* 0x0de0000004027fae */ /* 0x0003e20008921858 */
[----:B------:R-:W-:-:S04]  /*c19b0*/  UISETP.GT.AND UP1, UPT, UR17, 0x1f, UPT ;  /* 0x0000001f1100788c */ /* 0x000fc8000bf24270 */
[----:B------:R-:W-:-:S04]  /*c19c0*/  USEL UR13, URZ, 0x4, !UP1 ;  /* 0x000000043f0d7887 */ /* 0x000fc8000c800000 */
[----:B------:R-:W-:Y:S01]  /*c19d0*/  USEL UR13, UR13, URZ, !UP0 ;  /* 0x0000003f0d0d7287 */ /* 0x000fe2000c000000 */
[----:B----4-:R-:W-:-:S04]  /*c19e0*/  IADD3 R6, P0, R6, UR14, RZ ;  /* 0x0000000e06067c10 */ /* 0x010fc8000ff1e0ff */
[----:B---3--:R-:W-:Y:S01]  /*c19f0*/  IADD3.X R8, R8, UR9, RZ, P0, !PT ;  /* 0x0000000908087c10 */ /* 0x008fe200087fe4ff */
[----:B-1----:R-:W-:-:S04]  /*c1a00*/  IMAD.MOV.U32 R4, RZ, RZ, R6 ;  /* 0x000000ffff047224 */ /* 0x002fc800078e0006 */
[----:B------:R-:W-:-:S05]  /*c1a10*/  IMAD.MOV.U32 R5, RZ, RZ, R8 ;  /* 0x000000ffff057224 */ /* 0x000fca00078e0008 */
[----:B------:R1:W-:Y:S04]  /*c1a20*/  LDGSTS.E [R2+0xdf00], desc[UR24][R4.64], P1 ;  /* 0x0df0000004027fae */ /* 0x0003e80008921858 */
[----:B------:R-:W-:Y:S01]  /*c1a30*/  STL [R1+0x6148], R6 ;  /* 0x0061480601007387 */ /* 0x000fe20000100800 */
[----:B------:R-:W-:-:S03]  /*c1a40*/  IADD3 R7, P1, R7, UR14, RZ ;  /* 0x0000000e07077c10 */ /* 0x000fc6000ff3e0ff */
[----:B------:R3:W-:Y:S04]  /*c1a50*/  STL [R1+0x613c], R8 ;  /* 0x00613c0801007387 */ /* 0x0007e80000100800 */
[----:B---3--:R-:W3:Y:S01]  /*c1a60*/  LDL.LU R8, [R1+0x6118] ;  /* 0x0061180001087983 */ /* 0x008ee20000300800 */
[----:B------:R-:W-:-:S03]  /*c1a70*/  IADD3 R17, P2, R17, UR14, RZ ;  /* 0x0000000e11117c10 */ /* 0x000fc6000ff5e0ff */
[----:B------:R-:W4:Y:S01]  /*c1a80*/  LDL.LU R6, [R1+0x6110] ;  /* 0x0061100001067983 */ /* 0x000f220000300800 */
[----:B------:R-:W-:-:S03]  /*c1a90*/  IADD3.X R9, R9, UR9, RZ, P1, !PT ;  /* 0x0000000909097c10 */ /* 0x000fc60008ffe4ff */
[----:B------:R-:W-:Y:S04]  /*c1aa0*/  STL [R1+0x67d8], R7 ;  /* 0x0067d80701007387 */ /* 0x000fe80000100800 */
[----:B------:R1:W-:Y:S02]  /*c1ab0*/  STL [R1+0x67d0], R9 ;  /* 0x0067d00901007387 */ /* 0x0003e40000100800 */
[----:B-1----:R-:W-:Y:S01]  /*c1ac0*/  IMAD.MOV.U32 R5, RZ, RZ, R9 ;  /* 0x000000ffff057224 */ /* 0x002fe200078e0009 */
[----:B------:R-:W-:Y:S01]  /*c1ad0*/  IADD3.X R18, R18, UR9, RZ, P2, !PT ;  /* 0x0000000912127c10 */ /* 0x000fe200097fe4ff */
[----:B------:R-:W-:Y:S01]  /*c1ae0*/  STL [R1+0x6140], R17 ;  /* 0x0061401101007387 */ /* 0x000fe20000100800 */
[----:B------:R-:W-:-:S03]  /*c1af0*/  IMAD.MOV.U32 R4, RZ, RZ, R7 ;  /* 0x000000ffff047224 */ /* 0x000fc600078e0007 */
[----:B------:R-:W4:Y:S01]  /*c1b00*/  LDL.LU R9, [R1+0x610c] ;  /* 0x00610c0001097983 */ /* 0x000f220000300800 */
[----:B------:R-:W-:-:S03]  /*c1b10*/  ISETP.NE.U32.AND P0, PT, RZ, UR13, PT ;  /* 0x0000000dff007c0c */ /* 0x000fc6000bf05070 */
[----:B------:R-:W-:Y:S04]  /*c1b20*/  STL [R1+0x6134], R18 ;  /* 0x0061341201007387 */ /* 0x000fe80000100800 */
[----:B------:R-:W4:Y:S01]  /*c1b30*/  LDL.LU R7, [R1+0x6108] ;  /* 0x0061080001077983 */ /* 0x000f220000300800 */
[----:B------:R-:W-:-:S05]  /*c1b40*/  IADD3 R15, P1, R15, UR14, RZ ;  /* 0x0000000e0f0f7c10 */ /* 0x000fca000ff3e0ff */
[----:B------:R1:W-:Y:S01]  /*c1b50*/  LDGSTS.E [R2+0xf800], desc[UR24][R4.64], P0 ;  /* 0x0f80000004027fae */ /* 0x0003e20008121858 */
[----:B------:R-:W-:Y:S01]  /*c1b60*/  IADD3 R3, P2, R3, UR14, RZ ;  /* 0x0000000e03037c10 */ /* 0x000fe2000ff5e0ff */
[----:B-1----:R-:W-:Y:S02]  /*c1b70*/  IMAD.MOV.U32 R4, RZ, RZ, R17 ;  /* 0x000000ffff047224 */ /* 0x002fe400078e0011 */
[----:B------:R-:W-:Y:S01]  /*c1b80*/  IMAD.MOV.U32 R5, RZ, RZ, R18 ;  /* 0x000000ffff057224 */ /* 0x000fe200078e0012 */
[----:B------:R-:W-:Y:S04]  /*c1b90*/  STL [R1+0x6138], R15 ;  /* 0x0061380f01007387 */ /* 0x000fe80000100800 */
[----:B------:R1:W-:Y:S02]  /*c1ba0*/  LDGSTS.E [R2+0xf900], desc[UR24][R4.64], P0 ;  /* 0x0f90000004027fae */ /* 0x0003e40008121858 */
[----:B-1----:R-:W-:Y:S01]  /*c1bb0*/  IMAD.MOV.U32 R4, RZ, RZ, R15 ;  /* 0x000000ffff047224 */ /* 0x002fe200078e000f */
[----:B--2---:R-:W-:-:S05]  /*c1bc0*/  IADD3.X R16, R16, UR9, RZ, P1, !PT ;  /* 0x0000000910107c10 */ /* 0x004fca0008ffe4ff */
[----:B------:R-:W-:Y:S01]  /*c1bd0*/  IMAD.MOV.U32 R5, RZ, RZ, R16 ;  /* 0x000000ffff057224 */ /* 0x000fe200078e0010 */
[----:B------:R-:W-:Y:S01]  /*c1be0*/  IADD3.X R14, R14, UR9, RZ, P2, !PT ;  /* 0x000000090e0e7c10 */ /* 0x000fe200097fe4ff */
[----:B------:R-:W-:Y:S01]  /*c1bf0*/  STL [R1+0x612c], R16 ;  /* 0x00612c1001007387 */ /* 0x000fe20000100800 */
[----:B------:R-:W-:-:S03]  /*c1c00*/  IADD3 R12, P1, R12, UR14, RZ ;  /* 0x0000000e0c0c7c10 */ /* 0x000fc6000ff3e0ff */
[----:B------:R1:W-:Y:S01]  /*c1c10*/  STL [R1+0x6130], R3 ;  /* 0x0061300301007387 */ /* 0x0003e20000100800 */
[----:B------:R-:W-:-:S03]  /*c1c20*/  IADD3.X R13, R13, UR9, RZ, P1, !PT ;  /* 0x000000090d0d7c10 */ /* 0x000fc60008ffe4ff */
[----:B------:R2:W-:Y:S04]  /*c1c30*/  LDGSTS.E [R2+0xfa00], desc[UR24][R4.64], P0 ;  /* 0x0fa0000004027fae */ /* 0x0005e80008121858 */
[----:B------:R-:W-:Y:S01]  /*c1c40*/  STL [R1+0x6128], R14 ;  /* 0x0061280e01007387 */ /* 0x000fe20000100800 */
[----:B--2---:R-:W-:-:S03]  /*c1c50*/  IMAD.MOV.U32 R4, RZ, RZ, R3 ;  /* 0x000000ffff047224 */ /* 0x004fc600078e0003 */
[----:B-1----:R-:W2:Y:S01]  /*c1c60*/  LDL.LU R3, [R1+0x69d4] ;  /* 0x0069d40001037983 */ /* 0x002ea20000300800 */
[----:B------:R-:W-:-:S03]  /*c1c70*/  IADD3 R10, P2, R10, UR14, RZ ;  /* 0x0000000e0a0a7c10 */ /* 0x000fc6000ff5e0ff */
[----:B------:R-:W-:Y:S01]  /*c1c80*/  STL [R1+0x6124], R12 ;  /* 0x0061240c01007387 */ /* 0x000fe20000100800 */
[----:B------:R-:W-:-:S03]  /*c1c90*/  IMAD.MOV.U32 R5, RZ, RZ, R14 ;  /* 0x000000ffff057224 */ /* 0x000fc600078e000e */
[----:B------:R1:W-:Y:S01]  /*c1ca0*/  STL [R1+0x611c], R13 ;  /* 0x00611c0d01007387 */ /* 0x0003e20000100800 */
[----:B------:R-:W-:-:S03]  /*c1cb0*/  IADD3.X R11, R11, UR9, RZ, P2, !PT ;  /* 0x000000090b0b7c10 */ /* 0x000fc600097fe4ff */
[----:B------:R-:W-:Y:S04]  /*c1cc0*/  STL [R1+0x6120], R10 ;  /* 0x0061200a01007387 */ /* 0x000fe80000100800 */
[----:B------:R-:W2:Y:S04]  /*c1cd0*/  LDL.LU R18, [R1+0x69cc] ;  /* 0x0069cc0001127983 */ /* 0x000ea80000300800 */
[----:B------:R1:W-:Y:S04]  /*c1ce0*/  LDGSTS.E [R2+0xfb00], desc[UR24][R4.64], P0 ;  /* 0x0fb0000004027fae */ /* 0x0003e80008121858 */
[----:B------:R1:W-:Y:S02]  /*c1cf0*/  STL [R1+0x6114], R11 ;  /* 0x0061140b01007387 */ /* 0x0003e40000100800 */
[----:B-1----:R-:W-:-:S02]  /*c1d00*/  IMAD.MOV.U32 R4, RZ, RZ, R12 ;  /* 0x000000ffff047224 */ /* 0x002fc400078e000c */
[----:B------:R-:W-:Y:S02]  /*c1d10*/  IMAD.MOV.U32 R5, RZ, RZ, R13 ;  /* 0x000000ffff057224 */ /* 0x000fe400078e000d */
[----:B------:R-:W2:Y:S04]  /*c1d20*/  LDL.LU R13, [R1+0x69c4] ;  /* 0x0069c400010d7983 */ /* 0x000ea80000300800 */
[----:B------:R-:W2:Y:S04]  /*c1d30*/  LDL.LU R12, [R1+0x69d0] ;  /* 0x0069d000010c7983 */ /* 0x000ea80000300800 */
[----:B------:R1:W-:Y:S02]  /*c1d40*/  LDGSTS.E [R2+0xfc00], desc[UR24][R4.64], P0 ;  /* 0x0fc0000004027fae */ /* 0x0003e40008121858 */
[----:B-1----:R-:W-:-:S02]  /*c1d50*/  IMAD.MOV.U32 R5, RZ, RZ, R11 ;  /* 0x000000ffff057224 */ /* 0x002fc400078e000b */
[----:B------:R-:W-:Y:S01]  /*c1d60*/  IMAD.MOV.U32 R4, RZ, RZ, R10 ;  /* 0x000000ffff047224 */ /* 0x000fe200078e000a */
[----:B------:R-:W2:Y:S04]  /*c1d70*/  LDL.LU R11, [R1+0x69bc] ;  /* 0x0069bc00010b7983 */ /* 0x000ea80000300800 */
[----:B------:R-:W2:Y:S01]  /*c1d80*/  LDL.LU R10, [R1+0x69c8] ;  /* 0x0069c800010a7983 */ /* 0x000ea20000300800 */
[----:B------:R-:W1:Y:S01]  /*c1d90*/  S2R R117, SR_TID.X ;  /* 0x0000000000757919 */ /* 0x000e620000002100 */
[----:B------:R-:W1:Y:S02]  /*c1da0*/  S2R R17, SR_TID.X ;  /* 0x0000000000117919 */ /* 0x000e640000002100 */
[----:B------:R4:W-:Y:S01]  /*c1db0*/  LDGSTS.E [R2+0xfd00], desc[UR24][R4.64], P0 ;  /* 0x0fd0000004027fae */ /* 0x0009e20008121858 */
[----:B---3--:R-:W-:-:S02]  /*c1dc0*/  IADD3 R8, P1, R8, UR14, RZ ;  /* 0x0000000e08087c10 */ /* 0x008fc4000ff3e0ff */
[----:B----4-:R-:W-:-:S03]  /*c1dd0*/  IADD3 R6, P2, R6, UR14, RZ ;  /* 0x0000000e06067c10 */ /* 0x010fc6000ff5e0ff */
[----:B------:R-:W-:Y:S01]  /*c1de0*/  IMAD.MOV.U32 R4, RZ, RZ, R8 ;  /* 0x000000ffff047224 */ /* 0x000fe200078e0008 */
[----:B------:R-:W-:Y:S04]  /*c1df0*/  STL [R1+0x6118], R8 ;  /* 0x0061180801007387 */ /* 0x000fe80000100800 */
[----:B------:R-:W-:Y:S01]  /*c1e00*/  STL [R1+0x6110], R6 ;  /* 0x0061100601007387 */ /* 0x000fe20000100800 */
[----:B------:R-:W-:-:S05]  /*c1e10*/  IADD3.X R9, R9, UR9, RZ, P1, !PT ;  /* 0x0000000909097c10 */ /* 0x000fca0008ffe4ff */
[----:B------:R-:W-:Y:S01]  /*c1e20*/  IMAD.MOV.U32 R5, RZ, RZ, R9 ;  /* 0x000000ffff057224 */ /* 0x000fe200078e0009 */
[----:B------:R-:W-:Y:S01]  /*c1e30*/  IADD3.X R7, R7, UR9, RZ, P2, !PT ;  /* 0x0000000907077c10 */ /* 0x000fe200097fe4ff */
[----:B------:R-:W-:Y:S04]  /*c1e40*/  STL [R1+0x610c], R9 ;  /* 0x00610c0901007387 */ /* 0x000fe80000100800 */
[----:B------:R3:W-:Y:S04]  /*c1e50*/  LDGSTS.E [R2+0xfe00], desc[UR24][R4.64], P0 ;  /* 0x0fe0000004027fae */ /* 0x0007e80008121858 */
[----:B------:R4:W-:Y:S01]  /*c1e60*/  STL [R1+0x6108], R7 ;  /* 0x0061080701007387 */ /* 0x0009e20000100800 */
[----:B---3--:R-:W-:-:S02]  /*c1e70*/  IMAD.MOV.U32 R5, RZ, RZ, R7 ;  /* 0x000000ffff057224 */ /* 0x008fc400078e0007 */
[----:B------:R-:W-:Y:S01]  /*c1e80*/  IMAD.MOV.U32 R4, RZ, RZ, R6 ;  /* 0x000000ffff047224 */ /* 0x000fe200078e0006 */
[----:B----4-:R-:W3:Y:S04]  /*c1e90*/  LDL.LU R7, [R1+0x69b4] ;  /* 0x0069b40001077983 */ /* 0x010ee80000300800 */
[----:B------:R-:W4:Y:S01]  /*c1ea0*/  LDL.LU R6, [R1+0x69c0] ;  /* 0x0069c00001067983 */ /* 0x000f220000300800 */
[----:B-1----:R-:W-:-:S03]  /*c1eb0*/  LOP3.LUT R115, R117, 0x1f, RZ, 0xc0, !PT ;  /* 0x0000001f75737812 */ /* 0x002fc600078ec0ff */
[----:B------:R-:W3:Y:S01]  /*c1ec0*/  LDL.LU R9, [R1+0x69ac] ;  /* 0x0069ac0001097983 */ /* 0x000ee20000300800 */
[----:B------:R-:W-:-:S03]  /*c1ed0*/  LOP3.LUT R21, R17, 0x1f, RZ, 0xc0, !PT ;  /* 0x0000001f11157812 */ /* 0x000fc600078ec0ff */
[----:B------:R-:W3:Y:S01]  /*c1ee0*/  LDL.LU R8, [R1+0x69b8] ;  /* 0x0069b80001087983 */ /* 0x000ee20000300800 */
[----:B------:R-:W-:-:S03]  /*c1ef0*/  SHF.R.S32.HI R17, RZ, 0x5, R17 ;  /* 0x00000005ff117819 */ /* 0x000fc60000011411 */
[----:B------:R1:W-:Y:S01]  /*c1f00*/  LDGSTS.E [R2+0xff00], desc[UR24][R4.64], P0 ;  /* 0x0ff0000004027fae */ /* 0x0003e20008121858 */
[----:B------:R-:W-:Y:S01]  /*c1f10*/  ISETP.GE.AND P0, PT, R115, UR17, PT ;  /* 0x0000001173007c0c */ /* 0x000fe2000bf06270 */
[----:B------:R-:W-:Y:S01]  /*c1f20*/  IMAD.SHL.U32 R15, R21, 0x4, RZ ;  /* 0x00000004150f7824 */ /* 0x000fe200078e00ff */
[----:B------:R-:W-:Y:S01]  /*c1f30*/  PLOP3.LUT P1, PT, PT, PT, UP0, 0x80, 0x0 ;  /* 0x000000000000781c */ /* 0x000fe20003f2f008 */
[----:B------:R-:W3:Y:S01]  /*c1f40*/  LDL.LU R14, [R1+0x69b0] ;  /* 0x0069b000010e7983 */ /* 0x000ee20000300800 */
[----:B------:R-:W-:-:S03]  /*c1f50*/  SGXT R17, R17, 0x1 ;  /* 0x000000011111781a */ /* 0x000fc60000000200 */
[----:B------:R-:W3:Y:S01]  /*c1f60*/  LDL.LU R16, [R1+0x69a8] ;  /* 0x0069a80001107983 */ /* 0x000ee20000300800 */
[----:B-1----:R-:W-:-:S03]  /*c1f70*/  SEL R2, RZ, 0x4, P0 ;  /* 0x00000004ff027807 */ /* 0x002fc60000000000 */
[----:B------:R-:W0:Y:S01]  /*c1f80*/  LDGDEPBAR ;  /* 0x00000000000079af */ /* 0x000e220000000000 */
[----:B------:R-:W-:Y:S02]  /*c1f90*/  LOP3.LUT R15, R15, 0x90, R17, 0x78, !PT ;  /* 0x000000900f0f7812 */ /* 0x000fe400078e7811 */
[----:B------:R-:W-:-:S04]  /*c1fa0*/  SEL R2, R2, RZ, !P1 ;  /* 0x000000ff02027207 */ /* 0x000fc80004800000 */
[----:B------:R-:W-:Y:S01]  /*c1fb0*/  ISETP.NE.U32.AND P0, PT, R2, RZ, PT ;  /* 0x000000ff0200720c */ /* 0x000fe20003f05070 */
[----:B------:R-:W-:Y:S02]  /*c1fc0*/  VIADD R2, R15, UR18 ;  /* 0x000000120f027c36 */ /* 0x000fe40008000000 */
[----:B------:R-:W3:Y:S01]  /*c1fd0*/  LDL.LU R15, [R1+0x69a4] ;  /* 0x0069a400010f7983 */ /* 0x000ee20000300800 */
[----:B--2---:R-:W-:-:S05]  /*c1fe0*/  IADD3 R3, P1, R3, UR15, RZ ;  /* 0x0000000f03037c10 */ /* 0x004fca000ff3e0ff */
[----:B------:R1:W-:Y:S01]  /*c1ff0*/  STL [R1+0x69d4], R3 ;  /* 0x0069d40301007387 */ /* 0x0003e20000100800 */
[----:B------:R-:W-:-:S05]  /*c2000*/  IADD3.X R18, R18, UR11, RZ, P1, !PT ;  /* 0x0000000b12127c10 */ /* 0x000fca0008ffe4ff */
[----:B------:R-:W-:Y:S04]  /*c2010*/  STL [R1+0x69cc], R18 ;  /* 0x0069cc1201007387 */ /* 0x000fe80000100800 */
[----:B------:R-:W2:Y:S01]  /*c2020*/  LDL.LU R17, [R1+0x699c] ;  /* 0x00699c0001117983 */ /* 0x000ea20000300800 */
[----:B------:R-:W-:-:S03]  /*c2030*/  IMAD.MOV.U32 R4, RZ, RZ, R3 ;  /* 0x000000ffff047224 */ /* 0x000fc600078e0003 */
[----:B------:R-:W2:Y:S04]  /*c2040*/  LDL.LU R22, [R1+0x69a0] ;  /* 0x0069a00001167983 */ /* 0x000ea80000300800 */
[----:B-1----:R-:W2:Y:S01]  /*c2050*/  LDL.LU R3, [R1+0x6998] ;  /* 0x0069980001037983 */ /* 0x002ea20000300800 */
[----:B------:R-:W-:-:S04]  /*c2060*/  IADD3 R12, P1, R12, UR15, RZ ;  /* 0x0000000f0c0c7c10 */ /* 0x000fc8000ff3e0ff */
[----:B------:R-:W-:Y:S01]  /*c2070*/  IADD3.X R13, R13, UR11, RZ, P1, !PT ;  /* 0x0000000b0d0d7c10 */ /* 0x000fe20008ffe4ff */
[----:B------:R-:W-:Y:S04]  /*c2080*/  STL [R1+0x69d0], R12 ;  /* 0x0069d00c01007387 */ /* 0x000fe80000100800 */
[----:B------:R-:W-:Y:S01]  /*c2090*/  STL [R1+0x69c4], R13 ;  /* 0x0069c40d01007387 */ /* 0x000fe20000100800 */
[----:B------:R-:W-:-:S04]  /*c20a0*/  IADD3 R10, P2, R10, UR15, RZ ;  /* 0x0000000f0a0a7c10 */ /* 0x000fc8000ff5e0ff */
[----:B------:R-:W-:Y:S01]  /*c20b0*/  IADD3.X R11, R11, UR11, RZ, P2, !PT ;  /* 0x0000000b0b0b7c10 */ /* 0x000fe200097fe4ff */
[----:B------:R-:W-:Y:S04]  /*c20c0*/  STL [R1+0x69c8], R10 ;  /* 0x0069c80a01007387 */ /* 0x000fe80000100800 */
[----:B------:R-:W2:Y:S04]  /*c20d0*/  LDL.LU R23, [R1+0x6994] ;  /* 0x0069940001177983 */ /* 0x000ea80000300800 */
[----:B------:R-:W-:Y:S04]  /*c20e0*/  STL [R1+0x69bc], R11 ;  /* 0x0069bc0b01007387 */ /* 0x000fe80000100800 */
[----:B------:R-:W2:Y:S01]  /*c20f0*/  LDL.LU R24, [R1+0x6990] ;  /* 0x0069900001187983 */ /* 0x000ea20000300800 */
[----:B------:R-:W-:-:S05]  /*c2100*/  IMAD.MOV.U32 R5, RZ, RZ, R18 ;  /* 0x000000ffff057224 */ /* 0x000fca00078e0012 */
[----:B------:R1:W-:Y:S02]  /*c2110*/  LDGSTS.E [R2+0x20000], desc[UR24][R4.64], P0 ;  /* 0x2000000004027fae */ /* 0x0003e40008121858 */
[----:B-1----:R-:W-:Y:S02]  /*c2120*/  IMAD.MOV.U32 R4, RZ, RZ, R12 ;  /* 0x000000ffff047224 */ /* 0x002fe400078e000c */
[----:B------:R-:W-:-:S05]  /*c2130*/  IMAD.MOV.U32 R5, RZ, RZ, R13 ;  /* 0x000000ffff057224 */ /* 0x000fca00078e000d */
[----:B------:R1:W-:Y:S02]  /*c2140*/  LDGSTS.E [R2+0x20400], desc[UR24][R4.64], P0 ;  /* 0x2040000004027fae */ /* 0x0003e40008121858 */
[----:B-1----:R-:W-:Y:S02]  /*c2150*/  IMAD.MOV.U32 R4, RZ, RZ, R10 ;  /* 0x000000ffff047224 */ /* 0x002fe400078e000a */
[----:B------:R-:W-:-:S05]  /*c2160*/  IMAD.MOV.U32 R5, RZ, RZ, R11 ;  /* 0x000000ffff057224 */ /* 0x000fca00078e000b */
[----:B------:R1:W-:Y:S01]  /*c2170*/  LDGSTS.E [R2+0x20800], desc[UR24][R4.64], P0 ;  /* 0x2080000004027fae */ /* 0x0003e20008121858 */
[----:B----4-:R-:W-:-:S04]  /*c2180*/  IADD3 R6, P1, R6, UR15, RZ ;  /* 0x0000000f06067c10 */ /* 0x010fc8000ff3e0ff */
[----:B---3--:R-:W-:Y:S01]  /*c2190*/  IADD3.X R7, R7, UR11, RZ, P1, !PT ;  /* 0x0000000b07077c10 */ /* 0x008fe20008ffe4ff */
[----:B------:R-:W-:Y:S01]  /*c21a0*/  STL [R1+0x69c0], R6 ;  /* 0x0069c00601007387 */ /* 0x000fe20000100800 */
[----:B------:R-:W-:-:S03]  /*c21b0*/  IADD3 R8, P2, R8, UR15, RZ ;  /* 0x0000000f08087c10 */ /* 0x000fc6000ff5e0ff */
[----:B------:R3:W-:Y:S01]  /*c21c0*/  STL [R1+0x69b4], R7 ;  /* 0x0069b40701007387 */ /* 0x0007e20000100800 */
[----:B-1----:R-:W-:Y:S02]  /*c21d0*/  IMAD.MOV.U32 R4, RZ, RZ, R6 ;  /* 0x000000ffff047224 */ /* 0x002fe400078e0006 */
[----:B------:R-:W-:Y:S01]  /*c21e0*/  IMAD.MOV.U32 R5, RZ, RZ, R7 ;  /* 0x000000ffff057224 */ /* 0x000fe200078e0007 */
[----:B------:R-:W-:Y:S01]  /*c21f0*/  IADD3.X R9, R9, UR11, RZ, P2, !PT ;  /* 0x0000000b09097c10 */ /* 0x000fe200097fe4ff */
[----:B------:R-:W-:Y:S04]  /*c2200*/  STL [R1+0x69b8], R8 ;  /* 0x0069b80801007387 */ /* 0x000fe80000100800 */
[----:B------:R1:W-:Y:S04]  /*c2210*/  LDGSTS.E [R2+0x20c00], desc[UR24][R4.64], P0 ;  /* 0x20c0000004027fae */ /* 0x0003e80008121858 */
[----:B---3--:R-:W3:Y:S04]  /*c2220*/  LDL.LU.64 R6, [R1+0x60e0] ;  /* 0x0060e00001067983 */ /* 0x008ee80000300a00 */
[----:B------:R4:W-:Y:S01]  /*c2230*/  STL [R1+0x69ac], R9 ;  /* 0x0069ac0901007387 */ /* 0x0009e20000100800 */
[----:B-1----:R-:W-:-:S02]  /*c2240*/  IMAD.MOV.U32 R4, RZ, RZ, R8 ;  /* 0x000000ffff047224 */ /* 0x002fc400078e0008 */
[----:B------:R-:W-:Y:S02]  /*c2250*/  IMAD.MOV.U32 R5, RZ, RZ, R9 ;  /* 0x000000ffff057224 */ /* 0x000fe400078e0009 */
[----:B----4-:R-:W4:Y:S01]  /*c2260*/  LDL.LU.64 R8, [R1+0x60c0] ;  /* 0x0060c00001087983 */ /* 0x010f220000300a00 */
[----:B------:R-:W-:-:S03]  /*c2270*/  IADD3 R14, P1, R14, UR15, RZ ;  /* 0x0000000f0e0e7c10 */ /* 0x000fc6000ff3e0ff */
[----:B------:R-:W4:Y:S01]  /*c2280*/  LDL.LU.64 R10, [R1+0x60a0] ;  /* 0x0060a000010a7983 */ /* 0x000f220000300a00 */
[----:B------:R-:W-:Y:S02]  /*c2290*/  IADD3.X R15, R15, UR11, RZ, P1, !PT ;  /* 0x0000000b0f0f7c10 */ /* 0x000fe40008ffe4ff */
[----:B------:R-:W-:Y:S01]  /*c22a0*/  IADD3 R16, P2, R16, UR15, RZ ;  /* 0x0000000f10107c10 */ /* 0x000fe2000ff5e0ff */
[----:B------:R-:W4:Y:S04]  /*c22b0*/  LDL.LU.64 R12, [R1+0x6080] ;  /* 0x00608000010c7983 */ /* 0x000f280000300a00 */
[----:B------:R1:W-:Y:S04]  /*c22c0*/  LDGSTS.E [R2+0x21000], desc[UR24][R4.64], P0 ;  /* 0x2100000004027fae */ /* 0x0003e80008121858 */
[----:B------:R-:W-:Y:S04]  /*c22d0*/  STL [R1+0x69b0], R14 ;  /* 0x0069b00e01007387 */ /* 0x000fe80000100800 */
[----:B------:R1:W-:Y:S02]  /*c22e0*/  STL [R1+0x69a4], R15 ;  /* 0x0069a40f01007387 */ /* 0x0003e40000100800 */
[----:B-1----:R-:W-:-:S02]  /*c22f0*/  IMAD.MOV.U32 R4, RZ, RZ, R14 ;  /* 0x000000ffff047224 */ /* 0x002fc400078e000e */
[----:B------:R-:W-:Y:S01]  /*c2300*/  STL [R1+0x69a8], R16 ;  /* 0x0069a81001007387 */ /* 0x000fe20000100800 */
[----:B------:R-:W-:-:S03]  /*c2310*/  IMAD.MOV.U32 R5, RZ, RZ, R15 ;  /* 0x000000ffff057224 */ /* 0x000fc600078e000f */
[----:B------:R-:W4:Y:S04]  /*c2320*/  LDL.LU.64 R14, [R1+0x6060] ;  /* 0x00606000010e7983 */ /* 0x000f280000300a00 */
[----:B------:R1:W-:Y:S02]  /*c2330*/  LDGSTS.E [R2+0x21400], desc[UR24][R4.64], P0 ;  /* 0x2140000004027fae */ /* 0x0003e40008121858 */
[----:B-1----:R-:W-:Y:S01]  /*c2340*/  IMAD.MOV.U32 R4, RZ, RZ, R16 ;  /* 0x000000ffff047224 */ /* 0x002fe200078e0010 */
[----:B--2---:R-:W-:-:S05]  /*c2350*/  IADD3.X R17, R17, UR11, RZ, P2, !PT ;  /* 0x0000000b11117c10 */ /* 0x004fca00097fe4ff */
[----:B------:R1:W-:Y:S01]  /*c2360*/  STL [R1+0x699c], R17 ;  /* 0x00699c1101007387 */ /* 0x0003e20000100800 */
[----:B------:R-:W-:Y:S01]  /*c2370*/  IMAD.MOV.U32 R5, RZ, RZ, R17 ;  /* 0x000000ffff057224 */ /* 0x000fe200078e0011 */
[----:B------:R-:W-:Y:S02]  /*c2380*/  IADD3 R22, P1, R22, UR15, RZ ;  /* 0x0000000f16167c10 */ /* 0x000fe4000ff3e0ff */
[----:B------:R-:W-:Y:S02]  /*c2390*/  IADD3 R3, P2, R3, UR15, RZ ;  /* 0x0000000f03037c10 */ /* 0x000fe4000ff5e0ff */
[----:B------:R2:W-:Y:S04]  /*c23a0*/  LDGSTS.E [R2+0x21800], desc[UR24][R4.64], P0 ;  /* 0x2180000004027fae */ /* 0x0005e80008121858 */
[----:B-1----:R-:W4:Y:S04]  /*c23b0*/  LDL.LU.64 R16, [R1+0x6040] ;  /* 0x0060400001107983 */ /* 0x002f280000300a00 */
[----:B------:R-:W4:Y:S04]  /*c23c0*/  LDL.LU.64 R18, [R1+0x6020] ;  /* 0x0060200001127983 */ /* 0x000f280000300a00 */
[----:B------:R-:W4:Y:S01]  /*c23d0*/  LDL.LU.64 R20, [R1+0x6000] ;  /* 0x0060000001147983 */ /* 0x000f220000300a00 */
[----:B--2---:R-:W-:-:S03]  /*c23e0*/  IMAD.MOV.U32 R4, RZ, RZ, R22 ;  /* 0x000000ffff047224 */ /* 0x004fc600078e0016 */
[----:B------:R-:W-:Y:S01]  /*c23f0*/  STL [R1+0x69a0], R22 ;  /* 0x0069a01601007387 */ /* 0x000fe20000100800 */
[----:B------:R-:W-:-:S05]  /*c2400*/  IADD3.X R23, R23, UR11, RZ, P1, !PT ;  /* 0x0000000b17177c10 */ /* 0x000fca0008ffe4ff */
[----:B------:R1:W-:Y:S01]  /*c2410*/  STL [R1+0x6994], R23 ;  /* 0x0069941701007387 */ /* 0x0003e20000100800 */
[----:B------:R-:W-:Y:S01]  /*c2420*/  IMAD.MOV.U32 R5, RZ, RZ, R23 ;  /* 0x000000ffff057224 */ /* 0x000fe200078e0017 */
[----:B------:R-:W-:Y:S02]  /*c2430*/  IADD3.X R24, R24, UR11, RZ, P2, !PT ;  /* 0x0000000b18187c10 */ /* 0x000fe400097fe4ff */
[----:B------:R-:W-:Y:S04]  /*c2440*/  STL [R1+0x6998], R3 ;  /* 0x0069980301007387 */ /* 0x000fe80000100800 */
[----:B------:R2:W-:Y:S04]  /*c2450*/  LDGSTS.E [R2+0x21c00], desc[UR24][R4.64], P0 ;  /* 0x21c0000004027fae */ /* 0x0005e80008121858 */
[----:B-1----:R-:W4:Y:S04]  /*c2460*/  LDL.LU.64 R22, [R1+0x5fe0] ;  /* 0x005fe00001167983 */ /* 0x002f280000300a00 */
[----:B------:R1:W-:Y:S01]  /*c2470*/  STL [R1+0x6990], R24 ;  /* 0x0069901801007387 */ /* 0x0003e20000100800 */
[----:B--2---:R-:W-:-:S03]  /*c2480*/  IMAD.MOV.U32 R5, RZ, RZ, R24 ;  /* 0x000000ffff057224 */ /* 0x004fc600078e0018 */
[----:B-1----:R-:W2:Y:S04]  /*c2490*/  LDL.LU.64 R24, [R1+0x5fc0] ;  /* 0x005fc00001187983 */ /* 0x002ea80000300a00 */
[----:B------:R-:W2:Y:S04]  /*c24a0*/  LDL.LU.64 R26, [R1+0x5fa0] ;  /* 0x005fa000011a7983 */ /* 0x000ea80000300a00 */
[----:B------:R-:W2:Y:S04]  /*c24b0*/  LDL.LU R113, [R1+0x698c] ;  /* 0x00698c0001717983 */ /* 0x000ea80000300800 */
        /* <DEDUP_REMOVED lines=44> */
[----:B------:R-:W-:-:S05]  /*c2780*/  IMAD.MOV.U32 R4, RZ, RZ, R3 ;  /* 0x000000ffff047224 */ /* 0x000fca00078e0003 */
[----:B------:R3:W-:Y:S02]  /*c2790*/  LDGSTS.E [R2+0x22000], desc[UR24][R4.64], P0 ;  /* 0x2200000004027fae */ /* 0x0007e40008121858 */
[----:B---3--:R-:W-:-:S04]  /*c27a0*/  IADD3 R4, P1, R6, UR15, RZ ;  /* 0x0000000f06047c10 */ /* 0x008fc8000ff3e0ff */
[----:B------:R-:W-:Y:S02]  /*c27b0*/  IADD3.X R3, R7, UR11, RZ, P1, !PT ;  /* 0x0000000b07037c10 */ /* 0x000fe40008ffe4ff */
[----:B----4-:R-:W-:-:S04]  /*c27c0*/  IADD3 R6, P1, R8, UR15, RZ ;  /* 0x0000000f08067c10 */ /* 0x010fc8000ff3e0ff */
[----:B------:R-:W-:Y:S02]  /*c27d0*/  IADD3.X R5, R9, UR11, RZ, P1, !PT ;  /* 0x0000000b09057c10 */ /* 0x000fe40008ffe4ff */
[----:B------:R-:W-:-:S04]  /*c27e0*/  IADD3 R8, P1, R10, UR15, RZ ;  /* 0x0000000f0a087c10 */ /* 0x000fc8000ff3e0ff */
        /* <DEDUP_REMOVED lines=13> */
[----:B--2---:R-:W-:-:S04]  /*c28c0*/  IADD3 R22, P1, R24, UR15, RZ ;  /* 0x0000000f18167c10 */ /* 0x004fc8000ff3e0ff */
        /* <DEDUP_REMOVED lines=89> */
[----:B------:R-:W-:Y:S01]  /*c2e60*/  IADD3 R112, P1, R118, UR15, RZ ;  /* 0x0000000f76707c10 */ /* 0x000fe2000ff3e0ff */
[----:B------:R-:W-:-:S03]  /*c2e70*/  IMAD.MOV.U32 R242, RZ, RZ, R4 ;  /* 0x000000fffff27224 */ /* 0x000fc600078e0004 */
[----:B------:R-:W-:Y:S01]  /*c2e80*/  IADD3.X R111, R119, UR11, RZ, P1, !PT ;  /* 0x0000000b776f7c10 */ /* 0x000fe20008ffe4ff */
[----:B------:R-:W-:Y:S01]  /*c2e90*/  IMAD.MOV.U32 R243, RZ, RZ, R3 ;  /* 0x000000fffff37224 */ /* 0x000fe200078e0003 */
[----:B------:R-:W-:Y:S01]  /*c2ea0*/  IADD3 R113, P1, R113, UR15, RZ ;  /* 0x0000000f71717c10 */ /* 0x000fe2000ff3e0ff */
[----:B------:R-:W-:Y:S02]  /*c2eb0*/  IMAD.MOV.U32 R240, RZ, RZ, R6 ;  /* 0x000000fffff07224 */ /* 0x000fe400078e0006 */
[----:B------:R-:W-:Y:S01]  /*c2ec0*/  IMAD.MOV.U32 R241, RZ, RZ, R5 ;  /* 0x000000fffff17224 */ /* 0x000fe200078e0005 */
[----:B------:R-:W-:Y:S01]  /*c2ed0*/  LDGSTS.E [R2+0x22400], desc[UR24][R242.64], P0 ;  /* 0x22400000f2027fae */ /* 0x000fe20008121858 */
[----:B------:R-:W-:Y:S02]  /*c2ee0*/  IMAD.MOV.U32 R238, RZ, RZ, R8 ;  /* 0x000000ffffee7224 */ /* 0x000fe400078e0008 */
[----:B------:R-:W-:Y:S01]  /*c2ef0*/  IMAD.MOV.U32 R239, RZ, RZ, R7 ;  /* 0x000000ffffef7224 */ /* 0x000fe200078e0007 */
[----:B------:R-:W-:Y:S01]  /*c2f00*/  STL [R1+0x698c], R113 ;  /* 0x00698c7101007387 */ /* 0x000fe20000100800 */
[----:B------:R-:W-:-:S02]  /*c2f10*/  IMAD.MOV.U32 R236, RZ, RZ, R10 ;  /* 0x000000ffffec7224 */ /* 0x000fc400078e000a */
[----:B------:R-:W-:Y:S01]  /*c2f20*/  IMAD.MOV.U32 R237, RZ, RZ, R9 ;  /* 0x000000ffffed7224 */ /* 0x000fe200078e0009 */
[----:B------:R-:W-:Y:S01]  /*c2f30*/  STL.64 [R1+0x60e0], R242 ;  /* 0x0060e0f201007387 */ /* 0x000fe20000100a00 */
[----:B------:R-:W-:Y:S02]  /*c2f40*/  IMAD.MOV.U32 R234, RZ, RZ, R12 ;  /* 0x000000ffffea7224 */ /* 0x000fe400078e000c */
[----:B------:R-:W-:Y:S01]  /*c2f50*/  IMAD.MOV.U32 R235, RZ, RZ, R11 ;  /* 0x000000ffffeb7224 */ /* 0x000fe200078e000b */
[----:B------:R-:W-:Y:S01]  /*c2f60*/  STL.64 [R1+0x60c0], R240 ;  /* 0x0060c0f001007387 */ /* 0x000fe20000100a00 */
[----:B------:R-:W-:Y:S02]  /*c2f70*/  IMAD.MOV.U32 R232, RZ, RZ, R14 ;  /* 0x000000ffffe87224 */ /* 0x000fe400078e000e */
[----:B------:R-:W-:Y:S01]  /*c2f80*/  IMAD.MOV.U32 R233, RZ, RZ, R13 ;  /* 0x000000ffffe97224 */ /* 0x000fe200078e000d */
[----:B------:R-:W-:Y:S01]  /*c2f90*/  STL.64 [R1+0x60a0], R238 ;  /* 0x0060a0ee01007387 */ /* 0x000fe20000100a00 */
        /* <DEDUP_REMOVED lines=143> */
[----:B------:R1:W-:Y:S01]  /*c3890*/  STL.64 [R1+0x5aa0], R120 ;  /* 0x005aa07801007387 */ /* 0x0003e20000100a00 */
[----:B------:R-:W-:-:S02]  /*c38a0*/  IMAD.MOV.U32 R118, RZ, RZ, R112 ;  /* 0x000000ffff767224 */ /* 0x000fc400078e0070 */
[----:B------:R-:W-:Y:S01]  /*c38b0*/  IMAD.MOV.U32 R119, RZ, RZ, R111 ;  /* 0x000000ffff777224 */ /* 0x000fe200078e006f */
[----:B------:R-:W-:Y:S04]  /*c38c0*/  STL.64 [R1+0x5a80], R126 ;  /* 0x005a807e01007387 */ /* 0x000fe80000100a00 */
[----:B------:R-:W-:Y:S04]  /*c38d0*/  STL.64 [R1+0x5a60], R124 ;  /* 0x005a607c01007387 */ /* 0x000fe80000100a00 */
[----:B------:R-:W-:Y:S04]  /*c38e0*/  STL.64 [R1+0x5a40], R122 ;  /* 0x005a407a01007387 */ /* 0x000fe80000100a00 */
[----:B------:R-:W-:Y:S04]  /*c38f0*/  STL.64 [R1+0x5a20], R118 ;  /* 0x005a207601007387 */ /* 0x000fe80000100a00 */
[----:B------:R-:W2:Y:S04]  /*c3900*/  LDL.LU R4, [R1+0x6984] ;  /* 0x0069840001047983 */ /* 0x000ea80000300800 */
[----:B------:R-:W3:Y:S04]  /*c3910*/  LDL.LU R12, [R1+0x6988] ;  /* 0x00698800010c7983 */ /* 0x000ee80000300800 */
[----:B------:R-:W4:Y:S04]  /*c3920*/  LDL.LU R10, [R1+0x6980] ;  /* 0x00698000010a7983 */ /* 0x000f280000300800 */
        /* <DEDUP_REMOVED lines=9> */
[----:B------:R-:W4:Y:S04]  /*c39c0*/  LDL.LU R6, [R1+0x6978] ;  /* 0x0069780001067983 */ /* 0x000f280000300800 */
[----:B------:R-:W-:Y:S04]  /*c39d0*/  LDGSTS.E [R2+0x24400], desc[UR24][R226.64], P0 ;  /* 0x24400000e2027fae */ /* 0x000fe80008121858 */
[----:B------:R-:W-:Y:S04]  /*c39e0*/  LDGSTS.E [R2+0x24800], desc[UR24][R224.64], P0 ;  /* 0x24800000e0027fae */ /* 0x000fe80008121858 */
[----:B------:R-:W-:Y:S04]  /*c39f0*/  LDGSTS.E [R2+0x24c00], desc[UR24][R222.64], P0 ;  /* 0x24c00000de027fae */ /* 0x000fe80008121858 */
[----:B------:R-:W4:Y:S04]  /*c3a00*/  LDL.LU R8, [R1+0x6970] ;  /* 0x0069700001087983 */ /* 0x000f280000300800 */
[----:B------:R-:W-:Y:S04]  /*c3a10*/  LDGSTS.E [R2+0x25000], desc[UR24][R220.64], P0 ;  /* 0x25000000dc027fae */ /* 0x000fe80008121858 */
[----:B------:R-:W4:Y:S04]  /*c3a20*/  LDL.LU R7, [R1+0x696c] ;  /* 0x00696c0001077983 */ /* 0x000f280000300800 */
        /* <DEDUP_REMOVED lines=43> */
[----:B------:R1:W-:Y:S04]  /*c3ce0*/  LDGSTS.E [R2+0x2ec00], desc[UR24][R120.64], P0 ;  /* 0x2ec0000078027fae */ /* 0x0003e80008121858 */
[----:B------:R-:W-:Y:S04]  /*c3cf0*/  LDGSTS.E [R2+0x2f000], desc[UR24][R126.64], P0 ;  /* 0x2f0000007e027fae */ /* 0x000fe80008121858 */
[----:B------:R-:W-:Y:S04]  /*c3d00*/  LDGSTS.E [R2+0x2f400], desc[UR24][R124.64], P0 ;  /* 0x2f4000007c027fae */ /* 0x000fe80008121858 */
[----:B------:R-:W-:Y:S04]  /*c3d10*/  LDGSTS.E [R2+0x2f800], desc[UR24][R122.64], P0 ;  /* 0x2f8000007a027fae */ /* 0x000fe80008121858 */
[----:B------:R-:W-:Y:S01]  /*c3d20*/  LDGSTS.E [R2+0x2fc00], desc[UR24][R118.64], P0 ;  /* 0x2fc0000076027fae */ /* 0x000fe20008121858 */
[----:B--2---:R-:W-:-:S02]  /*c3d30*/  IADD3.X R4, R4, UR11, RZ, P1, !PT ;  /* 0x0000000b04047c10 */ /* 0x004fc40008ffe4ff */
[----:B---3--:R-:W-:-:S03]  /*c3d40*/  IADD3 R12, P1, R12, UR15, RZ ;  /* 0x0000000f0c0c7c10 */ /* 0x008fc6000ff3e0ff */
[----:B------:R2:W-:Y:S01]  /*c3d50*/  STL [R1+0x6984], R4 ;  /* 0x0069840401007387 */ /* 0x0005e20000100800 */
[----:B----4-:R-:W-:Y:S02]  /*c3d60*/  IADD3 R10, P2, R10, UR15, RZ ;  /* 0x0000000f0a0a7c10 */ /* 0x010fe4000ff5e0ff */
[----:B------:R-:W-:Y:S01]  /*c3d70*/  IADD3.X R13, R13, UR11, RZ, P1, !PT ;  /* 0x0000000b0d0d7c10 */ /* 0x000fe20008ffe4ff */
[----:B------:R-:W-:Y:S01]  /*c3d80*/  STL [R1+0x6988], R12 ;  /* 0x0069880c01007387 */ /* 0x000fe20000100800 */
[----:B------:R-:W-:-:S03]  /*c3d90*/  IADD3.X R11, R11, UR11, RZ, P2, !PT ;  /* 0x0000000b0b0b7c10 */ /* 0x000fc600097fe4ff */
[----:B------:R-:W-:Y:S04]  /*c3da0*/  STL [R1+0x697c], R13 ;  /* 0x00697c0d01007387 */ /* 0x000fe80000100800 */
[----:B------:R-:W-:Y:S04]  /*c3db0*/  STL [R1+0x6980], R10 ;  /* 0x0069800a01007387 */ /* 0x000fe80000100800 */
[----:B------:R-:W3:Y:S04]  /*c3dc0*/  LDL.LU R24, [R1+0x6958] ;  /* 0x0069580001187983 */ /* 0x000ee80000300800 */
[----:B------:R-:W-:Y:S04]  /*c3dd0*/  STL [R1+0x6974], R11 ;  /* 0x0069740b01007387 */ /* 0x000fe80000100800 */
[----:B------:R-:W4:Y:S04]  /*c3de0*/  LDL.LU R2, [R1+0x6950] ;  /* 0x0069500001027983 */ /* 0x000f280000300800 */
[----:B------:R-:W4:Y:S04]  /*c3df0*/  LDL.LU R25, [R1+0x694c] ;  /* 0x00694c0001197983 */ /* 0x000f280000300800 */
[----:B------:R-:W4:Y:S01]  /*c3e00*/  LDL.LU R26, [R1+0x6948] ;  /* 0x00694800011a7983 */ /* 0x000f220000300800 */
[----:B-1----:R-:W1:Y:S01]  /*c3e10*/  S2R R121, SR_TID.X ;  /* 0x0000000000797919 */ /* 0x002e620000002100 */
[----:B------:R-:W-:-:S02]  /*c3e20*/  IADD3 R6, P1, R6, UR15, RZ ;  /* 0x0000000f06067c10 */ /* 0x000fc4000ff3e0ff */
[----:B-1----:R-:W-:Y:S02]  /*c3e30*/  LOP3.LUT R116, R121, 0x1f, RZ, 0xc0, !PT ;  /* 0x0000001f79747812 */ /* 0x002fe400078ec0ff */
[----:B------:R-:W-:-:S03]  /*c3e40*/  SHF.R.S32.HI R5, RZ, 0x5, R121 ;  /* 0x00000005ff057819 */ /* 0x000fc60000011479 */
[----:B------:R-:W-:Y:S01]  /*c3e50*/  IMAD.SHL.U32 R3, R116, 0x4, RZ ;  /* 0x0000000474037824 */ /* 0x000fe200078e00ff */
[----:B------:R-:W-:-:S04]  /*c3e60*/  SGXT R5, R5, 0x1 ;  /* 0x000000010505781a */ /* 0x000fc80000000200 */
[----:B------:R-:W-:-:S04]  /*c3e70*/  LOP3.LUT R3, R3, 0x90, R5, 0x78, !PT ;  /* 0x0000009003037812 */ /* 0x000fc800078e7805 */
[----:B------:R-:W-:Y:S01]  /*c3e80*/  LOP3.LUT R3, R3, 0x20, RZ, 0x3c, !PT ;  /* 0x0000002003037812 */ /* 0x000fe200078e3cff */
[----:B------:R-:W-:Y:S02]  /*c3e90*/  IMAD.MOV.U32 R5, RZ, RZ, R4 ;  /* 0x000000ffff057224 */ /* 0x000fe400078e0004 */
[----:B--2---:R-:W-:Y:S02]  /*c3ea0*/  IMAD.MOV.U32 R4, RZ, RZ, R113 ;  /* 0x000000ffff047224 */ /* 0x004fe400078e0071 */
[----:B------:R-:W-:-:S05]  /*c3eb0*/  VIADD R3, R3, UR18 ;  /* 0x0000001203037c36 */ /* 0x000fca0008000000 */
[----:B------:R1:W-:Y:S01]  /*c3ec0*/  LDGSTS.E [R3+0x20100], desc[UR24][R4.64], P0 ;  /* 0x2010000004037fae */ /* 0x0003e20008121858 */
[----:B------:R-:W-:Y:S02]  /*c3ed0*/  IADD3.X R7, R7, UR11, RZ, P1, !PT ;  /* 0x0000000b07077c10 */ /* 0x000fe40008ffe4ff */
[----:B------:R-:W-:Y:S01]  /*c3ee0*/  IADD3 R8, P2, R8, UR15, RZ ;  /* 0x0000000f08087c10 */ /* 0x000fe2000ff5e0ff */
[----:B-1----:R-:W-:Y:S02]  /*c3ef0*/  IMAD.MOV.U32 R4, RZ, RZ, R12 ;  /* 0x000000ffff047224 */ /* 0x002fe400078e000c */
[----:B------:R-:W-:-:S05]  /*c3f00*/  IMAD.MOV.U32 R5, RZ, RZ, R13 ;  /* 0x000000ffff057224 */ /* 0x000fca00078e000d */
[----:B------:R1:W-:Y:S01]  /*c3f10*/  LDGSTS.E [R3+0x20500], desc[UR24][R4.64], P0 ;  /* 0x2050000004037fae */ /* 0x0003e20008121858 */
[----:B------:R-:W-:-:S03]  /*c3f20*/  IADD3.X R9, R9, UR11, RZ, P2, !PT ;  /* 0x0000000b09097c10 */ /* 0x000fc600097fe4ff */
[----:B------:R-:W-:Y:S01]  /*c3f30*/  STL [R1+0x6978], R6 ;  /* 0x0069780601007387 */ /* 0x000fe20000100800 */
[----:B-1----:R-:W-:Y:S02]  /*c3f40*/  IMAD.MOV.U32 R4, RZ, RZ, R10 ;  /* 0x000000ffff047224 */ /* 0x002fe400078e000a */
[----:B------:R-:W-:Y:S01]  /*c3f50*/  IMAD.MOV.U32 R5, RZ, RZ, R11 ;  /* 0x000000ffff057224 */ /* 0x000fe200078e000b */
[----:B------:R1:W-:Y:S04]  /*c3f60*/  STL [R1+0x696c], R7 ;  /* 0x00696c0701007387 */ /* 0x0003e80000100800 */
[----:B------:R2:W-:Y:S04]  /*c3f70*/  LDGSTS.E [R3+0x20900], desc[UR24][R4.64], P0 ;  /* 0x2090000004037fae */ /* 0x0005e80008121858 */
[----:B------:R-:W-:Y:S01]  /*c3f80*/  STL [R1+0x6970], R8 ;  /* 0x0069700801007387 */ /* 0x000fe20000100800 */
[----:B--2---:R-:W-:-:S02]  /*c3f90*/  IMAD.MOV.U32 R4, RZ, RZ, R6 ;  /* 0x000000ffff047224 */ /* 0x004fc400078e0006 */
[----:B------:R-:W-:Y:S02]  /*c3fa0*/  IMAD.MOV.U32 R5, RZ, RZ, R7 ;  /* 0x000000ffff057224 */ /* 0x000fe400078e0007 */
[----:B-1----:R-:W2:Y:S04]  /*c3fb0*/  LDL.LU.64 R6, [R1+0x60d8] ;  /* 0x0060d80001067983 */ /* 0x002ea80000300a00 */
[----:B------:R1:W-:Y:S04]  /*c3fc0*/  LDGSTS.E [R3+0x20d00], desc[UR24][R4.64], P0 ;  /* 0x20d0000004037fae */ /* 0x0003e80008121858 */
[----:B------:R1:W-:Y:S01]  /*c3fd0*/  STL [R1+0x6964], R9 ;  /* 0x0069640901007387 */ /* 0x0003e20000100800 */
[----:B------:R-:W-:Y:S01]  /*c3fe0*/  IADD3 R14, P1, R14, UR15, RZ ;  /* 0x0000000f0e0e7c10 */ /* 0x000fe2000ff3e0ff */
[----:B-1----:R-:W-:-:S02]  /*c3ff0*/  IMAD.MOV.U32 R4, RZ, RZ, R8 ;  /* 0x000000ffff047224 */ /* 0x002fc400078e0008 */
[----:B------:R-:W-:Y:S02]  /*c4000*/  IMAD.MOV.U32 R5, RZ, RZ, R9 ;  /* 0x000000ffff057224 */ /* 0x000fe400078e0009 */
[----:B------:R-:W2:Y:S01]  /*c4010*/  LDL.LU.64 R8, [R1+0x60b8] ;  /* 0x0060b80001087983 */ /* 0x000ea20000300a00 */
[----:B------:R-:W-:-:S03]  /*c4020*/  IADD3.X R15, R15, UR11, RZ, P1, !PT ;  /* 0x0000000b0f0f7c10 */ /* 0x000fc60008ffe4ff */
[----:B------:R-:W2:Y:S01]  /*c4030*/  LDL.LU.64 R10, [R1+0x6098] ;  /* 0x00609800010a7983 */ /* 0x000ea20000300a00 */
[----:B------:R-:W-:-:S03]  /*c4040*/  IADD3 R16, P2, R16, UR15, RZ ;  /* 0x0000000f10107c10 */ /* 0x000fc6000ff5e0ff */
[----:B------:R-:W2:Y:S04]  /*c4050*/  LDL.LU.64 R12, [R1+0x6078] ;  /* 0x00607800010c7983 */ /* 0x000ea80000300a00 */
[----:B------:R1:W-:Y:S04]  /*c4060*/  LDGSTS.E [R3+0x21100], desc[UR24][R4.64], P0 ;  /* 0x2110000004037fae */ /* 0x0003e80008121858 */
[----:B------:R-:W-:Y:S04]  /*c4070*/  STL [R1+0x6968], R14 ;  /* 0x0069680e01007387 */ /* 0x000fe80000100800 */
[----:B------:R1:W-:Y:S01]  /*c4080*/  STL [R1+0x695c], R15 ;  /* 0x00695c0f01007387 */ /* 0x0003e20000100800 */
[----:B------:R-:W-:Y:S01]  /*c4090*/  IADD3.X R17, R17, UR11, RZ, P2, !PT ;  /* 0x0000000b11117c10 */ /* 0x000fe200097fe4ff */
[----:B-1----:R-:W-:-:S02]  /*c40a0*/  IMAD.MOV.U32 R4, RZ, RZ, R14 ;  /* 0x000000ffff047224 */ /* 0x002fc400078e000e */
[----:B------:R-:W-:Y:S01]  /*c40b0*/  STL [R1+0x6960], R16 ;  /* 0x0069601001007387 */ /* 0x000fe20000100800 */
[----:B------:R-:W-:-:S03]  /*c40c0*/  IMAD.MOV.U32 R5, RZ, RZ, R15 ;  /* 0x000000ffff057224 */ /* 0x000fc600078e000f */
[----:B------:R-:W2:Y:S04]  /*c40d0*/  LDL.LU.64 R14, [R1+0x6058] ;  /* 0x00605800010e7983 */ /* 0x000ea80000300a00 */
[----:B------:R1:W-:Y:S04]  /*c40e0*/  LDGSTS.E [R3+0x21500], desc[UR24][R4.64], P0 ;  /* 0x2150000004037fae */ /* 0x0003e80008121858 */
[----:B------:R1:W-:Y:S02]  /*c40f0*/  STL [R1+0x6954], R17 ;  /* 0x0069541101007387 */ /* 0x0003e40000100800 */
[----:B-1----:R-:W-:-:S02]  /*c4100*/  IMAD.MOV.U32 R4, RZ, RZ, R16 ;  /* 0x000000ffff047224 */ /* 0x002fc400078e0010 */
[----:B------:R-:W-:Y:S02]  /*c4110*/  IMAD.MOV.U32 R5, RZ, RZ, R17 ;  /* 0x000000ffff057224 */ /* 0x000fe400078e0011 */
[----:B------:R-:W2:Y:S04]  /*c4120*/  LDL.LU.64 R16, [R1+0x6038] ;  /* 0x0060380001107983 */ /* 0x000ea80000300a00 */
[----:B------:R-:W2:Y:S04]  /*c4130*/  LDL.LU.64 R18, [R1+0x6018] ;  /* 0x0060180001127983 */ /* 0x000ea80000300a00 */
[----:B------:R-:W2:Y:S04]  /*c4140*/  LDL.LU.64 R20, [R1+0x5ff8] ;  /* 0x005ff80001147983 */ /* 0x000ea80000300a00 */
[----:B------:R-:W2:Y:S04]  /*c4150*/  LDL.LU.64 R22, [R1+0x5fd8] ;  /* 0x005fd80001167983 */ /* 0x000ea80000300a00 */
[----:B------:R1:W-:Y:S01]  /*c4160*/  LDGSTS.E [R3+0x21900], desc[UR24][R4.64], P0 ;  /* 0x2190000004037fae */ /* 0x0003e20008121858 */
[----:B---3--:R-:W-:-:S05]  /*c4170*/  IADD3 R24, P1, R24, UR15, RZ ;  /* 0x0000000f18187c10 */ /* 0x008fca000ff3e0ff */
[----:B------:R-:W-:Y:S01]  /*c4180*/  STL [R1+0x6958], R24 ;  /* 0x0069581801007387 */ /* 0x000fe20000100800 */
[----:B----4-:R-:W-:Y:S02]  /*c4190*/  IADD3 R2, P2, R2, UR15, RZ ;  /* 0x0000000f02027c10 */ /* 0x010fe4000ff5e0ff */
[----:B------:R-:W-:Y:S01]  /*c41a0*/  IADD3.X R25, R25, UR11, RZ, P1, !PT ;  /* 0x0000000b19197c10 */ /* 0x000fe20008ffe4ff */
[----:B-1----:R-:W-:Y:S01]  /*c41b0*/  IMAD.MOV.U32 R4, RZ, RZ, R24 ;  /* 0x000000ffff047224 */ /* 0x002fe200078e0018 */
[----:B------:R-:W-:-:S03]  /*c41c0*/  IADD3.X R26, R26, UR11, RZ, P2, !PT ;  /* 0x0000000b1a1a7c10 */ /* 0x000fc600097fe4ff */
[----:B------:R1:W-:Y:S01]  /*c41d0*/  STL [R1+0x694c], R25 ;  /* 0x00694c1901007387 */ /* 0x0003e20000100800 */
[----:B------:R-:W-:-:S03]  /*c41e0*/  IMAD.MOV.U32 R5, RZ, RZ, R25 ;  /* 0x000000ffff057224 */ /* 0x000fc600078e0019 */
[----:B------:R-:W-:Y:S04]  /*c41f0*/  STL [R1+0x6950], R2 ;  /* 0x0069500201007387 */ /* 0x000fe80000100800 */
[----:B------:R3:W-:Y:S04]  /*c4200*/  LDGSTS.E [R3+0x21d00], desc[UR24][R4.64], P0 ;  /* 0x21d0000004037fae */ /* 0x0007e80008121858 */
[----:B-1----:R-:W4:Y:S04]  /*c4210*/  LDL.LU.64 R24, [R1+0x5fb8] ;  /* 0x005fb80001187983 */ /* 0x002f280000300a00 */
[----:B------:R1:W-:Y:S01]  /*c4220*/  STL [R1+0x6948], R26 ;  /* 0x0069481a01007387 */ /* 0x0003e20000100800 */
[----:B---3--:R-:W-:-:S03]  /*c4230*/  IMAD.MOV.U32 R5, RZ, RZ, R26 ;  /* 0x000000ffff057224 */ /* 0x008fc600078e001a */
        /* <DEDUP_REMOVED lines=45> */
[----:B------:R-:W-:-:S05]  /*c4510*/  IMAD.MOV.U32 R4, RZ, RZ, R2 ;  /* 0x000000ffff047224 */ /* 0x000fca00078e0002 */
[----:B------:R2:W-:Y:S02]  /*c4520*/  LDGSTS.E [R3+0x22100], desc[UR24][R4.64], P0 ;  /* 0x2210000004037fae */ /* 0x0005e40008121858 */
        /* <DEDUP_REMOVED lines=18> */
[----:B----4-:R-:W-:-:S04]  /*c4650*/  IADD3 R22, P1, R24, UR15, RZ ;  /* 0x0000000f18167c10 */ /* 0x010fc8000ff3e0ff */
[----:B------:R-:W-:Y:S02]  /*c4660*/  IADD3.X R21, R25, UR11, RZ, P1, !PT ;  /* 0x0000000b19157c10 */ /* 0x000fe40008ffe4ff */
[----:B---3--:R-:W-:-:S04]  /*c4670*/  IADD3 R24, P1, R26, UR15, RZ ;  /* 0x0000000f1a187c10 */ /* 0x008fc8000ff3e0ff */
        /* <DEDUP_REMOVED lines=68> */
[----:B------:R-:W-:Y:S02]  /*c4ac0*/  IMAD.MOV.U32 R240, RZ, RZ, R4 ;  /* 0x000000fffff07224 */ /* 0x000fe400078e0004 */
[----:B------:R-:W-:Y:S01]  /*c4ad0*/  IMAD.MOV.U32 R241, RZ, RZ, R2 ;  /* 0x000000fffff17224 */ /* 0x000fe200078e0002 */
[----:B------:R-:W-:Y:S01]  /*c4ae0*/  IADD3.X R91, R95, UR11, RZ, P1, !PT ;  /* 0x0000000b5f5b7c10 */ /* 0x000fe20008ffe4ff */
[----:B------:R-:W-:Y:S01]  /*c4af0*/  IMAD.MOV.U32 R238, RZ, RZ, R6 ;  /* 0x000000ffffee7224 */ /* 0x000fe200078e0006 */
[----:B------:R-:W-:Y:S01]  /*c4b00*/  IADD3 R94, P1, R96, UR15, RZ ;  /* 0x0000000f605e7c10 */ /* 0x000fe2000ff3e0ff */
[----:B------:R-:W-:Y:S02]  /*c4b10*/  IMAD.MOV.U32 R239, RZ, RZ, R5 ;  /* 0x000000ffffef7224 */ /* 0x000fe400078e0005 */
[----:B------:R-:W-:-:S02]  /*c4b20*/  IMAD.MOV.U32 R236, RZ, RZ, R8 ;  /* 0x000000ffffec7224 */ /* 0x000fc400078e0008 */
[----:B------:R-:W-:Y:S01]  /*c4b30*/  IMAD.MOV.U32 R237, RZ, RZ, R7 ;  /* 0x000000ffffed7224 */ /* 0x000fe200078e0007 */
[----:B------:R-:W-:Y:S01]  /*c4b40*/  IADD3.X R93, R97, UR11, RZ, P1, !PT ;  /* 0x0000000b615d7c10 */ /* 0x000fe20008ffe4ff */
[----:B------:R-:W-:Y:S02]  /*c4b50*/  IMAD.MOV.U32 R234, RZ, RZ, R10 ;  /* 0x000000ffffea7224 */ /* 0x000fe400078e000a */
[----:B------:R-:W-:Y:S01]  /*c4b60*/  IMAD.MOV.U32 R235, RZ, RZ, R9 ;  /* 0x000000ffffeb7224 */ /* 0x000fe200078e0009 */
[----:B------:R-:W-:Y:S01]  /*c4b70*/  IADD3 R96, P1, R98, UR15, RZ ;  /* 0x0000000f62607c10 */ /* 0x000fe2000ff3e0ff */
        /* <DEDUP_REMOVED lines=11> */
[----:B------:R-:W-:Y:S01]  /*c4c30*/  IMAD.MOV.U32 R227, RZ, RZ, R17 ;  /* 0x000000ffffe37224 */ /* 0x000fe200078e0011 */
[----:B------:R-:W-:Y:S01]  /*c4c40*/  IADD3.X R95, R99, UR11, RZ, P1, !PT ;  /* 0x0000000b635f7c10 */ /* 0x000fe20008ffe4ff */
[----:B------:R-:W-:Y:S01]  /*c4c50*/  IMAD.MOV.U32 R224, RZ, RZ, R20 ;  /* 0x000000ffffe07224 */ /* 0x000fe200078e0014 */
[----:B------:R-:W-:Y:S01]  /*c4c60*/  STL.64 [R1+0x6058], R232 ;  /* 0x006058e801007387 */ /* 0x000fe20000100a00 */
[----:B------:R-:W-:Y:S01]  /*c4c70*/  IMAD.MOV.U32 R225, RZ, RZ, R19 ;  /* 0x000000ffffe17224 */ /* 0x000fe200078e0013 */
[----:B------:R-:W-:Y:S01]  /*c4c80*/  IADD3 R98, P1, R100, UR15, RZ ;  /* 0x0000000f64627c10 */ /* 0x000fe2000ff3e0ff */
        /* <DEDUP_REMOVED lines=151> */
[----:B------:R-:W-:Y:S04]  /*c5600*/  STL.64 [R1+0x5a98], R124 ;  /* 0x005a987c01007387 */ /* 0x000fe80000100a00 */
        /* <DEDUP_REMOVED lines=70> */
[----:B------:R1:W-:Y:S01]  /*c5a70*/  LDGSTS.E [R3+0x2fd00], desc[UR24][R112.64], P0 ;  /* 0x2fd0000070037fae */ /* 0x0003e20008121858 */
[----:B--2---:R-:W-:-:S02]  /*c5a80*/  IADD3 R4, P1, R4, UR15, RZ ;  /* 0x0000000f04047c10 */ /* 0x004fc4000ff3e0ff */
[----:B---3--:R-:W-:Y:S02]  /*c5a90*/  IADD3 R10, P2, R10, UR15, RZ ;  /* 0x0000000f0a0a7c10 */ /* 0x008fe4000ff5e0ff */
[----:B----4-:R-:W-:Y:S01]  /*c5aa0*/  IADD3.X R5, R5, UR11, RZ, P1, !PT ;  /* 0x0000000b05057c10 */ /* 0x010fe20008ffe4ff */
[----:B------:R2:W-:Y:S01]  /*c5ab0*/  STL [R1+0x6944], R4 ;  /* 0x0069440401007387 */ /* 0x0005e20000100800 */
[----:B------:R-:W-:-:S03]  /*c5ac0*/  IADD3.X R11, R11, UR11, RZ, P2, !PT ;  /* 0x0000000b0b0b7c10 */ /* 0x000fc600097fe4ff */
[----:B------:R3:W-:Y:S04]  /*c5ad0*/  STL [R1+0x693c], R5 ;  /* 0x00693c0501007387 */ /* 0x0007e80000100800 */
[----:B------:R-:W-:Y:S04]  /*c5ae0*/  STL [R1+0x6940], R10 ;  /* 0x0069400a01007387 */ /* 0x000fe80000100800 */
[----:B------:R-:W-:Y:S04]  /*c5af0*/  STL [R1+0x6934], R11 ;  /* 0x0069340b01007387 */ /* 0x000fe80000100800 */
[----:B------:R-:W4:Y:S04]  /*c5b00*/  LDL.LU R24, [R1+0x6918] ;  /* 0x0069180001187983 */ /* 0x000f280000300800 */
[----:B------:R-:W4:Y:S04]  /*c5b10*/  LDL.LU R3, [R1+0x6910] ;  /* 0x0069100001037983 */ /* 0x000f280000300800 */
[----:B------:R-:W4:Y:S04]  /*c5b20*/  LDL.LU R25, [R1+0x690c] ;  /* 0x00690c0001197983 */ /* 0x000f280000300800 */
[----:B------:R-:W4:Y:S01]  /*c5b30*/  LDL.LU R26, [R1+0x6908] ;  /* 0x00690800011a7983 */ /* 0x000f220000300800 */
[----:B------:R-:W1:Y:S01]  /*c5b40*/  S2R R116, SR_TID.X ;  /* 0x0000000000747919 */ /* 0x000e620000002100 */
[----:B------:R-:W-:-:S02]  /*c5b50*/  IADD3 R6, P1, R6, UR15, RZ ;  /* 0x0000000f06067c10 */ /* 0x000fc4000ff3e0ff */
[----:B-1----:R-:W-:Y:S02]  /*c5b60*/  LOP3.LUT R113, R116, 0x1f, RZ, 0xc0, !PT ;  /* 0x0000001f74717812 */ /* 0x002fe400078ec0ff */
[----:B------:R-:W-:-:S03]  /*c5b70*/  SHF.R.S32.HI R12, RZ, 0x5, R116 ;  /* 0x00000005ff0c7819 */ /* 0x000fc60000011474 */
[----:B------:R-:W-:Y:S01]  /*c5b80*/  IMAD.SHL.U32 R2, R113, 0x4, RZ ;  /* 0x0000000471027824 */ /* 0x000fe200078e00ff */
[----:B------:R-:W-:-:S04]  /*c5b90*/  SGXT R12, R12, 0x1 ;  /* 0x000000010c0c781a */ /* 0x000fc80000000200 */
[----:B------:R-:W-:-:S04]  /*c5ba0*/  LOP3.LUT R2, R2, 0x90, R12, 0x78, !PT ;  /* 0x0000009002027812 */ /* 0x000fc800078e780c */
[----:B------:R-:W-:-:S05]  /*c5bb0*/  LOP3.LUT R2, R2, 0x40, RZ, 0x3c, !PT ;  /* 0x0000004002027812 */ /* 0x000fca00078e3cff */
[----:B------:R-:W-:Y:S01]  /*c5bc0*/  VIADD R2, R2, UR18 ;  /* 0x0000001202027c36 */ /* 0x000fe20008000000 */
[----:B------:R-:W-:-:S04]  /*c5bd0*/  IADD3.X R7, R7, UR11, RZ, P1, !PT ;  /* 0x0000000b07077c10 */ /* 0x000fc80008ffe4ff */
[----:B------:R2:W-:Y:S01]  /*c5be0*/  LDGSTS.E [R2+0x20200], desc[UR24][R4.64], P0 ;  /* 0x2020000004027fae */ /* 0x0005e20008121858 */
[----:B------:R-:W-:-:S03]  /*c5bf0*/  IADD3 R8, P2, R8, UR15, RZ ;  /* 0x0000000f08087c10 */ /* 0x000fc6000ff5e0ff */
[----:B------:R-:W-:Y:S01]  /*c5c00*/  STL [R1+0x6938], R6 ;  /* 0x0069380601007387 */ /* 0x000fe20000100800 */
[----:B------:R-:W-:Y:S01]  /*c5c10*/  IADD3.X R9, R9, UR11, RZ, P2, !PT ;  /* 0x0000000b09097c10 */ /* 0x000fe200097fe4ff */
[----:B--2---:R-:W-:Y:S02]  /*c5c20*/  IMAD.MOV.U32 R4, RZ, RZ, R10 ;  /* 0x000000ffff047224 */ /* 0x004fe400078e000a */
[----:B---3--:R-:W-:Y:S01]  /*c5c30*/  IMAD.MOV.U32 R5, RZ, RZ, R11 ;  /* 0x000000ffff057224 */ /* 0x008fe200078e000b */
        /* <DEDUP_REMOVED lines=8> */
[----:B-1----:R-:W-:-:S02]  /*c5cc0*/  IMAD.MOV.U32 R4, RZ, RZ, R8 ;  /* 0x000000ffff047224 */ /* 0x002fc400078e0008 */
[----:B------:R-:W-:Y:S02]  /*c5cd0*/  IMAD.MOV.U32 R5, RZ, RZ, R9 ;  /* 0x000000ffff057224 */ /* 0x000fe400078e0009 */
[----:B---3--:R-:W3:Y:S01]  /*c5ce0*/  LDL.LU.64 R8, [R1+0x60d0] ;  /* 0x0060d00001087983 */ /* 0x008ee20000300a00 */
[----:B------:R-:W-:-:S03]  /*c5cf0*/  IADD3 R14, P1, R14, UR15, RZ ;  /* 0x0000000f0e0e7c10 */ /* 0x000fc6000ff3e0ff */
[----:B------:R-:W3:Y:S01]  /*c5d00*/  LDL.LU.64 R10, [R1+0x60b0] ;  /* 0x0060b000010a7983 */ /* 0x000ee20000300a00 */
[----:B------:R-:W-:-:S03]  /*c5d10*/  IADD3 R16, P2, R16, UR15, RZ ;  /* 0x0000000f10107c10 */ /* 0x000fc6000ff5e0ff */
[----:B------:R-:W3:Y:S04]  /*c5d20*/  LDL.LU.64 R12, [R1+0x6090] ;  /* 0x00609000010c7983 */ /* 0x000ee80000300a00 */
[----:B------:R1:W-:Y:S01]  /*c5d30*/  LDGSTS.E [R2+0x20e00], desc[UR24][R4.64], P0 ;  /* 0x20e0000004027fae */ /* 0x0003e20008121858 */
[----:B------:R-:W-:-:S03]  /*c5d40*/  IADD3.X R15, R15, UR11, RZ, P1, !PT ;  /* 0x0000000b0f0f7c10 */ /* 0x000fc60008ffe4ff */
[----:B------:R-:W-:Y:S04]  /*c5d50*/  STL [R1+0x6928], R14 ;  /* 0x0069280e01007387 */ /* 0x000fe80000100800 */
[----:B------:R1:W-:Y:S02]  /*c5d60*/  STL [R1+0x691c], R15 ;  /* 0x00691c0f01007387 */ /* 0x0003e40000100800 */
[----:B-1----:R-:W-:Y:S02]  /*c5d70*/  IMAD.MOV.U32 R4, RZ, RZ, R14 ;  /* 0x000000ffff047224 */ /* 0x002fe400078e000e */
[----:B------:R-:W-:Y:S01]  /*c5d80*/  STL [R1+0x6920], R16 ;  /* 0x0069201001007387 */ /* 0x000fe20000100800 */
[----:B------:R-:W-:-:S03]  /*c5d90*/  IMAD.MOV.U32 R5, RZ, RZ, R15 ;  /* 0x000000ffff057224 */ /* 0x000fc600078e000f */
[----:B------:R-:W3:Y:S04]  /*c5da0*/  LDL.LU.64 R14, [R1+0x6070] ;  /* 0x00607000010e7983 */ /* 0x000ee80000300a00 */
[----:B------:R1:W-:Y:S01]  /*c5db0*/  LDGSTS.E [R2+0x21200], desc[UR24][R4.64], P0 ;  /* 0x2120000004027fae */ /* 0x0003e20008121858 */
[----:B------:R-:W-:Y:S01]  /*c5dc0*/  IADD3.X R17, R17, UR11, RZ, P2, !PT ;  /* 0x0000000b11117c10 */ /* 0x000fe200097fe4ff */
[----:B-1----:R-:W-:-:S04]  /*c5dd0*/  IMAD.MOV.U32 R4, RZ, RZ, R16 ;  /* 0x000000ffff047224 */ /* 0x002fc800078e0010 */
[----:B------:R1:W-:Y:S01]  /*c5de0*/  STL [R1+0x6914], R17 ;  /* 0x0069141101007387 */ /* 0x0003e20000100800 */
[----:B------:R-:W-:-:S05]  /*c5df0*/  IMAD.MOV.U32 R5, RZ, RZ, R17 ;  /* 0x000000ffff057224 */ /* 0x000fca00078e0011 */
[----:B------:R4:W-:Y:S04]  /*c5e00*/  LDGSTS.E [R2+0x21600], desc[UR24][R4.64], P0 ;  /* 0x2160000004027fae */ /* 0x0009e80008121858 */
[----:B-1----:R-:W3:Y:S04]  /*c5e10*/  LDL.LU.64 R16, [R1+0x6050] ;  /* 0x0060500001107983 */ /* 0x002ee80000300a00 */
[----:B------:R-:W3:Y:S04]  /*c5e20*/  LDL.LU.64 R18, [R1+0x6030] ;  /* 0x0060300001127983 */ /* 0x000ee80000300a00 */
[----:B------:R-:W3:Y:S04]  /*c5e30*/  LDL.LU.64 R20, [R1+0x6010] ;  /* 0x0060100001147983 */ /* 0x000ee80000300a00 */
[----:B------:R-:W3:Y:S01]  /*c5e40*/  LDL.LU.64 R22, [R1+0x5ff0] ;  /* 0x005ff00001167983 */ /* 0x000ee20000300a00 */
[----:B----4-:R-:W-:-:S02]  /*c5e50*/  IADD3 R24, P1, R24, UR15, RZ ;  /* 0x0000000f18187c10 */ /* 0x010fc4000ff3e0ff */
[----:B------:R-:W-:Y:S02]  /*c5e60*/  IADD3 R3, P2, R3, UR15, RZ ;  /* 0x0000000f03037c10 */ /* 0x000fe4000ff5e0ff */
[----:B------:R-:W-:Y:S01]  /*c5e70*/  IADD3.X R25, R25, UR11, RZ, P1, !PT ;  /* 0x0000000b19197c10 */ /* 0x000fe20008ffe4ff */
[----:B------:R-:W-:Y:S01]  /*c5e80*/  STL [R1+0x6918], R24 ;  /* 0x0069181801007387 */ /* 0x000fe20000100800 */
[----:B------:R-:W-:Y:S01]  /*c5e90*/  IMAD.MOV.U32 R4, RZ, RZ, R24 ;  /* 0x000000ffff047224 */ /* 0x000fe200078e0018 */
[----:B------:R-:W-:Y:S02]  /*c5ea0*/  IADD3.X R26, R26, UR11, RZ, P2, !PT ;  /* 0x0000000b1a1a7c10 */ /* 0x000fe400097fe4ff */
[----:B------:R1:W-:Y:S01]  /*c5eb0*/  STL [R1+0x690c], R25 ;  /* 0x00690c1901007387 */ /* 0x0003e20000100800 */
[----:B------:R-:W-:-:S03]  /*c5ec0*/  IMAD.MOV.U32 R5, RZ, RZ, R25 ;  /* 0x000000ffff057224 */ /* 0x000fc600078e0019 */
[----:B------:R-:W-:Y:S04]  /*c5ed0*/  STL [R1+0x6910], R3 ;  /* 0x0069100301007387 */ /* 0x000fe80000100800 */
[----:B------:R4:W-:Y:S04]  /*c5ee0*/  LDGSTS.E [R2+0x21a00], desc[UR24][R4.64], P0 ;  /* 0x21a0000004027fae */ /* 0x0009e80008121858 */
[----:B-1----:R-:W3:Y:S04]  /*c5ef0*/  LDL.LU.64 R24, [R1+0x5fd0] ;  /* 0x005fd00001187983 */ /* 0x002ee80000300a00 */
[----:B------:R1:W-:Y:S01]  /*c5f00*/  STL [R1+0x6908], R26 ;  /* 0x0069081a01007387 */ /* 0x0003e20000100800 */
[----:B----4-:R-:W-:-:S03]  /*c5f10*/  IMAD.MOV.U32 R5, RZ, RZ, R26 ;  /* 0x000000ffff057224 */ /* 0x010fc600078e001a */
[----:B-1----:R-:W4:Y:S04]  /*c5f20*/  LDL.LU.64 R26, [R1+0x5fb0] ;  /* 0x005fb000011a7983 */ /* 0x002f280000300a00 */
        /* <DEDUP_REMOVED lines=45> */
[----:B------:R-:W-:-:S05]  /*c6200*/  IMAD.MOV.U32 R4, RZ, RZ, R3 ;  /* 0x000000ffff047224 */ /* 0x000fca00078e0003 */
[----:B------:R2:W-:Y:S02]  /*c6210*/  LDGSTS.E [R2+0x21e00], desc[UR24][R4.64], P0 ;  /* 0x21e0000004027fae */ /* 0x0005e40008121858 */
[----:B--2---:R-:W-:-:S04]  /*c6220*/  IADD3 R4, P1, R6, UR15, RZ ;  /* 0x0000000f06047c10 */ /* 0x004fc8000ff3e0ff */
        /* <DEDUP_REMOVED lines=97> */
[----:B------:R-:W-:Y:S02]  /*c6840*/  IMAD.MOV.U32 R241, RZ, RZ, R7 ;  /* 0x000000fffff17224 */ /* 0x000fe400078e0007 */
[----:B------:R-:W-:Y:S02]  /*c6850*/  IMAD.MOV.U32 R238, RZ, RZ, R10 ;  /* 0x000000ffffee7224 */ /* 0x000fe400078e000a */
        /* <DEDUP_REMOVED lines=175> */
[----:B------:R-:W-:-:S03]  /*c7350*/  IMAD.MOV.U32 R119, RZ, RZ, R113 ;  /* 0x000000ffff777224 */ /* 0x000fc600078e0071 */
        /* <DEDUP_REMOVED lines=50> */
[----:B------:R-:W4:Y:S01]  /*c7680*/  LDL.LU R15, [R1+0x68dc] ;  /* 0x0068dc00010f7983 */ /* 0x000f220000300800 */
[----:B------:R-:W-:-:S03]  /*c7690*/  SHF.R.S32.HI R12, RZ, 0x5, R117 ;  /* 0x00000005ff0c7819 */ /* 0x000fc60000011475 */
[----:B------:R-:W-:Y:S04]  /*c76a0*/  LDGSTS.E [R2+0x2b200], desc[UR24][R172.64], P0 ;  /* 0x2b200000ac027fae */ /* 0x000fe80008121858 */
[----:B------:R-:W-:Y:S04]  /*c76b0*/  LDGSTS.E [R2+0x2b600], desc[UR24][R170.64], P0 ;  /* 0x2b600000aa027fae */ /* 0x000fe80008121858 */
[----:B------:R-:W-:Y:S01]  /*c76c0*/  LDGSTS.E [R2+0x2ba00], desc[UR24][R168.64], P0 ;  /* 0x2ba00000a8027fae */ /* 0x000fe20008121858 */
[----:B------:R-:W-:-:S03]  /*c76d0*/  IMAD.SHL.U32 R5, R115, 0x4, RZ ;  /* 0x0000000473057824 */ /* 0x000fc600078e00ff */
[----:B------:R-:W-:Y:S01]  /*c76e0*/  LDGSTS.E [R2+0x2be00], desc[UR24][R166.64], P0 ;  /* 0x2be00000a6027fae */ /* 0x000fe20008121858 */
[----:B------:R-:W-:-:S03]  /*c76f0*/  SGXT R12, R12, 0x1 ;  /* 0x000000010c0c781a */ /* 0x000fc60000000200 */
[----:B------:R-:W-:Y:S04]  /*c7700*/  LDGSTS.E [R2+0x2c200], desc[UR24][R164.64], P0 ;  /* 0x2c200000a4027fae */ /* 0x000fe80008121858 */
[----:B------:R-:W-:Y:S04]  /*c7710*/  LDGSTS.E [R2+0x2c600], desc[UR24][R162.64], P0 ;  /* 0x2c600000a2027fae */ /* 0x000fe80008121858 */
[----:B------:R-:W4:Y:S04]  /*c7720*/  LDL.LU R17, [R1+0x68d4] ;  /* 0x0068d40001117983 */ /* 0x000f280000300800 */
[----:B------:R-:W-:Y:S04]  /*c7730*/  LDGSTS.E [R2+0x2ca00], desc[UR24][R160.64], P0 ;  /* 0x2ca00000a0027fae */ /* 0x000fe80008121858 */
[----:B------:R-:W-:Y:S01]  /*c7740*/  LDGSTS.E [R2+0x2ce00], desc[UR24][R158.64], P0 ;  /* 0x2ce000009e027fae */ /* 0x000fe20008121858 */
[----:B------:R-:W-:-:S03]  /*c7750*/  LOP3.LUT R5, R5, 0x90, R12, 0x78, !PT ;  /* 0x0000009005057812 */ /* 0x000fc600078e780c */
[----:B------:R-:W-:Y:S04]  /*c7760*/  LDGSTS.E [R2+0x2d200], desc[UR24][R156.64], P0 ;  /* 0x2d2000009c027fae */ /* 0x000fe80008121858 */
[----:B------:R-:W-:Y:S04]  /*c7770*/  LDGSTS.E [R2+0x2d600], desc[UR24][R154.64], P0 ;  /* 0x2d6000009a027fae */ /* 0x000fe80008121858 */
[----:B------:R-:W-:Y:S04]  /*c7780*/  LDGSTS.E [R2+0x2da00], desc[UR24][R152.64], P0 ;  /* 0x2da0000098027fae */ /* 0x000fe80008121858 */
[----:B------:R-:W-:Y:S01]  /*c7790*/  LDGSTS.E [R2+0x2de00], desc[UR24][R150.64], P0 ;  /* 0x2de0000096027fae */ /* 0x000fe20008121858 */
[----:B------:R-:W-:-:S03]  /*c77a0*/  LOP3.LUT R5, R5, 0x60, RZ, 0x3c, !PT ;  /* 0x0000006005057812 */ /* 0x000fc600078e3cff */
[----:B------:R-:W-:Y:S04]  /*c77b0*/  LDGSTS.E [R2+0x2e200], desc[UR24][R148.64], P0 ;  /* 0x2e20000094027fae */ /* 0x000fe80008121858 */
[----:B------:R-:W-:Y:S04]  /*c77c0*/  LDGSTS.E [R2+0x2e600], desc[UR24][R130.64], P0 ;  /* 0x2e60000082027fae */ /* 0x000fe80008121858 */
[----:B------:R-:W-:Y:S04]  /*c77d0*/  LDGSTS.E [R2+0x2ea00], desc[UR24][R128.64], P0 ;  /* 0x2ea0000080027fae */ /* 0x000fe80008121858 */
[----:B------:R-:W-:Y:S04]  /*c77e0*/  LDGSTS.E [R2+0x2ee00], desc[UR24][R126.64], P0 ;  /* 0x2ee000007e027fae */ /* 0x000fe80008121858 */
[----:B------:R-:W-:Y:S04]  /*c77f0*/  LDGSTS.E [R2+0x2f200], desc[UR24][R124.64], P0 ;  /* 0x2f2000007c027fae */ /* 0x000fe80008121858 */
[----:B------:R-:W-:Y:S04]  /*c7800*/  LDGSTS.E [R2+0x2f600], desc[UR24][R122.64], P0 ;  /* 0x2f6000007a027fae */ /* 0x000fe80008121858 */
[----:B------:R-:W-:Y:S04]  /*c7810*/  LDGSTS.E [R2+0x2fa00], desc[UR24][R120.64], P0 ;  /* 0x2fa0000078027fae */ /* 0x000fe80008121858 */
[----:B------:R1:W-:Y:S02]  /*c7820*/  LDGSTS.E [R2+0x2fe00], desc[UR24][R118.64], P0 ;  /* 0x2fe0000076027fae */ /* 0x0003e40008121858 */
[----:B-1----:R-:W-:Y:S01]  /*c7830*/  VIADD R2, R5, UR18 ;  /* 0x0000001205027c36 */ /* 0x002fe20008000000 */
[----:B--2---:R-:W-:-:S02]  /*c7840*/  IADD3 R3, P1, R3, UR15, RZ ;  /* 0x0000000f03037c10 */ /* 0x004fc4000ff3e0ff */
[----:B---3--:R-:W-:Y:S02]  /*c7850*/  IADD3 R10, P2, R10, UR15, RZ ;  /* 0x0000000f0a0a7c10 */ /* 0x008fe4000ff5e0ff */
[----:B----4-:R-:W-:Y:S01]  /*c7860*/  IADD3.X R4, R4, UR11, RZ, P1, !PT ;  /* 0x0000000b04047c10 */ /* 0x010fe20008ffe4ff */
[----:B------:R-:W-:Y:S01]  /*c7870*/  STL [R1+0x6904], R3 ;  /* 0x0069040301007387 */ /* 0x000fe20000100800 */
[----:B------:R-:W-:-:S03]  /*c7880*/  IADD3.X R11, R11, UR11, RZ, P2, !PT ;  /* 0x0000000b0b0b7c10 */ /* 0x000fc600097fe4ff */
[----:B------:R1:W-:Y:S01]  /*c7890*/  STL [R1+0x68fc], R4 ;  /* 0x0068fc0401007387 */ /* 0x0003e20000100800 */
[----:B------:R-:W-:-:S03]  /*c78a0*/  IMAD.MOV.U32 R5, RZ, RZ, R4 ;  /* 0x000000ffff057224 */ /* 0x000fc600078e0004 */
[----:B------:R-:W-:Y:S04]  /*c78b0*/  STL [R1+0x6900], R10 ;  /* 0x0069000a01007387 */ /* 0x000fe80000100800 */
[----:B------:R-:W-:Y:S01]  /*c78c0*/  STL [R1+0x68f4], R11 ;  /* 0x0068f40b01007387 */ /* 0x000fe20000100800 */
[----:B-1----:R-:W-:-:S03]  /*c78d0*/  IMAD.MOV.U32 R4, RZ, RZ, R3 ;  /* 0x000000ffff047224 */ /* 0x002fc600078e0003 */
[----:B------:R-:W2:Y:S04]  /*c78e0*/  LDL.LU R24, [R1+0x68d8] ;  /* 0x0068d80001187983 */ /* 0x000ea80000300800 */
[----:B------:R-:W3:Y:S04]  /*c78f0*/  LDL.LU R3, [R1+0x68d0] ;  /* 0x0068d00001037983 */ /* 0x000ee80000300800 */
[----:B------:R-:W4:Y:S04]  /*c7900*/  LDL.LU R25, [R1+0x68cc] ;  /* 0x0068cc0001197983 */ /* 0x000f280000300800 */
[----:B------:R-:W4:Y:S04]  /*c7910*/  LDL.LU R26, [R1+0x68c8] ;  /* 0x0068c800011a7983 */ /* 0x000f280000300800 */
[----:B------:R1:W-:Y:S02]  /*c7920*/  LDGSTS.E [R2+0x20300], desc[UR24][R4.64], P0 ;  /* 0x2030000004027fae */ /* 0x0003e40008121858 */
[----:B-1----:R-:W-:-:S02]  /*c7930*/  IMAD.MOV.U32 R4, RZ, RZ, R10 ;  /* 0x000000ffff047224 */ /* 0x002fc400078e000a */
[----:B------:R-:W-:-:S05]  /*c7940*/  IMAD.MOV.U32 R5, RZ, RZ, R11 ;  /* 0x000000ffff057224 */ /* 0x000fca00078e000b */
[----:B------:R1:W-:Y:S01]  /*c7950*/  LDGSTS.E [R2+0x20700], desc[UR24][R4.64], P0 ;  /* 0x2070000004027fae */ /* 0x0003e20008121858 */
[----:B------:R-:W-:-:S05]  /*c7960*/  IADD3 R6, P1, R6, UR15, RZ ;  /* 0x0000000f06067c10 */ /* 0x000fca000ff3e0ff */
[----:B------:R-:W-:Y:S01]  /*c7970*/  STL [R1+0x68f8], R6 ;  /* 0x0068f80601007387 */ /* 0x000fe20000100800 */
[----:B-1----:R-:W-:Y:S01]  /*c7980*/  IMAD.MOV.U32 R4, RZ, RZ, R6 ;  /* 0x000000ffff047224 */ /* 0x002fe200078e0006 */
[----:B------:R-:W-:Y:S02]  /*c7990*/  IADD3 R8, P2, R8, UR15, RZ ;  /* 0x0000000f08087c10 */ /* 0x000fe4000ff5e0ff */
[----:B------:R-:W-:-:S05]  /*c79a0*/  IADD3.X R7, R7, UR11, RZ, P1, !PT ;  /* 0x0000000b07077c10 */ /* 0x000fca0008ffe4ff */
[----:B------:R1:W-:Y:S01]  /*c79b0*/  STL [R1+0x68ec], R7 ;  /* 0x0068ec0701007387 */ /* 0x0003e20000100800 */
[----:B------:R-:W-:-:S03]  /*c79c0*/  IMAD.MOV.U32 R5, RZ, RZ, R7 ;  /* 0x000000ffff057224 */ /* 0x000fc600078e0007 */
[----:B------:R-:W-:Y:S04]  /*c79d0*/  STL [R1+0x68f0], R8 ;  /* 0x0068f00801007387 */ /* 0x000fe80000100800 */
[----:B------:R1:W-:Y:S04]  /*c79e0*/  LDGSTS.E [R2+0x20b00], desc[UR24][R4.64], P0 ;  /* 0x20b0000004027fae */ /* 0x0003e80008121858 */
[----:B-1----:R-:W4:Y:S01]  /*c79f0*/  LDL.LU.64 R6, [R1+0x60e8] ;  /* 0x0060e80001067983 */ /* 0x002f220000300a00 */
[----:B------:R-:W-:Y:S01]  /*c7a00*/  IADD3.X R9, R9, UR11, RZ, P2, !PT ;  /* 0x0000000b09097c10 */ /* 0x000fe200097fe4ff */
[----:B------:R-:W-:-:S04]  /*c7a10*/  IMAD.MOV.U32 R4, RZ, RZ, R8 ;  /* 0x000000ffff047224 */ /* 0x000fc800078e0008 */
[----:B------:R1:W-:Y:S01]  /*c7a20*/  STL [R1+0x68e4], R9 ;  /* 0x0068e40901007387 */ /* 0x0003e20000100800 */
[----:B------:R-:W-:-:S05]  /*c7a30*/  IMAD.MOV.U32 R5, RZ, RZ, R9 ;  /* 0x000000ffff057224 */ /* 0x000fca00078e0009 */
[----:B------:R1:W-:Y:S04]  /*c7a40*/  LDGSTS.E [R2+0x20f00], desc[UR24][R4.64], P0 ;  /* 0x20f0000004027fae */ /* 0x0003e80008121858 */
[----:B-1----:R-:W4:Y:S04]  /*c7a50*/  LDL.LU.64 R8, [R1+0x60c8] ;  /* 0x0060c80001087983 */ /* 0x002f280000300a00 */
[----:B------:R-:W4:Y:S04]  /*c7a60*/  LDL.LU.64 R10, [R1+0x60a8] ;  /* 0x0060a800010a7983 */ /* 0x000f280000300a00 */
[----:B------:R-:W4:Y:S01]  /*c7a70*/  LDL.LU.64 R12, [R1+0x6088] ;  /* 0x00608800010c7983 */ /* 0x000f220000300a00 */
[----:B------:R-:W-:-:S05]  /*c7a80*/  IADD3 R14, P1, R14, UR15, RZ ;  /* 0x0000000f0e0e7c10 */ /* 0x000fca000ff3e0ff */
[----:B------:R-:W-:Y:S01]  /*c7a90*/  STL [R1+0x68e8], R14 ;  /* 0x0068e80e01007387 */ /* 0x000fe20000100800 */
[----:B------:R-:W-:Y:S01]  /*c7aa0*/  IMAD.MOV.U32 R4, RZ, RZ, R14 ;  /* 0x000000ffff047224 */ /* 0x000fe200078e000e */
        /* <DEDUP_REMOVED lines=14> */
[----:B------:R-:W4:Y:S04]  /*c7b90*/  LDL.LU.64 R20, [R1+0x6008] ;  /* 0x0060080001147983 */ /* 0x000f280000300a00 */
[----:B------:R-:W4:Y:S01]  /*c7ba0*/  LDL.LU.64 R22, [R1+0x5fe8] ;  /* 0x005fe80001167983 */ /* 0x000f220000300a00 */
[----:B--2---:R-:W-:-:S02]  /*c7bb0*/  IADD3 R24, P1, R24, UR15, RZ ;  /* 0x0000000f18187c10 */ /* 0x004fc4000ff3e0ff */
[----:B---3--:R-:W-:Y:S02]  /*c7bc0*/  IADD3 R3, P2, R3, UR15, RZ ;  /* 0x0000000f03037c10 */ /* 0x008fe4000ff5e0ff */
[----:B----4-:R-:W-:Y:S01]  /*c7bd0*/  IADD3.X R25, R25, UR11, RZ, P1, !PT ;  /* 0x0000000b19197c10 */ /* 0x010fe20008ffe4ff */
        /* <DEDUP_REMOVED lines=9> */
[----:B--2---:R-:W-:-:S03]  /*c7c70*/  IMAD.MOV.U32 R5, RZ, RZ, R26 ;  /* 0x000000ffff057224 */ /* 0x004fc600078e001a */
[----:B-1----:R-:W2:Y:S04]  /*c7c80*/  LDL.LU.64 R26, [R1+0x5fa8] ;  /* 0x005fa800011a7983 */ /* 0x002ea80000300a00 */
        /* <DEDUP_REMOVED lines=47> */
[----:B-1----:R-:W-:-:S04]  /*c7f80*/  IADD3 R4, P1, R6, UR15, RZ ;  /* 0x0000000f06047c10 */ /* 0x002fc8000ff3e0ff */
        /* <DEDUP_REMOVED lines=17> */
[----:B---3--:R-:W-:-:S04]  /*c80a0*/  IADD3 R22, P1, R24, UR15, RZ ;  /* 0x0000000f18167c10 */ /* 0x008fc8000ff3e0ff */
[----:B------:R-:W-:Y:S02]  /*c80b0*/  IADD3.X R21, R25, UR11, RZ, P1, !PT ;  /* 0x0000000b19157c10 */ /* 0x000fe40008ffe4ff */
[----:B--2---:R-:W-:-:S04]  /*c80c0*/  IADD3 R24, P1, R26, UR15, RZ ;  /* 0x0000000f1a187c10 */ /* 0x004fc8000ff3e0ff */
        /* <DEDUP_REMOVED lines=82> */
[----:B------:R1:W-:Y:S01]  /*c85f0*/  STL.64 [R1+0x60e8], R240 ;  /* 0x0060e8f001007387 */ /* 0x0003e20000100a00 */
[----:B------:R-:W-:Y:S01]  /*c8600*/  IMAD.MOV.U32 R233, RZ, RZ, R11 ;  /* 0x000000ffffe97224 */ /* 0x000fe200078e000b */
[----:B------:R-:W-:Y:S01]  /*c8610*/  IADD3 R98, P1, R100, UR15, RZ ;  /* 0x0000000f64627c10 */ /* 0x000fe2000ff3e0ff */
[----:B------:R-:W-:Y:S01]  /*c8620*/  IMAD.MOV.U32 R230, RZ, RZ, R14 ;  /* 0x000000ffffe67224 */ /* 0x000fe200078e000e */
[----:B------:R1:W-:Y:S01]  /*c8630*/  STL.64 [R1+0x60c8], R238 ;  /* 0x0060c8ee01007387 */ /* 0x0003e20000100a00 */
[----:B------:R-:W-:-:S02]  /*c8640*/  IMAD.MOV.U32 R231, RZ, RZ, R13 ;  /* 0x000000ffffe77224 */ /* 0x000fc400078e000d */
[----:B------:R-:W-:Y:S01]  /*c8650*/  IMAD.MOV.U32 R228, RZ, RZ, R16 ;  /* 0x000000ffffe47224 */ /* 0x000fe200078e0010 */
[----:B------:R1:W-:Y:S01]  /*c8660*/  STL.64 [R1+0x60a8], R236 ;  /* 0x0060a8ec01007387 */ /* 0x0003e20000100a00 */
[----:B------:R-:W-:Y:S02]  /*c8670*/  IMAD.MOV.U32 R229, RZ, RZ, R15 ;  /* 0x000000ffffe57224 */ /* 0x000fe400078e000f */
[----:B------:R-:W-:Y:S01]  /*c8680*/  IMAD.MOV.U32 R226, RZ, RZ, R18 ;  /* 0x000000ffffe27224 */ /* 0x000fe200078e0012 */
[----:B------:R1:W-:Y:S01]  /*c8690*/  STL.64 [R1+0x6088], R234 ;  /* 0x006088ea01007387 */ /* 0x0003e20000100a00 */
[----:B------:R-:W-:Y:S02]  /*c86a0*/  IMAD.MOV.U32 R227, RZ, RZ, R17 ;  /* 0x000000ffffe37224 */ /* 0x000fe400078e0011 */
[----:B------:R-:W-:Y:S01]  /*c86b0*/  IMAD.MOV.U32 R224, RZ, RZ, R20 ;  /* 0x000000ffffe07224 */ /* 0x000fe200078e0014 */
[----:B------:R1:W-:Y:S01]  /*c86c0*/  STL.64 [R1+0x6068], R232 ;  /* 0x006068e801007387 */ /* 0x0003e20000100a00 */
[----:B------:R-:W-:Y:S01]  /*c86d0*/  IMAD.MOV.U32 R225, RZ, RZ, R19 ;  /* 0x000000ffffe17224 */ /* 0x000fe200078e0013 */
[----:B------:R-:W-:Y:S01]  /*c86e0*/  IADD3.X R97, R101, UR11, RZ, P1, !PT ;  /* 0x0000000b65617c10 */ /* 0x000fe20008ffe4ff */
[----:B------:R-:W-:Y:S01]  /*c86f0*/  IMAD.MOV.U32 R222, RZ, RZ, R22 ;  /* 0x000000ffffde7224 */ /* 0x000fe200078e0016 */
[----:B------:R1:W-:Y:S01]  /*c8700*/  LDGSTS.E [R2+0x22300], desc[UR24][R240.64], P0 ;  /* 0x22300000f0027fae */ /* 0x0003e20008121858 */
[----:B------:R-:W-:Y:S01]  /*c8710*/  IMAD.MOV.U32 R223, RZ, RZ, R21 ;  /* 0x000000ffffdf7224 */ /* 0x000fe200078e0015 */
[----:B------:R-:W-:Y:S01]  /*c8720*/  IADD3 R100, P1, R102, UR15, RZ ;  /* 0x0000000f66647c10 */ /* 0x000fe2000ff3e0ff */
[----:B------:R-:W-:Y:S01]  /*c8730*/  IMAD.MOV.U32 R220, RZ, RZ, R24 ;  /* 0x000000ffffdc7224 */ /* 0x000fe200078e0018 */
[----:B------:R1:W-:Y:S01]  /*c8740*/  STL.64 [R1+0x6048], R230 ;  /* 0x006048e601007387 */ /* 0x0003e20000100a00 */
[----:B------:R-:W-:-:S02]  /*c8750*/  IMAD.MOV.U32 R221, RZ, RZ, R23 ;  /* 0x000000ffffdd7224 */ /* 0x000fc400078e0017 */
[----:B------:R-:W-:Y:S01]  /*c8760*/  IMAD.MOV.U32 R218, RZ, RZ, R26 ;  /* 0x000000ffffda7224 */ /* 0x000fe200078e001a */
[----:B------:R1:W-:Y:S01]  /*c8770*/  LDGSTS.E [R2+0x22700], desc[UR24][R238.64], P0 ;  /* 0x22700000ee027fae */ /* 0x0003e20008121858 */
[----:B------:R-:W-:Y:S02]  /*c8780*/  IMAD.MOV.U32 R219, RZ, RZ, R25 ;  /* 0x000000ffffdb7224 */ /* 0x000fe400078e0019 */
[----:B------:R-:W-:Y:S01]  /*c8790*/  IMAD.MOV.U32 R216, RZ, RZ, R28 ;  /* 0x000000ffffd87224 */ /* 0x000fe200078e001c */
[----:B------:R1:W-:Y:S01]  /*c87a0*/  STL.64 [R1+0x6028], R228 ;  /* 0x006028e401007387 */ /* 0x0003e20000100a00 */
[----:B------:R-:W-:-:S03]  /*c87b0*/  IMAD.MOV.U32 R217, RZ, RZ, R27 ;  /* 0x000000ffffd97224 */ /* 0x000fc600078e001b */
[----:B------:R1:W-:Y:S01]  /*c87c0*/  LDGSTS.E [R2+0x22b00], desc[UR24][R236.64], P0 ;  /* 0x22b00000ec027fae */ /* 0x0003e20008121858 */
[----:B------:R-:W-:Y:S02]  /*c87d0*/  IMAD.MOV.U32 R214, RZ, RZ, R30 ;  /* 0x000000ffffd67224 */ /* 0x000fe400078e001e */
[----:B------:R-:W-:Y:S01]  /*c87e0*/  IMAD.MOV.U32 R215, RZ, RZ, R29 ;  /* 0x000000ffffd77224 */ /* 0x000fe200078e001d */
[----:B------:R1:W-:Y:S01]  /*c87f0*/  STL.64 [R1+0x6008], R226 ;  /* 0x006008e201007387 */ /* 0x0003e20000100a00 */
[----:B------:R-:W-:-:S03]  /*c8800*/  IMAD.MOV.U32 R212, RZ, RZ, R32 ;  /* 0x000000ffffd47224 */ /* 0x000fc600078e0020 */
[----:B------:R1:W-:Y:S01]  /*c8810*/  LDGSTS.E [R2+0x22f00], desc[UR24][R234.64], P0 ;  /* 0x22f00000ea027fae */ /* 0x0003e20008121858 */
[----:B------:R-:W-:Y:S01]  /*c8820*/  IMAD.MOV.U32 R213, RZ, RZ, R31 ;  /* 0x000000ffffd57224 */ /* 0x000fe200078e001f */
[----:B------:R-:W-:Y:S02]  /*c8830*/  IADD3.X R99, R103, UR11, RZ, P1, !PT ;  /* 0x0000000b67637c10 */ /* 0x000fe40008ffe4ff */
[----:B------:R1:W-:Y:S01]  /*c8840*/  STL.64 [R1+0x5fe8], R224 ;  /* 0x005fe8e001007387 */ /* 0x0003e20000100a00 */
[----:B------:R-:W-:-:S03]  /*c8850*/  IMAD.MOV.U32 R210, RZ, RZ, R34 ;  /* 0x000000ffffd27224 */ /* 0x000fc600078e0022 */
[----:B------:R1:W-:Y:S01]  /*c8860*/  LDGSTS.E [R2+0x23300], desc[UR24][R232.64], P0 ;  /* 0x23300000e8027fae */ /* 0x0003e20008121858 */
[----:B------:R-:W-:Y:S01]  /*c8870*/  IMAD.MOV.U32 R211, RZ, RZ, R33 ;  /* 0x000000ffffd37224 */ /* 0x000fe200078e0021 */
[----:B------:R-:W-:Y:S02]  /*c8880*/  IADD3 R102, P1, R104, UR15, RZ ;  /* 0x0000000f68667c10 */ /* 0x000fe4000ff3e0ff */
[----:B------:R1:W-:Y:S01]  /*c8890*/  STL.64 [R1+0x5fc8], R222 ;  /* 0x005fc8de01007387 */ /* 0x0003e20000100a00 */
[----:B------:R-:W-:-:S03]  /*c88a0*/  IMAD.MOV.U32 R208, RZ, RZ, R36 ;  /* 0x000000ffffd07224 */ /* 0x000fc600078e0024 */
[----:B------:R1:W-:Y:S01]  /*c88b0*/  LDGSTS.E [R2+0x23700], desc[UR24][R230.64], P0 ;  /* 0x23700000e6027fae */ /* 0x0003e20008121858 */
[----:B------:R-:W-:-:S03]  /*c88c0*/  IMAD.MOV.U32 R209, RZ, RZ, R35 ;  /* 0x000000ffffd17224 */ /* 0x000fc600078e0023 */
        /* <DEDUP_REMOVED lines=165> */
[----:B------:R-:W-:Y:S02]  /*c9320*/  UIADD3 UR6, UR6, 0x1, URZ ;  /* 0x0000000106067890 */ /* 0x000fe4000fffe03f */
[----:B------:R1:W-:Y:S01]  /*c9330*/  STL.64 [R1+0x5ae8], R128 ;  /* 0x005ae88001007387 */ /* 0x0003e20000100a00 */
[----:B------:R-:W-:-:S03]  /*c9340*/  IMAD.MOV.U32 R115, RZ, RZ, R113 ;  /* 0x000000ffff737224 */ /* 0x000fc600078e0071 */
[----:B------:R1:W-:Y:S04]  /*c9350*/  LDGSTS.E [R2+0x2d300], desc[UR24][R152.64], P0 ;  /* 0x2d30000098027fae */ /* 0x0003e80008121858 */
[----:B------:R1:W-:Y:S04]  /*c9360*/  STL.64 [R1+0x5ac8], R126 ;  /* 0x005ac87e01007387 */ /* 0x0003e80000100a00 */
[----:B------:R1:W-:Y:S04]  /*c9370*/  LDGSTS.E [R2+0x2d700], desc[UR24][R150.64], P0 ;  /* 0x2d70000096027fae */ /* 0x0003e80008121858 */
[----:B------:R1:W-:Y:S04]  /*c9380*/  STL.64 [R1+0x5aa8], R124 ;  /* 0x005aa87c01007387 */ /* 0x0003e80000100a00 */
[----:B------:R1:W-:Y:S01]  /*c9390*/  LDGSTS.E [R2+0x2db00], desc[UR24][R148.64], P0 ;  /* 0x2db0000094027fae */ /* 0x0003e20008121858 */
[----:B------:R-:W-:-:S03]  /*c93a0*/  UISETP.NE.U32.AND UP0, UPT, UR6, UR10, UPT ;  /* 0x0000000a0600728c */ /* 0x000fc6000bf05070 */
[----:B------:R1:W-:Y:S04]  /*c93b0*/  STL.64 [R1+0x5a88], R122 ;  /* 0x005a887a01007387 */ /* 0x0003e80000100a00 */
[----:B------:R1:W-:Y:S04]  /*c93c0*/  LDGSTS.E [R2+0x2df00], desc[UR24][R130.64], P0 ;  /* 0x2df0000082027fae */ /* 0x0003e80008121858 */
        /* <DEDUP_REMOVED lines=8> */
[----:B------:R1:W-:Y:S04]  /*c9450*/  LDGSTS.E [R2+0x2f300], desc[UR24][R120.64], P0 ;  /* 0x2f30000078027fae */ /* 0x0003e80008121858 */
[----:B------:R1:W-:Y:S04]  /*c9460*/  LDGSTS.E [R2+0x2f700], desc[UR24][R118.64], P0 ;  /* 0x2f70000076027fae */ /* 0x0003e80008121858 */
[----:B------:R1:W-:Y:S04]  /*c9470*/  LDGSTS.E [R2+0x2fb00], desc[UR24][R116.64], P0 ;  /* 0x2fb0000074027fae */ /* 0x0003e80008121858 */
[----:B------:R1:W-:Y:S01]  /*c9480*/  LDGSTS.E [R2+0x2ff00], desc[UR24][R114.64], P0 ;  /* 0x2ff0000072027fae */ /* 0x0003e20008121858 */
[----:B------:R-:W-:-:S03]  /*c9490*/  PLOP3.LUT P0, PT, PT, PT, UP0, 0x80, 0x0 ;  /* 0x000000000000781c */ /* 0x000fc60003f0f008 */
[----:B------:R-:W0:Y:S10]  /*c94a0*/  LDGDEPBAR ;  /* 0x00000000000079af */ /* 0x000e340000000000 */
[----:B-1----:R-:W-:Y:S05]  /*c94b0*/  @P0 BRA `(.L_x_2) ;  /* 0xfffff7bc001c0947 */ /* 0x002fea000383ffff */
.L_x_1:
[----:B------:R-:W-:Y:S01]  /*c94c0*/  STL [R1+0x6a64], R74 ;  /* 0x006a644a01007387 */ /* 0x000fe20000100800 */
[----:B------:R-:W-:Y:S01]  /*c94d0*/  ULDC UR6, c[0x0][0x248] ;  /* 0x0000920000067ab9 */ /* 0x000fe20000000800 */
[----:B------:R-:W-:Y:S01]  /*c94e0*/  ULDC UR7, c[0x0][0x248] ;  /* 0x0000920000077ab9 */ /* 0x000fe20000000800 */
[----:B-----5:R-:W-:Y:S01]  /*c94f0*/  IMAD R2, R252, UR6, RZ ;  /* 0x00000006fc027c24 */ /* 0x020fe2000f8e02ff */
[----:B------:R-:W-:Y:S01]  /*c9500*/  STL [R1+0x6a60], R73 ;  /* 0x006a604901007387 */ /* 0x000fe20000100800 */
[----:B------:R-:W-:Y:S01]  /*c9510*/  ULDC UR6, c[0x0][0x248] ;  /* 0x0000920000067ab9 */ /* 0x000fe20000000800 */
[----:B------:R-:W2:Y:S01]  /*c9520*/  LDC R5, c[0x0][0x244] ;  /* 0x00009100ff057b82 */ /* 0x000ea20000000800 */
[----:B------:R-:W-:Y:S01]  /*c9530*/  ULDC.64 UR28, c[0x0][0x228] ;  /* 0x00008a00001c7ab9 */ /* 0x000fe20000000a00 */
[----:B------:R-:W-:Y:S01]  /*c9540*/  STL [R1+0x6a5c], R72 ;  /* 0x006a5c4801007387 */ /* 0x000fe20000100800 */
[----:B------:R-:W-:Y:S01]  /*c9550*/  ULDC UR8, c[0x0][0x248] ;  /* 0x0000920000087ab9 */ /* 0x000fe20000000800 */
[----:B------:R-:W-:Y:S01]  /*c9560*/  ULDC UR9, c[0x0][0x248] ;  /* 0x0000920000097ab9 */ /* 0x000fe20000000800 */
[----:B------:R-:W-:Y:S01]  /*c9570*/  ULDC UR10, c[0x0][0x248] ;  /* 0x00009200000a7ab9 */ /* 0x000fe20000000800 */
[----:B------:R-:W-:Y:S01]  /*c9580*/  STL [R1+0x6a58], R71 ;  /* 0x006a584701007387 */ /* 0x000fe20000100800 */
[----:B------:R-:W-:Y:S01]  /*c9590*/  ULDC UR55, c[0x0][0x248] ;  /* 0x0000920000377ab9 */ /* 0x000fe20000000800 */
[----:B------:R-:W3:Y:S08]  /*c95a0*/  LDC R6, c[0x0][0x244] ;  /* 0x00009100ff067b82 */ /* 0x000ef00000000800 */
[----:B------:R-:W4:Y:S01]  /*c95b0*/  LDC R9, c[0x0][0x244] ;  /* 0x00009100ff097b82 */ /* 0x000f220000000800 */
[----:B------:R-:W-:Y:S01]  /*c95c0*/  STL [R1+0x6a54], R70 ;  /* 0x006a544601007387 */ /* 0x000fe20000100800 */
[----:B------:R-:W-:Y:S01]  /*c95d0*/  LOP3.LUT R99, R99, 0x7fffffff, RZ, 0xc0, !PT ;  /* 0x7fffffff63637812 */ /* 0x000fe200078ec0ff */
[----:B------:R-:W-:Y:S01]  /*c95e0*/  ULDC UR21, c[0x0][0x228] ;  /* 0x00008a0000157ab9 */ /* 0x000fe20000000800 */
[----:B------:R-:W-:Y:S01]  /*c95f0*/  LOP3.LUT R3, R3, 0xfffffffb, RZ, 0xc0, !PT ;  /* 0xfffffffb03037812 */ /* 0x000fe200078ec0ff */
[----:B------:R-:W-:Y:S01]  /*c9600*/  STL [R1+0x6a50], R69 ;  /* 0x006a504501007387 */ /* 0x000fe20000100800 */
[----:B------:R-:W-:Y:S01]  /*c9610*/  ULDC UR22, c[0x0][0x228] ;  /* 0x00008a0000167ab9 */ /* 0x000fe20000000800 */
[----:B------:R-:W-:Y:S01]  /*c9620*/  ULDC UR39, c[0x0][0x228] ;  /* 0x00008a0000277ab9 */ /* 0x000fe20000000800 */
[----:B------:R-:W-:Y:S01]  /*c9630*/  ULDC UR27, c[0x0][0x228] ;  /* 0x00008a00001b7ab9 */ /* 0x000fe20000000800 */
        /* <DEDUP_REMOVED lines=16> */
[----:B------:R1:W-:Y:S01]  /*c9740*/  STL [R1+0x574c], R2 ;  /* 0x00574c0201007387 */ /* 0x0003e20000100800 */
        /* <DEDUP_REMOVED lines=9> */
[----:B-1----:R-:W-:Y:S01]  /*c97e0*/  VIADD R2, R2, UR6 ;  /* 0x0000000602027c36 */ /* 0x002fe20008000000 */
[----:B------:R-:W-:Y:S01]  /*c97f0*/  ULDC UR6, c[0x0][0x248] ;  /* 0x0000920000067ab9 */ /* 0x000fe20000000800 */
        /* <DEDUP_REMOVED lines=24> */
[----:B------:R-:W-:-:S04]  /*c9980*/  DEPBAR.LE SB0, 0x0 ;  /* 0x000080000000791a */ /* 0x000fc80000000000 */
[----:B-1----:R-:W-:Y:S01]  /*c9990*/  VIADD R2, R2, UR6 ;  /* 0x0000000602027c36 */ /* 0x002fe20008000000 */
[----:B------:R-:W-:-:S04]  /*c99a0*/  ULDC UR6, c[0x0][0x248] ;  /* 0x0000920000067ab9 */ /* 0x000fc80000000800 */
[----:B------:R1:W-:Y:S02]  /*c99b0*/  STL [R1+0x5660], R2 ;  /* 0x0056600201007387 */ /* 0x0003e40000100800 */
        /* <DEDUP_REMOVED lines=1046> */
[----:B------:R1:W-:Y:S04]  /*cdb20*/  STL [R1+0x5340], R2 ;  /* 0x0053400201007387 */ /* 0x0003e80000100800 */
[----:B------:R-:W2:Y:S01]  /*cdb30*/  LDL R67, [R1+0x2c10] ;  /* 0x002c100001437983 */ /* 0x000ea20000100800 */
[----:B-1----:R-:W-:Y:S01]  /*cdb40*/  VIADD R2, R2, UR6 ;  /* 0x0000000602027c36 */ /* 0x002fe20008000000 */
[----:B------:R-:W-:-:S04]  /*cdb50*/  ULDC UR6, c[0x0][0x248] ;  /* 0x0000920000067ab9 */ /* 0x000fc80000000800 */
[----:B------:R1:W-:Y:S02]  /*cdb60*/  STL [R1+0x5344], R2 ;  /* 0x0053440201007387 */ /* 0x0003e40000100800 */
[----:B-1----:R-:W-:Y:S01]  /*cdb70*/  VIADD R2, R2, UR6 ;  /* 0x0000000602027c36 */ /* 0x002fe20008000000 */
[----:B------:R-:W-:-:S03]  /*cdb80*/  ULDC UR6, c[0x0][0x248] ;  /* 0x0000920000067ab9 */ /* 0x000fc60000000800 */
[----:B------:R-:W-:Y:S01]  /*cdb90*/  VIADD R4, R2, UR6 ;  /* 0x0000000602047c36 */ /* 0x000fe20008000000 */
[----:B------:R1:W-:Y:S01]  /*cdba0*/  STL [R1+0x5348], R2 ;  /* 0x0053480201007387 */ /* 0x0003e20000100800 */
[----:B------:R-:W-:-:S03]  /*cdbb0*/  ULDC UR6, c[0x0][0x248] ;  /* 0x0000920000067ab9 */ /* 0x000fc60000000800 */
[----:B------:R3:W-:Y:S01]  /*cdbc0*/  STL [R1+0x534c], R4 ;  /* 0x00534c0401007387 */ /* 0x0007e20000100800 */
[----:B-1----:R-:W-:Y:S02]  /*cdbd0*/  VIADD R2, R252, 0x1c0 ;  /* 0x000001c0fc027836 */ /* 0x002fe40000000000 */
[----:B---3--:R-:W-:-:S03]  /*cdbe0*/  VIADD R4, R4, UR6 ;  /* 0x0000000604047c36 */ /* 0x008fc60008000000 */
[----:B------:R-:W-:Y:S01]  /*cdbf0*/  ISETP.GE.AND P0, PT, R2, UR29, PT ;  /* 0x0000001d02007c0c */ /* 0x000fe2000bf06270 */
[----:B------:R-:W-:Y:S01]  /*cdc00*/  ULDC UR6, c[0x0][0x244] ;  /* 0x0000910000067ab9 */ /* 0x000fe20000000800 */
[----:B------:R-:W-:Y:S01]  /*cdc10*/  LOP3.LUT R98, R98, 0x7fffffff, RZ, 0xc0, !PT ;  /* 0x7fffffff62627812 */ /* 0x000fe200078ec0ff */
[----:B------:R-:W-:Y:S01]  /*cdc20*/  VIADD R7, R4, UR7 ;  /* 0x0000000704077c36 */ /* 0x000fe20008000000 */
[----:B------:R-:W-:Y:S01]  /*cdc30*/  ULDC UR7, c[0x0][0x248] ;  /* 0x0000920000077ab9 */ /* 0x000fe20000000800 */
[----:B------:R-:W-:Y:S01]  /*cdc40*/  STL [R1+0x5350], R4 ;  /* 0x0053500401007387 */ /* 0x000fe20000100800 */
[----:B------:R-:W-:Y:S01]  /*cdc50*/  ULDC UR29, c[0x0][0x228] ;  /* 0x00008a00001d7ab9 */ /* 0x000fe20000000800 */
[----:B------:R-:W-:-:S04]  /*cdc60*/  VIADD R2, R7, UR7 ;  /* 0x0000000707027c36 */ /* 0x000fc80008000000 */
[----:B------:R-:W-:Y:S01]  /*cdc70*/  VIADD R8, R2, UR8 ;  /* 0x0000000802087c36 */ /* 0x000fe20008000000 */
[----:B------:R1:W-:Y:S01]  /*cdc80*/  STL [R1+0x5354], R7 ;  /* 0x0053540701007387 */ /* 0x0003e20000100800 */
[----:B------:R-:W-:-:S03]  /*cdc90*/  ULDC UR8, c[0x0][0x248] ;  /* 0x0000920000087ab9 */ /* 0x000fc60000000800 */
[----:B------:R-:W-:Y:S04]  /*cdca0*/  STL [R1+0x5358], R2 ;  /* 0x0053580201007387 */ /* 0x000fe80000100800 */
[----:B------:R3:W-:Y:S01]  /*cdcb0*/  STL [R1+0x535c], R8 ;  /* 0x00535c0801007387 */ /* 0x0007e20000100800 */
[----:B-1----:R-:W1:Y:S01]  /*cdcc0*/  LDC R7, c[0x0][0x244] ;  /* 0x00009100ff077b82 */ /* 0x002e620000000800 */
[----:B------:R-:W-:Y:S02]  /*cdcd0*/  LOP3.LUT R97, R97, 0x7fffffff, RZ, 0xc0, !PT ;  /* 0x7fffffff61617812 */ /* 0x000fe400078ec0ff */
[----:B------:R-:W-:Y:S02]  /*cdce0*/  LOP3.LUT R96, R96, 0x7fffffff, RZ, 0xc0, !PT ;  /* 0x7fffffff60607812 */ /* 0x000fe400078ec0ff */
[----:B------:R-:W-:-:S02]  /*cdcf0*/  LOP3.LUT R95, R95, 0x7fffffff, RZ, 0xc0, !PT ;  /* 0x7fffffff5f5f7812 */ /* 0x000fc400078ec0ff */
[----:B------:R-:W-:Y:S02]  /*cdd00*/  LOP3.LUT R94, R94, 0x7fffffff, RZ, 0xc0, !PT ;  /* 0x7fffffff5e5e7812 */ /* 0x000fe400078ec0ff */
[----:B------:R-:W-:Y:S02]  /*cdd10*/  LOP3.LUT R93, R93, 0x7fffffff, RZ, 0xc0, !PT ;  /* 0x7fffffff5d5d7812 */ /* 0x000fe400078ec0ff */
[----:B------:R-:W-:Y:S02]  /*cdd20*/  LOP3.LUT R92, R92, 0x7fffffff, RZ, 0xc0, !PT ;  /* 0x7fffffff5c5c7812 */ /* 0x000fe400078ec0ff */
        /* <DEDUP_REMOVED lines=12> */
[----:B------:R-:W-:Y:S01]  /*cddf0*/  LOP3.LUT R79, R79, 0xbfffffff, RZ, 0xc0, !PT ;  /* 0xbfffffff4f4f7812 */ /* 0x000fe200078ec0ff */
[----:B--2---:R-:W-:Y:S01]  /*cde00*/  IMAD R4, R67, UR6, RZ ;  /* 0x0000000643047c24 */ /* 0x004fe2000f8e02ff */
[----:B------:R-:W-:-:S04]  /*cde10*/  ULDC.64 UR6, c[0x0][0x220] ;  /* 0x0000880000067ab9 */ /* 0x000fc80000000a00 */
[----:B------:R-:W-:Y:S01]  /*cde20*/  LEA R56, P1, R4, UR6, 0x2 ;  /* 0x0000000604387c11 */ /* 0x000fe2000f8210ff */
[----:B------:R-:W-:Y:S02]  /*cde30*/  ULDC UR6, c[0x0][0x248] ;  /* 0x0000920000067ab9 */ /* 0x000fe40000000800 */
[----:B---3--:R-:W-:Y:S01]  /*cde40*/  VIADD R8, R8, UR6 ;  /* 0x0000000608087c36 */ /* 0x008fe20008000000 */
[----:B------:R-:W-:-:S04]  /*cde50*/  ULDC UR6, c[0x0][0x248] ;  /* 0x0000920000067ab9 */ /* 0x000fc80000000800 */
[----:B------:R2:W-:Y:S01]  /*cde60*/  STL [R1+0x5360], R8 ;  /* 0x0053600801007387 */ /* 0x0005e20000100800 */
[----:B------:R-:W-:Y:S01]  /*cde70*/  IMAD R2, R5, 0x40, R4 ;  /* 0x0000004005027824 */ /* 0x000fe200078e0204 */
[----:B------:R-:W-:Y:S01]  /*cde80*/  LEA.HI.X.SX32 R57, R4, UR7, 0x2, P1 ;  /* 0x0000000704397c11 */ /* 0x000fe200088f16ff */
[----:B------:R-:W3:Y:S01]  /*cde90*/  LDC R5, c[0x0][0x244] ;  /* 0x00009100ff057b82 */ /* 0x000ee20000000800 */
[----:B--2---:R-:W-:Y:S01]  /*cdea0*/  VIADD R8, R8, UR6 ;  /* 0x0000000608087c36 */ /* 0x004fe20008000000 */
[----:B------:R-:W-:-:S04]  /*cdeb0*/  ULDC.64 UR6, c[0x0][0x220] ;  /* 0x0000880000067ab9 */ /* 0x000fc80000000a00 */
[----:B------:R2:W-:Y:S01]  /*cdec0*/  STL [R1+0x5364], R8 ;  /* 0x0053640801007387 */ /* 0x0005e20000100800 */
[----:B------:R-:W-:Y:S01]  /*cded0*/  LEA R54, P1, R2, UR6, 0x2 ;  /* 0x0000000602367c11 */ /* 0x000fe2000f8210ff */
[----:B------:R-:W-:Y:S01]  /*cdee0*/  ULDC UR6, c[0x0][0x248] ;  /* 0x0000920000067ab9 */ /* 0x000fe20000000800 */
[----:B--2---:R-:W-:Y:S01]  /*cdef0*/  VIADD R8, R8, UR8 ;  /* 0x0000000808087c36 */ /* 0x004fe20008000000 */
[----:B------:R-:W-:-:S04]  /*cdf00*/  ULDC UR8, c[0x0][0x248] ;  /* 0x0000920000087ab9 */ /* 0x000fc80000000800 */
[----:B------:R2:W-:Y:S01]  /*cdf10*/  STL [R1+0x5368], R8 ;  /* 0x0053680801007387 */ /* 0x0005e20000100800 */
[----:B------:R-:W-:Y:S01]  /*cdf20*/  IMAD R4, R6, 0x40, R2 ;  /* 0x0000004006047824 */ /* 0x000fe200078e0202 */
[----:B------:R-:W-:Y:S01]  /*cdf30*/  LEA.HI.X.SX32 R55, R2, UR7, 0x2, P1 ;  /* 0x0000000702377c11 */ /* 0x000fe200088f16ff */
[----:B------:R-:W4:Y:S01]  /*cdf40*/  LDC R6, c[0x0][0x244] ;  /* 0x00009100ff067b82 */ /* 0x000f220000000800 */
[----:B--2---:R-:W-:Y:S01]  /*cdf50*/  VIADD R8, R8, UR6 ;  /* 0x0000000608087c36 */ /* 0x004fe20008000000 */
[----:B------:R-:W-:-:S04]  /*cdf60*/  ULDC.64 UR6, c[0x0][0x220] ;  /* 0x0000880000067ab9 */ /* 0x000fc80000000a00 */
[----:B------:R2:W-:Y:S01]  /*cdf70*/  STL [R1+0x536c], R8 ;  /* 0x00536c0801007387 */ /* 0x0005e20000100800 */
[----:B------:R-:W-:Y:S01]  /*cdf80*/  LEA R52, P1, R4, UR6, 0x2 ;  /* 0x0000000604347c11 */ /* 0x000fe2000f8210ff */
[----:B------:R-:W-:Y:S01]  /*cdf90*/  ULDC UR6, c[0x0][0x248] ;  /* 0x0000920000067ab9 */ /* 0x000fe20000000800 */
[----:B--2---:R-:W-:Y:S01]  /*cdfa0*/  VIADD R8, R8, UR8 ;  /* 0x0000000808087c36 */ /* 0x004fe20008000000 */
[----:B------:R-:W-:-:S04]  /*cdfb0*/  ULDC UR8, c[0x0][0x248] ;  /* 0x0000920000087ab9 */ /* 0x000fc80000000800 */
[----:B------:R2:W-:Y:S02]  /*cdfc0*/  STL [R1+0x5370], R8 ;  /* 0x0053700801007387 */ /* 0x0005e40000100800 */
[----:B--2---:R-:W-:Y:S01]  /*cdfd0*/  VIADD R8, R8, UR6 ;  /* 0x0000000608087c36 */ /* 0x004fe20008000000 */
[----:B------:R-:W-:-:S04]  /*cdfe0*/  ULDC UR6, c[0x0][0x248] ;  /* 0x0000920000067ab9 */ /* 0x000fc80000000800 */
[----:B------:R2:W-:Y:S01]  /*cdff0*/  STL [R1+0x5374], R8 ;  /* 0x0053740801007387 */ /* 0x0005e20000100800 */
[----:B-1----:R-:W-:Y:S01]  /*ce000*/  IMAD R2, R7, 0x40, R4 ;  /* 0x0000004007027824 */ /* 0x002fe200078e0204 */
[----:B------:R-:W-:Y:S01]  /*ce010*/  LEA.HI.X.SX32 R53, R4, UR7, 0x2, P1 ;  /* 0x0000000704357c11 */ /* 0x000fe200088f16ff */
[----:B------:R-:W1:Y:S01]  /*ce020*/  LDC R7, c[0x0][0x244] ;  /* 0x00009100ff077b82 */ /* 0x000e620000000800 */
[----:B--2---:R-:W-:Y:S01]  /*ce030*/  VIADD R8, R8, UR6 ;  /* 0x0000000608087c36 */ /* 0x004fe20008000000 */
[----:B------:R-:W-:-:S04]  /*ce040*/  ULDC.64 UR6, c[0x0][0x220] ;  /* 0x0000880000067ab9 */ /* 0x000fc80000000a00 */
[----:B------:R2:W-:Y:S01]  /*ce050*/  STL [R1+0x5378], R8 ;  /* 0x0053780801007387 */ /* 0x0005e20000100800 */
[----:B------:R-:W-:Y:S01]  /*ce060*/  LEA R50, P1, R2, UR6, 0x2 ;  /* 0x0000000602327c11 */ /* 0x000fe2000f8210ff */
[----:B---3--:R-:W-:Y:S02]  /*ce070*/  IMAD R4, R5, 0x40, R2 ;  /* 0x0000004005047824 */ /* 0x008fe400078e0202 */
[----:B--2---:R-:W-:Y:S01]  /*ce080*/  VIADD R8, R8, UR8 ;  /* 0x0000000808087c36 */ /* 0x004fe20008000000 */
[----:B------:R-:W-:-:S04]  /*ce090*/  ULDC UR8, c[0x0][0x248] ;  /* 0x0000920000087ab9 */ /* 0x000fc80000000800 */
[----:B------:R2:W-:Y:S01]  /*ce0a0*/  STL [R1+0x537c], R8 ;  /* 0x00537c0801007387 */ /* 0x0005e20000100800 */
[----:B------:R-:W-:Y:S01]  /*ce0b0*/  LEA.HI.X.SX32 R51, R2, UR7, 0x2, P1 ;  /* 0x0000000702337c11 */ /* 0x000fe200088f16ff */
[----:B------:R-:W-:Y:S01]  /*ce0c0*/  ULDC.64 UR6, c[0x0][0x220] ;  /* 0x0000880000067ab9 */ /* 0x000fe20000000a00 */
[----:B--2---:R-:W-:Y:S01]  /*ce0d0*/  VIADD R8, R8, UR9 ;  /* 0x0000000908087c36 */ /* 0x004fe20008000000 */
[----:B------:R-:W-:Y:S01]  /*ce0e0*/  LEA R48, P1, R4, UR6, 0x2 ;  /* 0x0000000604307c11 */ /* 0x000fe2000f8210ff */
[----:B------:R-:W-:Y:S02]  /*ce0f0*/  ULDC UR6, c[0x0][0x248] ;  /* 0x0000920000067ab9 */ /* 0x000fe40000000800 */
[----:B------:R-:W-:Y:S01]  /*ce100*/  VIADD R5, R8, UR8 ;  /* 0x0000000808057c36 */ /* 0x000fe20008000000 */
[----:B------:R-:W-:Y:S01]  /*ce110*/  STL [R1+0x5380], R8 ;  /* 0x0053800801007387 */ /* 0x000fe20000100800 */
[----:B----4-:R-:W-:Y:S01]  /*ce120*/  IMAD R2, R6, 0x40, R4 ;  /* 0x0000004006027824 */ /* 0x010fe200078e0204 */
[----:B------:R-:W-:-:S02]  /*ce130*/  ULDC UR8, c[0x0][0x248] ;  /* 0x0000920000087ab9 */ /* 0x000fc40000000800 */
[----:B------:R2:W-:Y:S01]  /*ce140*/  STL [R1+0x5384], R5 ;  /* 0x0053840501007387 */ /* 0x0005e20000100800 */
[----:B------:R-:W-:Y:S01]  /*ce150*/  LEA.HI.X.SX32 R49, R4, UR7, 0x2, P1 ;  /* 0x0000000704317c11 */ /* 0x000fe200088f16ff */
[----:B--2---:R-:W-:Y:S01]  /*ce160*/  VIADD R5, R5, UR6 ;  /* 0x0000000605057c36 */ /* 0x004fe20008000000 */
[----:B------:R-:W-:-:S04]  /*ce170*/  ULDC.64 UR6, c[0x0][0x220] ;  /* 0x0000880000067ab9 */ /* 0x000fc80000000a00 */
[----:B------:R2:W-:Y:S01]  /*ce180*/  STL [R1+0x5388], R5 ;  /* 0x0053880501007387 */ /* 0x0005e20000100800 */
[C---:B------:R-:W-:Y:S01]  /*ce190*/  LEA R46, P1, R2.reuse, UR6, 0x2 ;  /* 0x00000006022e7c11 */ /* 0x040fe2000f8210ff */
[----:B------:R-:W-:Y:S01]  /*ce1a0*/  ULDC UR6, c[0x0][0x248] ;  /* 0x0000920000067ab9 */ /* 0x000fe20000000800 */
[----:B--2---:R-:W-:Y:S02]  /*ce1b0*/  VIADD R5, R5, UR8 ;  /* 0x0000000805057c36 */ /* 0x004fe40008000000 */
[----:B-1----:R-:W-:Y:S01]  /*ce1c0*/  IMAD R4, R7, 0x40, R2 ;  /* 0x0000004007047824 */ /* 0x002fe200078e0202 */
[----:B------:R-:W-:Y:S01]  /*ce1d0*/  LEA.HI.X.SX32 R47, R2, UR7, 0x2, P1 ;  /* 0x00000007022f7c11 */ /* 0x000fe200088f16ff */
[----:B------:R-:W-:Y:S01]  /*ce1e0*/  ULDC.64 UR8, c[0x0][0x220] ;  /* 0x0000880000087ab9 */ /* 0x000fe20000000a00 */
[----:B------:R1:W-:Y:S02]  /*ce1f0*/  STL [R1+0x538c], R5 ;  /* 0x00538c0501007387 */ /* 0x0003e40000100800 */
[----:B-1----:R-:W-:Y:S01]  /*ce200*/  VIADD R5, R5, UR6 ;  /* 0x0000000605057c36 */ /* 0x002fe20008000000 */
[----:B------:R-:W-:-:S04]  /*ce210*/  ULDC UR6, c[0x0][0x248] ;  /* 0x0000920000067ab9 */ /* 0x000fc80000000800 */
[----:B------:R1:W-:Y:S02]  /*ce220*/  STL [R1+0x5390], R5 ;  /* 0x0053900501007387 */ /* 0x0003e40000100800 */
[----:B-1----:R-:W-:Y:S01]  /*ce230*/  VIADD R5, R5, UR6 ;  /* 0x0000000605057c36 */ /* 0x002fe20008000000 */
[----:B------:R-:W-:-:S04]  /*ce240*/  ULDC.64 UR6, c[0x0][0x220] ;  /* 0x0000880000067ab9 */ /* 0x000fc80000000a00 */
[----:B------:R1:W-:Y:S01]  /*ce250*/  STL [R1+0x5394], R5 ;  /* 0x0053940501007387 */ /* 0x0003e20000100800 */
[----:B------:R-:W-:Y:S01]  /*ce260*/  LEA R44, P1, R4, UR6, 0x2 ;  /* 0x00000006042c7c11 */ /* 0x000fe2000f8210ff */
[----:B------:R-:W-:Y:S01]  /*ce270*/  ULDC UR6, c[0x0][0x248] ;  /* 0x0000920000067ab9 */ /* 0x000fe20000000800 */
[----:B------:R-:W-:Y:S02]  /*ce280*/  IMAD R2, R9, 0x40, R4 ;  /* 0x0000004009027824 */ /* 0x000fe400078e0204 */
[----:B-1----:R-:W-:-:S03]  /*ce290*/  VIADD R5, R5, UR10 ;  /* 0x0000000a05057c36 */ /* 0x002fc60008000000 */
[----:B------:R-:W-:Y:S01]  /*ce2a0*/  LEA R42, P2, R2, UR8, 0x2 ;  /* 0x00000008022a7c11 */ /* 0x000fe2000f8410ff */
[----:B------:R-:W-:Y:S01]  /*ce2b0*/  ULDC UR10, c[0x0][0x248] ;  /* 0x00009200000a7ab9 */ /* 0x000fe20000000800 */
[----:B------:R-:W-:Y:S01]  /*ce2c0*/  LEA.HI.X.SX32 R45, R4, UR7, 0x2, P1 ;  /* 0x00000007042d7c11 */ /* 0x000fe200088f16ff */
[----:B------:R-:W-:Y:S01]  /*ce2d0*/  ULDC UR8, c[0x0][0x228] ;  /* 0x00008a0000087ab9 */ /* 0x000fe20000000800 */
[----:B------:R1:W-:Y:S01]  /*ce2e0*/  STL [R1+0x5398], R5 ;  /* 0x0053980501007387 */ /* 0x0003e20000100800 */
[----:B------:R-:W-:Y:S01]  /*ce2f0*/  LEA.HI.X.SX32 R43, R2, UR9, 0x2, P2 ;  /* 0x00000009022b7c11 */ /* 0x000fe200090f16ff */
[----:B------:R-:W-:Y:S01]  /*ce300*/  ULDC UR9, c[0x0][0x228] ;  /* 0x00008a0000097ab9 */ /* 0x000fe20000000800 */
[----:B------:R-:W-:Y:S01]  /*ce310*/  ULDC UR7, c[0x0][0x228] ;  /* 0x00008a0000077ab9 */ /* 0x000fe20000000800 */
[----:B-1----:R-:W-:Y:S01]  /*ce320*/  VIADD R5, R5, UR6 ;  /* 0x0000000605057c36 */ /* 0x002fe20008000000 */
[----:B------:R-:W-:-:S04]  /*ce330*/  ULDC UR6, c[0x0][0x248] ;  /* 0x0000920000067ab9 */ /* 0x000fc80000000800 */
[----:B------:R1:W-:Y:S02]  /*ce340*/  STL [R1+0x539c], R5 ;  /* 0x00539c0501007387 */ /* 0x0003e40000100800 */
[----:B-1----:R-:W-:Y:S01]  /*ce350*/  VIADD R5, R5, UR6 ;  /* 0x0000000605057c36 */ /* 0x002fe20008000000 */
[----:B------:R-:W-:-:S03]  /*ce360*/  ULDC UR6, c[0x0][0x248] ;  /* 0x0000920000067ab9 */ /* 0x000fc60000000800 */
[----:B------:R-:W-:Y:S01]  /*ce370*/  VIADD R2, R5, UR6 ;  /* 0x0000000605027c36 */ /* 0x000fe20008000000 */
[----:B------:R-:W-:Y:S01]  /*ce380*/  STL [R1+0x53a0], R5 ;  /* 0x0053a00501007387 */ /* 0x000fe20000100800 */
[----:B------:R-:W-:-:S03]  /*ce390*/  ULDC UR6, c[0x0][0x248] ;  /* 0x0000920000067ab9 */ /* 0x000fc60000000800 */
        /* <DEDUP_REMOVED lines=64> */
[----:B------:R1:W-:Y:S04]  /*ce7a0*/  STL [R1+0x53f8], R2 ;  /* 0x0053f80201007387 */ /* 0x0003e80000100800 */
[----:B------:R-:W3:Y:S01]  /*ce7b0*/  LDL R66, [R1+0x2f40] ;  /* 0x002f400001427983 */ /* 0x000ee20000100800 */
[----:B-1----:R-:W-:Y:S01]  /*ce7c0*/  VIADD R2, R2, UR10 ;  /* 0x0000000a02027c36 */ /* 0x002fe20008000000 */
[----:B------:R-:W-:-:S04]  /*ce7d0*/  ULDC UR10, c[0x0][0x248] ;  /* 0x00009200000a7ab9 */ /* 0x000fc80000000800 */
[----:B------:R1:W-:Y:S04]  /*ce7e0*/  STL [R1+0x53fc], R2 ;  /* 0x0053fc0201007387 */ /* 0x0003e80000100800 */
[----:B------:R-:W4:Y:S01]  /*ce7f0*/  LDL R65, [R1+0x2f44] ;  /* 0x002f440001417983 */ /* 0x000f220000100800 */
[----:B-1----:R-:W-:Y:S01]  /*ce800*/  VIADD R2, R2, UR10 ;  /* 0x0000000a02027c36 */ /* 0x002fe20008000000 */
[----:B------:R-:W-:-:S04]  /*ce810*/  ULDC UR10, c[0x0][0x248] ;  /* 0x00009200000a7ab9 */ /* 0x000fc80000000800 */
[----:B------:R1:W-:Y:S02]  /*ce820*/  STL [R1+0x5400], R2 ;  /* 0x0054000201007387 */ /* 0x0003e40000100800 */
[----:B-1----:R-:W-:Y:S01]  /*ce830*/  VIADD R2, R2, UR10 ;  /* 0x0000000a02027c36 */ /* 0x002fe20008000000 */
[----:B------:R-:W-:-:S04]  /*ce840*/  ULDC.64 UR10, c[0x0][0x228] ;  /* 0x00008a00000a7ab9 */ /* 0x000fc80000000a00 */
[----:B------:R1:W-:Y:S02]  /*ce850*/  STL [R1+0x5404], R2 ;  /* 0x0054040201007387 */ /* 0x0003e40000100800 */
[----:B-1----:R-:W-:Y:S01]  /*ce860*/  VIADD R2, R2, UR55 ;  /* 0x0000003702027c36 */ /* 0x002fe20008000000 */
[----:B------:R-:W-:-:S04]  /*ce870*/  ULDC UR55, c[0x0][0x228] ;  /* 0x00008a0000377ab9 */ /* 0x000fc80000000800 */
[----:B------:R1:W-:Y:S04]  /*ce880*/  STL [R1+0x5408], R2 ;  /* 0x0054080201007387 */ /* 0x0003e80000100800 */
[----:B------:R-:W4:Y:S04]  /*ce890*/  LDL R73, [R1+0x2dec] ;  /* 0x002dec0001497983 */ /* 0x000f280000100800 */
[----:B------:R-:W4:Y:S01]  /*ce8a0*/  LDL R72, [R1+0x2de4] ;  /* 0x002de40001487983 */ /* 0x000f220000100800 */
[----:B------:R-:W-:Y:S02]  /*ce8b0*/  LOP3.LUT R78, R78, 0x7fffffff, RZ, 0xc0, !PT ;  /* 0x7fffffff4e4e7812 */ /* 0x000fe400078ec0ff */
[----:B------:R-:W-:-:S02]  /*ce8c0*/  LOP3.LUT R77, R77, 0x7fffffff, RZ, 0xc0, !PT ;  /* 0x7fffffff4d4d7812 */ /* 0x000fc400078ec0ff */
[----:B------:R-:W-:Y:S02]  /*ce8d0*/  LOP3.LUT R76, R76, 0x7fffffff, RZ, 0xc0, !PT ;  /* 0x7fffffff4c4c7812 */ /* 0x000fe400078ec0ff */
[----:B------:R-:W-:Y:S02]  /*ce8e0*/  LOP3.LUT R75, R75, 0x7fffffff, RZ, 0xc0, !PT ;  /* 0x7fffffff4b4b7812 */ /* 0x000fe400078ec0ff */
[----:B------:R-:W-:Y:S01]  /*ce8f0*/  LOP3.LUT R0, R0, 0x7fffffff, RZ, 0xc0, !PT ;  /* 0x7fffffff00007812 */ /* 0x000fe200078ec0ff */
[C---:B------:R-:W-:Y:S02]  /*ce900*/  VIADD R74, R252.reuse, 0xab ;  /* 0x000000abfc4a7836 */ /* 0x040fe40000000000 */
[C---:B------:R-:W-:Y:S02]  /*ce910*/  VIADD R11, R252.reuse, 0x1c1 ;  /* 0x000001c1fc0b7836 */ /* 0x040fe40000000000 */
[C---:B------:R-:W-:Y:S02]  /*ce920*/  VIADD R10, R252.reuse, 0x159 ;  /* 0x00000159fc0a7836 */ /* 0x040fe40000000000 */
[----:B------:R-:W-:-:S02]  /*ce930*/  VIADD R251, R252, 0xaa ;  /* 0x000000aafcfb7836 */ /* 0x000fc40000000000 */
[C---:B------:R-:W-:Y:S02]  /*ce940*/  VIADD R15, R252.reuse, 0x157 ;  /* 0x00000157fc0f7836 */ /* 0x040fe40000000000 */
[----:B------:R-:W-:Y:S01]  /*ce950*/  VIADD R14, R252, 0x156 ;  /* 0x00000156fc0e7836 */ /* 0x000fe20000000000 */
[----:B--2---:R-:W-:Y:S01]  /*ce960*/  ISETP.LT.AND P1, PT, R69, UR10, !P0 ;  /* 0x0000000a45007c0c */ /* 0x004fe2000c721270 */
[----:B------:R-:W-:Y:S02]  /*ce970*/  ULDC UR10, c[0x0][0x248] ;  /* 0x00009200000a7ab9 */ /* 0x000fe40000000800 */
[----:B-1----:R-:W-:Y:S01]  /*ce980*/  VIADD R2, R2, UR10 ;  /* 0x0000000a02027c36 */ /* 0x002fe20008000000 */
[----:B------:R-:W-:-:S04]  /*ce990*/  ULDC UR10, c[0x0][0x248] ;  /* 0x00009200000a7ab9 */ /* 0x000fc80000000800 */
[----:B------:R1:W-:Y:S04]  /*ce9a0*/  STL [R1+0x540c], R2 ;  /* 0x00540c0201007387 */ /* 0x0003e80000100800 */
[----:B------:R-:W2:Y:S01]  /*ce9b0*/  LDL R71, [R1+0x2de0] ;  /* 0x002de00001477983 */ /* 0x000ea20000100800 */
[----:B-1----:R-:W-:Y:S01]  /*ce9c0*/  VIADD R2, R2, UR10 ;  /* 0x0000000a02027c36 */ /* 0x002fe20008000000 */
[----:B------:R-:W-:Y:S01]  /*ce9d0*/  @P1 LOP3.LUT R99, R99, 0x80000000, RZ, 0xfc, !PT ;  /* 0x8000000063631812 */ /* 0x000fe200078efcff */
[----:B------:R-:W-:-:S03]  /*ce9e0*/  ULDC UR10, c[0x0][0x248] ;  /* 0x00009200000a7ab9 */ /* 0x000fc60000000800 */
[----:B------:R1:W-:Y:S04]  /*ce9f0*/  STL [R1+0x5410], R2 ;  /* 0x0054100201007387 */ /* 0x0003e80000100800 */
[----:B------:R-:W2:Y:S01]  /*cea00*/  LDL R68, [R1+0x2c1c] ;  /* 0x002c1c0001447983 */ /* 0x000ea20000100800 */
[----:B---3--:R-:W-:Y:S01]  /*cea10*/  ISETP.LT.AND P1, PT, R66, UR21, !P0 ;  /* 0x0000001542007c0c */ /* 0x008fe2000c721270 */
[----:B------:R-:W-:-:S12]  /*cea20*/  ULDC UR21, c[0x0][0x228] ;  /* 0x00008a0000157ab9 */ /* 0x000fd80000000800 */
[----:B------:R-:W-:Y:S02]  /*cea30*/  @P1 LOP3.LUT R3, R3, 0x4, RZ, 0xfc, !PT ;  /* 0x0000000403031812 */ /* 0x000fe400078efcff */
[----:B----4-:R-:W-:Y:S02]  /*cea40*/  ISETP.LT.AND P1, PT, R65, UR22, !P0 ;  /* 0x0000001641007c0c */ /* 0x010fe4000c721270 */
[----:B------:R-:W-:Y:S01]  /*cea50*/  LOP3.LUT R99, R99, 0xbfffffff, RZ, 0xc0, !PT ;  /* 0xbfffffff63637812 */ /* 0x000fe200078ec0ff */
[----:B-1----:R-:W-:Y:S01]  /*cea60*/  VIADD R2, R2, UR10 ;  /* 0x0000000a02027c36 */ /* 0x002fe20008000000 */
[----:B------:R-:W-:Y:S01]  /*cea70*/  LOP3.LUT R3, R3, 0xfffffffd, RZ, 0xc0, !PT ;  /* 0xfffffffd03037812 */ /* 0x000fe200078ec0ff */
[----:B------:R-:W-:Y:S01]  /*cea80*/  ULDC UR10, c[0x0][0x248] ;  /* 0x00009200000a7ab9 */ /* 0x000fe20000000800 */
[----:B------:R-:W-:-:S07]  /*cea90*/  ULDC UR22, c[0x0][0x228] ;  /* 0x00008a0000167ab9 */ /* 0x000fce0000000800 */
[----:B------:R-:W-:-:S04]  /*ceaa0*/  @P1 LOP3.LUT R3, R3, 0x2, RZ, 0xfc, !PT ;  /* 0x0000000203031812 */ /* 0x000fc800078efcff */
[----:B------:R-:W-:Y:S02]  /*ceab0*/  LOP3.LUT R3, R3, 0xfffffffe, RZ, 0xc0, !PT ;  /* 0xfffffffe03037812 */ /* 0x000fe400078ec0ff */
[----:B------:R-:W-:Y:S01]  /*ceac0*/  ISETP.LT.AND P1, PT, R73, UR39, !P0 ;  /* 0x0000002749007c0c */ /* 0x000fe2000c721270 */
[----:B------:R1:W-:Y:S01]  /*cead0*/  STL [R1+0x5414], R2 ;  /* 0x0054140201007387 */ /* 0x0003e20000100800 */
[----:B------:R-:W-:-:S11]  /*ceae0*/  ULDC UR39, c[0x0][0x228] ;  /* 0x00008a0000277ab9 */ /* 0x000fd60000000800 */
[----:B------:R-:W-:Y:S02]  /*ceaf0*/  @P1 LOP3.LUT R3, R3, 0x1, RZ, 0xfc, !PT ;  /* 0x0000000103031812 */ /* 0x000fe400078efcff */
[----:B------:R-:W-:-:S13]  /*ceb00*/  ISETP.LT.AND P1, PT, R72, UR27, !P0 ;  /* 0x0000001b48007c0c */ /* 0x000fda000c721270 */
[----:B------:R-:W-:-:S04]  /*ceb10*/  @P1 LOP3.LUT R99, R99, 0x40000000, RZ, 0xfc, !PT ;  /* 0x4000000063631812 */ /* 0x000fc800078efcff */
[----:B------:R-:W-:Y:S01]  /*ceb20*/  LOP3.LUT R99, R99, 0xdfffffff, RZ, 0xc0, !PT ;  /* 0xdfffffff63637812 */ /* 0x000fe200078ec0ff */
[----:B-1----:R-:W-:Y:S01]  /*ceb30*/  VIADD R2, R2, UR10 ;  /* 0x0000000a02027c36 */ /* 0x002fe20008000000 */
[----:B------:R-:W-:-:S04]  /*ceb40*/  ULDC UR10, c[0x0][0x248] ;  /* 0x00009200000a7ab9 */ /* 0x000fc80000000800 */
[----:B------:R1:W-:Y:S02]  /*ceb50*/  STL [R1+0x5418], R2 ;  /* 0x0054180201007387 */ /* 0x0003e40000100800 */
[----:B-1----:R-:W-:Y:S01]  /*ceb60*/  VIADD R2, R2, UR10 ;  /* 0x0000000a02027c36 */ /* 0x002fe20008000000 */
[----:B------:R-:W-:-:S04]  /*ceb70*/  ULDC UR10, c[0x0][0x248] ;  /* 0x00009200000a7ab9 */ /* 0x000fc80000000800 */
[----:B------:R1:W-:Y:S02]  /*ceb80*/  STL [R1+0x541c], R2 ;  /* 0x00541c0201007387 */ /* 0x0003e40000100800 */
[----:B-1----:R-:W-:-:S05]  /*ceb90*/  VIADD R2, R2, UR10 ;  /* 0x0000000a02027c36 */ /* 0x002fca0008000000 */
[----:B------:R1:W-:Y:S01]  /*ceba0*/  STL [R1+0x5420], R2 ;  /* 0x0054200201007387 */ /* 0x0003e20000100800 */
[----:B--2---:R-:W-:Y:S01]  /*cebb0*/  ISETP.LT.AND P1, PT, R71, UR26, !P0 ;  /* 0x0000001a47007c0c */ /* 0x004fe2000c721270 */
[----:B------:R-:W-:-:S12]  /*cebc0*/  ULDC.64 UR26, c[0x0][0x228] ;  /* 0x00008a00001a7ab9 */ /* 0x000fd80000000a00 */
[----:B------:R-:W-:Y:S02]  /*cebd0*/  @P1 LOP3.LUT R99, R99, 0x20000000, RZ, 0xfc, !PT ;  /* 0x2000000063631812 */ /* 0x000fe400078efcff */
[----:B------:R-:W-:Y:S02]  /*cebe0*/  ISETP.LT.AND P1, PT, R68, UR9, !P0 ;  /* 0x0000000944007c0c */ /* 0x000fe4000c721270 */
[----:B------:R-:W-:Y:S01]  /*cebf0*/  ISETP.LT.AND P0, PT, R67, UR8, !P0 ;  /* 0x0000000843007c0c */ /* 0x000fe2000c701270 */
[----:B------:R-:W-:Y:S01]  /*cec00*/  ULDC UR8, c[0x0][0x248] ;  /* 0x0000920000087ab9 */ /* 0x000fe20000000800 */
[----:B------:R-:W-:Y:S01]  /*cec10*/  LOP3.LUT R99, R99, 0xefffffff, RZ, 0xc0, !PT ;  /* 0xefffffff63637812 */ /* 0x000fe200078ec0ff */
[----:B------:R-:W-:Y:S01]  /*cec20*/  VIADD R4, R2, UR8 ;  /* 0x0000000802047c36 */ /* 0x000fe20008000000 */
[----:B------:R-:W-:Y:S01]  /*cec30*/  ULDC.64 UR8, c[0x0][0x228] ;  /* 0x00008a0000087ab9 */ /* 0x000fe20000000a00 */
[----:B-1----:R-:W-:-:S06]  /*cec40*/  VIADD R2, R252, 0x1bf ;  /* 0x000001bffc027836 */ /* 0x002fcc0000000000 */
[----:B------:R-:W-:-:S04]  /*cec50*/  @P1 LOP3.LUT R99, R99, 0x10000000, RZ, 0xfc, !PT ;  /* 0x1000000063631812 */ /* 0x000fc800078efcff */
[----:B------:R-:W-:-:S04]  /*cec60*/  LOP3.LUT R99, R99, 0xf7ffffff, RZ, 0xc0, !PT ;  /* 0xf7ffffff63637812 */ /* 0x000fc800078ec0ff */
[----:B------:R-:W-:Y:S02]  /*cec70*/  @P0 LOP3.LUT R99, R99, 0x8000000, RZ, 0xfc, !PT ;  /* 0x0800000063630812 */ /* 0x000fe400078efcff */
[----:B------:R-:W-:Y:S02]  /*cec80*/  ISETP.GE.AND P0, PT, R2, UR27, PT ;  /* 0x0000001b02007c0c */ /* 0x000fe4000bf06270 */
[----:B------:R-:W-:Y:S01]  /*cec90*/  LOP3.LUT R99, R99, 0xff7fffff, RZ, 0xc0, !PT ;  /* 0xff7fffff63637812 */ /* 0x000fe200078ec0ff */
[----:B------:R-:W-:Y:S01]  /*ceca0*/  VIADD R2, R252, 0x1be ;  /* 0x000001befc027836 */ /* 0x000fe20000000000 */
[----:B------:R-:W-:Y:S01]  /*cecb0*/  ISETP.LT.AND P1, PT, R69, UR8, !P0 ;  /* 0x0000000845007c0c */ /* 0x000fe2000c721270 */
[----:B------:R1:W-:Y:S01]  /*cecc0*/  STL [R1+0x5424], R4 ;  /* 0x0054240401007387 */ /* 0x0003e20000100800 */
[----:B------:R-:W-:Y:S01]  /*cecd0*/  ISETP.LT.AND P3, PT, R66, UR7, !P0 ;  /* 0x0000000742007c0c */ /* 0x000fe2000c761270 */
[----:B------:R-:W-:Y:S01]  /*cece0*/  ULDC UR27, c[0x0][0x228] ;  /* 0x00008a00001b7ab9 */ /* 0x000fe20000000800 */
[----:B------:R-:W-:Y:S01]  /*cecf0*/  ISETP.LT.AND P2, PT, R65, UR6, !P0 ;  /* 0x0000000641007c0c */ /* 0x000fe2000c741270 */
[----:B------:R-:W-:-:S08]  /*ced00*/  ULDC UR6, c[0x0][0x248] ;  /* 0x0000920000067ab9 */ /* 0x000fd00000000800 */
[----:B------:R-:W-:-:S04]  /*ced10*/  @P1 LOP3.LUT R99, R99, 0x800000, RZ, 0xfc, !PT ;  /* 0x0080000063631812 */ /* 0x000fc800078efcff */
[----:B------:R-:W-:-:S04]  /*ced20*/  LOP3.LUT R99, R99, 0xfbffffff, RZ, 0xc0, !PT ;  /* 0xfbffffff63637812 */ /* 0x000fc800078ec0ff */
[----:B------:R-:W-:Y:S02]  /*ced30*/  @P3 LOP3.LUT R99, R99, 0x4000000, RZ, 0xfc, !PT ;  /* 0x0400000063633812 */ /* 0x000fe400078efcff */
[----:B------:R-:W-:Y:S01]  /*ced40*/  ISETP.LT.AND P1, PT, R73, UR61, !P0 ;  /* 0x0000003d49007c0c */ /* 0x000fe2000c721270 */
[----:B-1----:R-:W-:Y:S01]  /*ced50*/  VIADD R4, R4, UR6 ;  /* 0x0000000604047c36 */ /* 0x002fe20008000000 */
[----:B------:R-:W-:Y:S01]  /*ced60*/  LOP3.LUT R99, R99, 0xfdffffff, RZ, 0xc0, !PT ;  /* 0xfdffffff63637812 */ /* 0x000fe200078ec0ff */
[----:B------:R-:W-:Y:S01]  /*ced70*/  ULDC.64 UR6, c[0x0][0x228] ;  /* 0x00008a0000067ab9 */ /* 0x000fe20000000a00 */
[----:B------:R-:W-:Y:S01]  /*ced80*/  ISETP.LT.AND P3, PT, R72, UR60, !P0 ;  /* 0x0000003c48007c0c */ /* 0x000fe2000c761270 */
[----:B------:R-:W-:Y:S01]  /*ced90*/  ULDC UR61, c[0x0][0x228] ;  /* 0x00008a00003d7ab9 */ /* 0x000fe20000000800 */
[----:B------:R-:W-:Y:S01]  /*ceda0*/  @P2 LOP3.LUT R99, R99, 0x2000000, RZ, 0xfc, !PT ;  /* 0x0200000063632812 */ /* 0x000fe200078efcff */
[----:B------:R1:W-:Y:S01]  /*cedb0*/  STL [R1+0x5428], R4 ;  /* 0x0054280401007387 */ /* 0x0003e20000100800 */
[----:B------:R-:W-:-:S02]  /*cedc0*/  ULDC UR60, c[0x0][0x228] ;  /* 0x00008a00003c7ab9 */ /* 0x000fc40000000800 */
[----:B------:R-:W-:-:S04]  /*cedd0*/  LOP3.LUT R99, R99, 0xfeffffff, RZ, 0xc0, !PT ;  /* 0xfeffffff63637812 */ /* 0x000fc800078ec0ff */
[----:B------:R-:W-:Y:S02]  /*cede0*/  @P1 LOP3.LUT R99, R99, 0x1000000, RZ, 0xfc, !PT ;  /* 0x0100000063631812 */ /* 0x000fe400078efcff */
[----:B------:R-:W-:Y:S01]  /*cedf0*/  ISETP.LT.AND P2, PT, R71, UR59, !P0 ;  /* 0x0000003b47007c0c */ /* 0x000fe2000c741270 */
[----:B------:R-:W-:Y:S01]  /*cee00*/  ULDC UR59, c[0x0][0x228] ;  /* 0x00008a00003b7ab9 */ /* 0x000fe20000000800 */
        /* <DEDUP_REMOVED lines=9> */
[----:B------:R-:W-:-:S04]  /*ceea0*/  @P1 LOP3.LUT R99, R99, 0x100000, RZ, 0xfc, !PT ;  /* 0x0010000063631812 */ /* 0x000fc800078efcff */
[----:B------:R-:W-:-:S04]  /*ceeb0*/  LOP3.LUT R99, R99, 0xfff7ffff, RZ, 0xc0, !PT ;  /* 0xfff7ffff63637812 */ /* 0x000fc800078ec0ff */
[----:B------:R-:W-:Y:S02]  /*ceec0*/  @P0 LOP3.LUT R99, R99, 0x80000, RZ, 0xfc, !PT ;  /* 0x0008000063630812 */ /* 0x000fe400078efcff */
[----:B------:R-:W-:Y:S02]  /*ceed0*/  ISETP.GE.AND P0, PT, R2, UR11, PT ;  /* 0x0000000b02007c0c */ /* 0x000fe4000bf06270 */
[----:B------:R-:W-:Y:S01]  /*ceee0*/  LOP3.LUT R99, R99, 0xffff7fff, RZ, 0xc0, !PT ;  /* 0xffff7fff63637812 */ /* 0x000fe200078ec0ff */
[----:B------:R-:W-:Y:S01]  /*ceef0*/  VIADD R2, R252, 0x1bd ;  /* 0x000001bdfc027836 */ /* 0x000fe20000000000 */
[----:B------:R-:W-:Y:S01]  /*cef00*/  ISETP.LT.AND P1, PT, R69, UR6, !P0 ;  /* 0x0000000645007c0c */ /* 0x000fe2000c721270 */
[----:B------:R-:W-:Y:S01]  /*cef10*/  ULDC.64 UR10, c[0x0][0x228] ;  /* 0x00008a00000a7ab9 */ /* 0x000fe20000000a00 */
[----:B------:R-:W-:Y:S01]  /*cef20*/  ISETP.LT.AND P3, PT, R66, UR12, !P0 ;  /* 0x0000000c42007c0c */ /* 0x000fe2000c761270 */
[----:B------:R-:W-:Y:S01]  /*cef30*/  ULDC UR6, c[0x0][0x248] ;  /* 0x0000920000067ab9 */ /* 0x000fe20000000800 */
[----:B------:R-:W-:-:S09]  /*cef40*/  ISETP.LT.AND P2, PT, R65, UR48, !P0 ;  /* 0x0000003041007c0c */ /* 0x000fd2000c741270 */
[----:B------:R-:W-:Y:S01]  /*cef50*/  @P1 LOP3.LUT R99, R99, 0x8000, RZ, 0xfc, !PT ;  /* 0x0000800063631812 */ /* 0x000fe200078efcff */
[----:B-1----:R-:W-:Y:S01]  /*cef60*/  VIADD R4, R4, UR6 ;  /* 0x0000000604047c36 */ /* 0x002fe20008000000 */
[----:B------:R-:W-:Y:S01]  /*cef70*/  ISETP.LT.AND P1, PT, R73, UR49, !P0 ;  /* 0x0000003149007c0c */ /* 0x000fe2000c721270 */
[----:B------:R-:W-:Y:S01]  /*cef80*/  ULDC UR6, c[0x0][0x248] ;  /* 0x0000920000067ab9 */ /* 0x000fe20000000800 */
[----:B------:R-:W-:Y:S01]  /*cef90*/  LOP3.LUT R99, R99, 0xfffbffff, RZ, 0xc0, !PT ;  /* 0xfffbffff63637812 */ /* 0x000fe200078ec0ff */
[----:B------:R-:W-:Y:S01]  /*cefa0*/  ULDC UR12, c[0x0][0x228] ;  /* 0x00008a00000c7ab9 */ /* 0x000fe20000000800 */
[----:B------:R1:W-:Y:S01]  /*cefb0*/  STL [R1+0x542c], R4 ;  /* 0x00542c0401007387 */ /* 0x0003e20000100800 */
[----:B------:R-:W-:Y:S01]  /*cefc0*/  ULDC UR48, c[0x0][0x228] ;  /* 0x00008a0000307ab9 */ /* 0x000fe20000000800 */
[----:B------:R-:W-:Y:S01]  /*cefd0*/  @P3 LOP3.LUT R99, R99, 0x40000, RZ, 0xfc, !PT ;  /* 0x0004000063633812 */ /* 0x000fe200078efcff */
[----:B------:R-:W-:-:S03]  /*cefe0*/  ULDC UR49, c[0x0][0x228] ;  /* 0x00008a0000317ab9 */ /* 0x000fc60000000800 */
[----:B------:R-:W-:-:S04]  /*ceff0*/  LOP3.LUT R99, R99, 0xfffdffff, RZ, 0xc0, !PT ;  /* 0xfffdffff63637812 */ /* 0x000fc800078ec0ff */
[----:B------:R-:W-:Y:S02]  /*cf000*/  @P2 LOP3.LUT R99, R99, 0x20000, RZ, 0xfc, !PT ;  /* 0x0002000063632812 */ /* 0x000fe400078efcff */
[----:B------:R-:W-:Y:S01]  /*cf010*/  ISETP.LT.AND P3, PT, R72, UR50, !P0 ;  /* 0x0000003248007c0c */ /* 0x000fe2000c761270 */
[----:B-1----:R-:W-:Y:S01]  /*cf020*/  VIADD R4, R4, UR6 ;  /* 0x0000000604047c36 */ /* 0x002fe20008000000 */
[----:B------:R-:W-:Y:S01]  /*cf030*/  LOP3.LUT R99, R99, 0xfffeffff, RZ, 0xc0, !PT ;  /* 0xfffeffff63637812 */ /* 0x000fe200078ec0ff */
[----:B------:R-:W-:Y:S01]  /*cf040*/  ULDC UR6, c[0x0][0x248] ;  /* 0x0000920000067ab9 */ /* 0x000fe20000000800 */
        /* <DEDUP_REMOVED lines=8> */
[----:B-1----:R-:W-:Y:S01]  /*cf0d0*/  VIADD R4, R4, UR6 ;  /* 0x0000000604047c36 */ /* 0x002fe20008000000 */
[----:B------:R-:W-:Y:S01]  /*cf0e0*/  LOP3.LUT R99, R99, 0xffffdfff, RZ, 0xc0, !PT ;  /* 0xffffdfff63637812 */ /* 0x000fe200078ec0ff */
[----:B------:R-:W-:-:S03]  /*cf0f0*/  ULDC UR52, c[0x0][0x228] ;  /* 0x00008a0000347ab9 */ /* 0x000fc60000000800 */
[----:B------:R-:W-:Y:S02]  /*cf100*/  @P2 LOP3.LUT R99, R99, 0x2000, RZ, 0xfc, !PT ;  /* 0x0000200063632812 */ /* 0x000fe400078efcff */
[----:B------:R-:W-:Y:S01]  /*cf110*/  ISETP.LT.AND P0, PT, R67, UR54, !P0 ;  /* 0x0000003643007c0c */ /* 0x000fe2000c701270 */
[----:B------:R1:W-:Y:S01]  /*cf120*/  STL [R1+0x5434], R4 ;  /* 0x0054340401007387 */ /* 0x0003e20000100800 */
[----:B------:R-:W-:Y:S01]  /*cf130*/  LOP3.LUT R99, R99, 0xffffefff, RZ, 0xc0, !PT ;  /* 0xffffefff63637812 */ /* 0x000fe200078ec0ff */
[----:B------:R-:W-:-:S03]  /*cf140*/  ULDC UR54, c[0x0][0x228] ;  /* 0x00008a0000367ab9 */ /* 0x000fc60000000800 */
        /* <DEDUP_REMOVED lines=46> */
[----:B------:R-:W-:Y:S02]  /*cf430*/  @P3 LOP3.LUT R99, R99, 0x4, RZ, 0xfc, !PT ;  /* 0x0000000463633812 */ /* 0x000fe400078efcff */
[----:B------:R-:W-:Y:S01]  /*cf440*/  ISETP.LT.AND P3, PT, R72, UR17, !P0 ;  /* 0x0000001148007c0c */ /* 0x000fe2000c761270 */
[----:B------:R-:W-:Y:S01]  /*cf450*/  ULDC UR17, c[0x0][0x228] ;  /* 0x00008a0000117ab9 */ /* 0x000fe20000000800 */
[----:B------:R-:W-:Y:S02]  /*cf460*/  @P1 LOP3.LUT R98, R98, 0x80000000, RZ, 0xfc, !PT ;  /* 0x8000000062621812 */ /* 0x000fe400078efcff */
[----:B------:R-:W-:Y:S01]  /*cf470*/  ISETP.LT.AND P1, PT, R73, UR16, !P0 ;  /* 0x0000001049007c0c */ /* 0x000fe2000c721270 */
[----:B------:R-:W-:Y:S01]  /*cf480*/  ULDC UR16, c[0x0][0x228] ;  /* 0x00008a0000107ab9 */ /* 0x000fe20000000800 */
[----:B------:R-:W-:Y:S02]  /*cf490*/  LOP3.LUT R99, R99, 0xfffffffd, RZ, 0xc0, !PT ;  /* 0xfffffffd63637812 */ /* 0x000fe400078ec0ff */
[----:B------:R-:W-:-:S02]  /*cf4a0*/  LOP3.LUT R98, R98, 0xbfffffff, RZ, 0xc0, !PT ;  /* 0xbfffffff62627812 */ /* 0x000fc400078ec0ff */
[----:B------:R-:W-:Y:S02]  /*cf4b0*/  @P2 LOP3.LUT R99, R99, 0x2, RZ, 0xfc, !PT ;  /* 0x0000000263632812 */ /* 0x000fe400078efcff */
[----:B------:R-:W-:Y:S01]  /*cf4c0*/  ISETP.LT.AND P2, PT, R71, UR18, !P0 ;  /* 0x0000001247007c0c */ /* 0x000fe2000c741270 */
[----:B------:R-:W-:Y:S01]  /*cf4d0*/  ULDC UR18, c[0x0][0x228] ;  /* 0x00008a0000127ab9 */ /* 0x000fe20000000800 */
[----:B------:R-:W-:Y:S02]  /*cf4e0*/  LOP3.LUT R99, R99, 0xfffffffe, RZ, 0xc0, !PT ;  /* 0xfffffffe63637812 */ /* 0x000fe400078ec0ff */
[----:B------:R-:W-:Y:S02]  /*cf4f0*/  @P3 LOP3.LUT R98, R98, 0x40000000, RZ, 0xfc, !PT ;  /* 0x4000000062623812 */ /* 0x000fe400078efcff */
        /* <DEDUP_REMOVED lines=38> */
[----:B------:R-:W-:-:S03]  /*cf760*/  ULDC UR32, c[0x0][0x228] ;  /* 0x00008a0000207ab9 */ /* 0x000fc60000000800 */
[----:B------:R-:W-:-:S04]  /*cf770*/  LOP3.LUT R98, R98, 0xffbfffff, RZ, 0xc0, !PT ;  /* 0xffbfffff62627812 */ /* 0x000fc800078ec0ff */
[----:B------:R-:W-:Y:S02]  /*cf780*/  @P3 LOP3.LUT R98, R98, 0x400000, RZ, 0xfc, !PT ;  /* 0x0040000062623812 */ /* 0x000fe400078efcff */
[----:B------:R-:W-:Y:S01]  /*cf790*/  ISETP.LT.AND P1, PT, R68, UR42, !P0 ;  /* 0x0000002a44007c0c */ /* 0x000fe2000c721270 */
[----:B------:R1:W-:Y:S01]  /*cf7a0*/  STL [R1+0x543c], R4 ;  /* 0x00543c0401007387 */ /* 0x0003e20000100800 */
[----:B------:R-:W-:Y:S01]  /*cf7b0*/  LOP3.LUT R98, R98, 0xffdfffff, RZ, 0xc0, !PT ;  /* 0xffdfffff62627812 */ /* 0x000fe200078ec0ff */
[----:B------:R-:W-:-:S03]  /*cf7c0*/  ULDC UR42, c[0x0][0x228] ;  /* 0x00008a00002a7ab9 */ /* 0x000fc60000000800 */
        /* <DEDUP_REMOVED lines=15> */
[----:B-1----:R-:W-:Y:S01]  /*cf8c0*/  VIADD R4, R4, UR6 ;  /* 0x0000000604047c36 */ /* 0x002fe20008000000 */
[----:B------:R-:W-:Y:S01]  /*cf8d0*/  ULDC UR36, c[0x0][0x228] ;  /* 0x00008a0000247ab9 */ /* 0x000fe20000000800 */
[----:B------:R-:W-:-:S06]  /*cf8e0*/  ULDC UR33, c[0x0][0x228] ;  /* 0x00008a0000217ab9 */ /* 0x000fcc0000000800 */
[----:B------:R-:W-:-:S04]  /*cf8f0*/  @P1 LOP3.LUT R98, R98, 0x8000, RZ, 0xfc, !PT ;  /* 0x0000800062621812 */ /* 0x000fc800078efcff */
        /* <DEDUP_REMOVED lines=29> */
[----:B------:R-:W-:Y:S01]  /*cfad0*/  ULDC UR8, c[0x0][0x228] ;  /* 0x00008a0000087ab9 */ /* 0x000fe20000000800 */
[----:B------:R-:W-:Y:S01]  /*cfae0*/  ISETP.LT.AND P3, PT, R66, UR10, !P0 ;  /* 0x0000000a42007c0c */ /* 0x000fe2000c761270 */
[----:B------:R-:W-:Y:S01]  /*cfaf0*/  ULDC.64 UR6, c[0x0][0x228] ;  /* 0x00008a0000067ab9 */ /* 0x000fe20000000a00 */
[----:B------:R-:W-:Y:S01]  /*cfb00*/  ISETP.LT.AND P2, PT, R65, UR58, !P0 ;  /* 0x0000003a41007c0c */ /* 0x000fe2000c741270 */
[----:B------:R-:W-:Y:S01]  /*cfb10*/  ULDC UR10, c[0x0][0x228] ;  /* 0x00008a00000a7ab9 */ /* 0x000fe20000000800 */
[----:B------:R-:W-:-:S07]  /*cfb20*/  ULDC UR58, c[0x0][0x228] ;  /* 0x00008a00003a7ab9 */ /* 0x000fce0000000800 */
        /* <DEDUP_REMOVED lines=25> */
[----:B------:R-:W-:Y:S01]  /*cfcc0*/  ISETP.GE.AND P0, PT, R2, UR11, PT ;  /* 0x0000000b02007c0c */ /* 0x000fe2000bf06270 */
[----:B------:R-:W-:-:S03]  /*cfcd0*/  ULDC UR11, c[0x0][0x228] ;  /* 0x00008a00000b7ab9 */ /* 0x000fc60000000800 */
[----:B------:R-:W-:Y:S01]  /*cfce0*/  ISETP.LT.AND P2, PT, R66, UR8, !P0 ;  /* 0x0000000842007c0c */ /* 0x000fe2000c741270 */
[----:B------:R-:W-:Y:S01]  /*cfcf0*/  ULDC UR8, c[0x0][0x228] ;  /* 0x00008a0000087ab9 */ /* 0x000fe20000000800 */
[----:B------:R-:W-:Y:S01]  /*cfd00*/  ISETP.LT.AND P3, PT, R69, UR6, !P0 ;  /* 0x0000000645007c0c */ /* 0x000fe2000c761270 */
[----:B------:R-:W-:Y:S01]  /*cfd10*/  ULDC UR6, c[0x0][0x228] ;  /* 0x00008a0000067ab9 */ /* 0x000fe20000000800 */
[----:B------:R-:W-:Y:S01]  /*cfd20*/  ISETP.LT.AND P1, PT, R65, UR10, !P0 ;  /* 0x0000000a41007c0c */ /* 0x000fe2000c721270 */
[----:B------:R-:W-:Y:S01]  /*cfd30*/  ULDC UR10, c[0x0][0x228] ;  /* 0x00008a00000a7ab9 */ /* 0x000fe20000000800 */
[----:B------:R-:W-:-:S07]  /*cfd40*/  LOP3.LUT R98, R98, 0xfffffffb, RZ, 0xc0, !PT ;  /* 0xfffffffb62627812 */ /* 0x000fce00078ec0ff */
[----:B------:R-:W-:Y:S02]  /*cfd50*/  @P2 LOP3.LUT R98, R98, 0x4, RZ, 0xfc, !PT ;  /* 0x0000000462622812 */ /* 0x000fe400078efcff */
[----:B------:R-:W-:Y:S02]  /*cfd60*/  @P3 LOP3.LUT R97, R97, 0x80000000, RZ, 0xfc, !PT ;  /* 0x8000000061613812 */ /* 0x000fe400078efcff */
[----:B------:R-:W-:Y:S02]  /*cfd70*/  LOP3.LUT R98, R98, 0xfffffffd, RZ, 0xc0, !PT ;  /* 0xfffffffd62627812 */ /* 0x000fe400078ec0ff */
[----:B------:R-:W-:Y:S02]  /*cfd80*/  ISETP.LT.AND P3, PT, R72, UR11, !P0 ;  /* 0x0000000b48007c0c */ /* 0x000fe4000c761270 */
[----:B------:R-:W-:Y:S02]  /*cfd90*/  @P1 LOP3.LUT R98, R98, 0x2, RZ, 0xfc, !PT ;  /* 0x0000000262621812 */ /* 0x000fe400078efcff */
[----:B------:R-:W-:Y:S01]  /*cfda0*/  ISETP.LT.AND P1, PT, R73, UR6, !P0 ;  /* 0x0000000649007c0c */ /* 0x000fe2000c721270 */
[----:B------:R-:W-:Y:S01]  /*cfdb0*/  VIADD R2, R252, 0x1b7 ;  /* 0x000001b7fc027836 */ /* 0x000fe20000000000 */
[----:B------:R-:W-:Y:S01]  /*cfdc0*/  ISETP.LT.AND P2, PT, R71, UR8, !P0 ;  /* 0x0000000847007c0c */ /* 0x000fe2000c741270 */
[----:B------:R-:W-:Y:S01]  /*cfdd0*/  ULDC UR6, c[0x0][0x248] ;  /* 0x0000920000067ab9 */ /* 0x000fe20000000800 */
[----:B------:R-:W-:Y:S01]  /*cfde0*/  LOP3.LUT R97, R97, 0xbfffffff, RZ, 0xc0, !PT ;  /* 0xbfffffff61617812 */ /* 0x000fe200078ec0ff */
[----:B------:R-:W-:Y:S01]  /*cfdf0*/  ULDC UR8, c[0x0][0x228] ;  /* 0x00008a0000087ab9 */ /* 0x000fe20000000800 */
[----:B------:R-:W-:-:S03]  /*cfe00*/  LOP3.LUT R98, R98, 0xfffffffe, RZ, 0xc0, !PT ;  /* 0xfffffffe62627812 */ /* 0x000fc600078ec0ff */
[----:B------:R-:W-:-:S04]  /*cfe10*/  @P3 LOP3.LUT R97, R97, 0x40000000, RZ, 0xfc, !PT ;  /* 0x4000000061613812 */ /* 0x000fc800078efcff */
[----:B------:R-:W-:Y:S02]  /*cfe20*/  @P1 LOP3.LUT R98, R98, 0x1, RZ, 0xfc, !PT ;  /* 0x0000000162621812 */ /* 0x000fe400078efcff */
[----:B------:R-:W-:Y:S01]  /*cfe30*/  ISETP.LT.AND P1, PT, R68, UR10, !P0 ;  /* 0x0000000a44007c0c */ /* 0x000fe2000c721270 */
[----:B------:R-:W-:Y:S01]  /*cfe40*/  ULDC.64 UR10, c[0x0][0x228] ;  /* 0x00008a00000a7ab9 */ /* 0x000fe20000000a00 */
[----:B------:R-:W-:-:S04]  /*cfe50*/  LOP3.LUT R97, R97, 0xdfffffff, RZ, 0xc0, !PT ;  /* 0xdfffffff61617812 */ /* 0x000fc800078ec0ff */
[----:B------:R-:W-:Y:S02]  /*cfe60*/  @P2 LOP3.LUT R97, R97, 0x20000000, RZ, 0xfc, !PT ;  /* 0x2000000061612812 */ /* 0x000fe400078efcff */
[----:B------:R-:W-:Y:S01]  /*cfe70*/  ISETP.LT.AND P0, PT, R67, UR13, !P0 ;  /* 0x0000000d43007c0c */ /* 0x000fe2000c701270 */
[----:B-1----:R-:W-:Y:S01]  /*cfe80*/  VIADD R4, R4, UR6 ;  /* 0x0000000604047c36 */ /* 0x002fe20008000000 */
[----:B------:R-:W-:Y:S01]  /*cfe90*/  LOP3.LUT R97, R97, 0xefffffff, RZ, 0xc0, !PT ;  /* 0xefffffff61617812 */ /* 0x000fe200078ec0ff */
[----:B------:R-:W-:Y:S01]  /*cfea0*/  ULDC UR6, c[0x0][0x228] ;  /* 0x00008a0000067ab9 */ /* 0x000fe20000000800 */
[----:B------:R-:W-:Y:S02]  /*cfeb0*/  ULDC UR13, c[0x0][0x228] ;  /* 0x00008a00000d7ab9 */ /* 0x000fe40000000800 */
[----:B------:R-:W-:-:S04]  /*cfec0*/  @P1 LOP3.LUT R97, R97, 0x10000000, RZ, 0xfc, !PT ;  /* 0x1000000061611812 */ /* 0x000fc800078efcff */
[----:B------:R-:W-:-:S04]  /*cfed0*/  LOP3.LUT R97, R97, 0xf7ffffff, RZ, 0xc0, !PT ;  /* 0xf7ffffff61617812 */ /* 0x000fc800078ec0ff */
[----:B------:R-:W-:Y:S02]  /*cfee0*/  @P0 LOP3.LUT R97, R97, 0x8000000, RZ, 0xfc, !PT ;  /* 0x0800000061610812 */ /* 0x000fe400078efcff */
[----:B------:R-:W-:Y:S01]  /*cfef0*/  ISETP.GE.AND P0, PT, R2, UR9, PT ;  /* 0x0000000902007c0c */ /* 0x000fe2000bf06270 */
[----:B------:R-:W-:-:S03]  /*cff00*/  ULDC UR9, c[0x0][0x228] ;  /* 0x00008a0000097ab9 */ /* 0x000fc60000000800 */
[----:B------:R-:W-:Y:S02]  /*cff10*/  ISETP.LT.AND P1, PT, R69, UR10, !P0 ;  /* 0x0000000a45007c0c */ /* 0x000fe4000c721270 */
[----:B------:R-:W-:Y:S02]  /*cff20*/  ISETP.LT.AND P3, PT, R66, UR9, !P0 ;  /* 0x0000000942007c0c */ /* 0x000fe4000c761270 */
[----:B------:R-:W-:Y:S02]  /*cff30*/  LOP3.LUT R97, R97, 0xff7fffff, RZ, 0xc0, !PT ;  /* 0xff7fffff61617812 */ /* 0x000fe400078ec0ff */
[----:B------:R-:W-:Y:S01]  /*cff40*/  ISETP.LT.AND P2, PT, R65, UR6, !P0 ;  /* 0x0000000641007c0c */ /* 0x000fe2000c741270 */
[----:B------:R-:W-:Y:S01]  /*cff50*/  VIADD R2, R252, 0x1b6 ;  /* 0x000001b6fc027836 */ /* 0x000fe20000000000 */
[----:B------:R-:W-:-:S05]  /*cff60*/  ULDC UR6, c[0x0][0x248] ;  /* 0x0000920000067ab9 */ /* 0x000fca0000000800 */
[----:B------:R-:W-:-:S04]  /*cff70*/  @P1 LOP3.LUT R97, R97, 0x800000, RZ, 0xfc, !PT ;  /* 0x0080000061611812 */ /* 0x000fc800078efcff */
[----:B------:R-:W-:-:S04]  /*cff80*/  LOP3.LUT R97, R97, 0xfbffffff, RZ, 0xc0, !PT ;  /* 0xfbffffff61617812 */ /* 0x000fc800078ec0ff */
[----:B------:R-:W-:Y:S02]  /*cff90*/  @P3 LOP3.LUT R97, R97, 0x4000000, RZ, 0xfc, !PT ;  /* 0x0400000061613812 */ /* 0x000fe400078efcff */
[----:B------:R-:W-:Y:S01]  /*cffa0*/  ISETP.LT.AND P1, PT, R73, UR8, !P0 ;  /* 0x0000000849007c0c */ /* 0x000fe2000c721270 */
[----:B------:R-:W-:Y:S01]  /*cffb0*/  ULDC.64 UR8, c[0x0][0x228] ;  /* 0x00008a0000087ab9 */ /* 0x000fe20000000a00 */
        /* <DEDUP_REMOVED lines=12> */
[----:B-1----:R-:W-:Y:S01]  /*d0080*/  VIADD R4, R4, UR6 ;  /* 0x0000000604047c36 */ /* 0x002fe20008000000 */
[----:B------:R-:W-:Y:S01]  /*d0090*/  LOP3.LUT R97, R97, 0xffdfffff, RZ, 0xc0, !PT ;  /* 0xffdfffff61617812 */ /* 0x000fe200078ec0ff */
[----:B------:R-:W-:Y:S01]  /*d00a0*/  ULDC UR6, c[0x0][0x248] ;  /* 0x0000920000067ab9 */ /* 0x000fe20000000800 */
[----:B------:R-:W-:Y:S02]  /*d00b0*/  ULDC UR59, c[0x0][0x228] ;  /* 0x00008a00003b7ab9 */ /* 0x000fe40000000800 */
        /* <DEDUP_REMOVED lines=8> */
[----:B------:R-:W-:-:S04]  /*d0140*/  ISETP.GE.AND P0, PT, R2, UR7, PT ;  /* 0x0000000702007c0c */ /* 0x000fc8000bf06270 */
[----:B------:R-:W-:Y:S02]  /*d0150*/  ISETP.LT.AND P1, PT, R69, UR8, !P0 ;  /* 0x0000000845007c0c */ /* 0x000fe4000c721270 */
[----:B------:R-:W-:Y:S02]  /*d0160*/  ISETP.LT.AND P3, PT, R66, UR12, !P0 ;  /* 0x0000000c42007c0c */ /* 0x000fe4000c761270 */
[----:B------:R-:W-:Y:S01]  /*d0170*/  LOP3.LUT R97, R97, 0xffff7fff, RZ, 0xc0, !PT ;  /* 0xffff7fff61617812 */ /* 0x000fe200078ec0ff */
[----:B------:R-:W-:Y:S01]  /*d0180*/  VIADD R2, R252, 0x1b5 ;  /* 0x000001b5fc027836 */ /* 0x000fe20000000000 */
[----:B------:R-:W-:Y:S01]  /*d0190*/  ISETP.LT.AND P2, PT, R65, UR48, !P0 ;  /* 0x0000003041007c0c */ /* 0x000fe2000c741270 */
[----:B-1----:R-:W-:Y:S01]  /*d01a0*/  VIADD R4, R4, UR6 ;  /* 0x0000000604047c36 */ /* 0x002fe20008000000 */
[----:B------:R-:W-:Y:S01]  /*d01b0*/  ULDC.64 UR6, c[0x0][0x228] ;  /* 0x00008a0000067ab9 */ /* 0x000fe20000000a00 */
[----:B------:R-:W-:Y:S01]  /*d01c0*/  ULDC UR12, c[0x0][0x228] ;  /* 0x00008a00000c7ab9 */ /* 0x000fe20000000800 */
[----:B------:R-:W-:-:S03]  /*d01d0*/  ULDC UR48, c[0x0][0x228] ;  /* 0x00008a0000307ab9 */ /* 0x000fc60000000800 */
        /* <DEDUP_REMOVED lines=216> */
[----:B------:R-:W-:Y:S02]  /*d0f60*/  ISETP.LT.AND P3, PT, R69, UR8, !P0 ;  /* 0x0000000845007c0c */ /* 0x000fe4000c761270 */
[----:B------:R-:W-:Y:S01]  /*d0f70*/  LOP3.LUT R96, R96, 0xfffffffb, RZ, 0xc0, !PT ;  /* 0xfffffffb60607812 */ /* 0x000fe200078ec0ff */
[----:B------:R-:W-:Y:S01]  /*d0f80*/  VIADD R2, R252, 0x1af ;  /* 0x000001affc027836 */ /* 0x000fe20000000000 */
[----:B------:R-:W-:Y:S01]  /*d0f90*/  ISETP.LT.AND P1, PT, R65, UR10, !P0 ;  /* 0x0000000a41007c0c */ /* 0x000fe2000c721270 */
[----:B------:R-:W-:Y:S01]  /*d0fa0*/  ULDC UR10, c[0x0][0x228] ;  /* 0x00008a00000a7ab9 */ /* 0x000fe20000000800 */
[----:B------:R-:W-:-:S05]  /*d0fb0*/  ULDC UR8, c[0x0][0x228] ;  /* 0x00008a0000087ab9 */ /* 0x000fca0000000800 */
[----:B------:R-:W-:Y:S02]  /*d0fc0*/  @P2 LOP3.LUT R96, R96, 0x4, RZ, 0xfc, !PT ;  /* 0x0000000460602812 */ /* 0x000fe400078efcff */
[----:B------:R-:W-:Y:S02]  /*d0fd0*/  @P3 LOP3.LUT R95, R95, 0x80000000, RZ, 0xfc, !PT ;  /* 0x800000005f5f3812 */ /* 0x000fe400078efcff */
[----:B------:R-:W-:Y:S02]  /*d0fe0*/  LOP3.LUT R96, R96, 0xfffffffd, RZ, 0xc0, !PT ;  /* 0xfffffffd60607812 */ /* 0x000fe400078ec0ff */
[----:B------:R-:W-:Y:S01]  /*d0ff0*/  ISETP.LT.AND P3, PT, R72, UR6, !P0 ;  /* 0x0000000648007c0c */ /* 0x000fe2000c761270 */
[----:B------:R-:W-:Y:S01]  /*d1000*/  ULDC UR6, c[0x0][0x248] ;  /* 0x0000920000067ab9 */ /* 0x000fe20000000800 */
[----:B------:R-:W-:Y:S02]  /*d1010*/  @P1 LOP3.LUT R96, R96, 0x2, RZ, 0xfc, !PT ;  /* 0x0000000260601812 */ /* 0x000fe400078efcff */
[----:B------:R-:W-:-:S02]  /*d1020*/  ISETP.LT.AND P1, PT, R73, UR7, !P0 ;  /* 0x0000000749007c0c */ /* 0x000fc4000c721270 */
[----:B------:R-:W-:Y:S02]  /*d1030*/  ISETP.LT.AND P2, PT, R71, UR13, !P0 ;  /* 0x0000000d47007c0c */ /* 0x000fe4000c741270 */
[----:B------:R-:W-:Y:S01]  /*d1040*/  LOP3.LUT R95, R95, 0xbfffffff, RZ, 0xc0, !PT ;  /* 0xbfffffff5f5f7812 */ /* 0x000fe200078ec0ff */
[----:B-1----:R-:W-:Y:S01]  /*d1050*/  VIADD R4, R4, UR6 ;  /* 0x0000000604047c36 */ /* 0x002fe20008000000 */
[----:B------:R-:W-:Y:S01]  /*d1060*/  LOP3.LUT R96, R96, 0xfffffffe, RZ, 0xc0, !PT ;  /* 0xfffffffe60607812 */ /* 0x000fe200078ec0ff */
[----:B------:R-:W-:Y:S01]  /*d1070*/  ULDC.64 UR6, c[0x0][0x228] ;  /* 0x00008a0000067ab9 */ /* 0x000fe20000000a00 */
[----:B------:R-:W-:Y:S01]  /*d1080*/  ULDC UR13, c[0x0][0x228] ;  /* 0x00008a00000d7ab9 */ /* 0x000fe20000000800 */
[----:B------:R-:W-:-:S04]  /*d1090*/  @P3 LOP3.LUT R95, R95, 0x40000000, RZ, 0xfc, !PT ;  /* 0x400000005f5f3812 */ /* 0x000fc800078efcff */
        /* <DEDUP_REMOVED lines=13> */
[----:B------:R-:W-:Y:S02]  /*d1170*/  ISETP.LT.AND P1, PT, R69, UR6, !P0 ;  /* 0x0000000645007c0c */ /* 0x000fe4000c721270 */
[----:B------:R-:W-:Y:S01]  /*d1180*/  LOP3.LUT R95, R95, 0xff7fffff, RZ, 0xc0, !PT ;  /* 0xff7fffff5f5f7812 */ /* 0x000fe200078ec0ff */
[----:B------:R-:W-:Y:S01]  /*d1190*/  VIADD R2, R252, 0x1ae ;  /* 0x000001aefc027836 */ /* 0x000fe20000000000 */
[----:B------:R-:W-:Y:S01]  /*d11a0*/  ISETP.LT.AND P3, PT, R66, UR11, !P0 ;  /* 0x0000000b42007c0c */ /* 0x000fe2000c761270 */
[----:B------:R-:W-:Y:S01]  /*d11b0*/  ULDC UR6, c[0x0][0x248] ;  /* 0x0000920000067ab9 */ /* 0x000fe20000000800 */
[----:B------:R-:W-:Y:S01]  /*d11c0*/  ISETP.LT.AND P2, PT, R65, UR59, !P0 ;  /* 0x0000003b41007c0c */ /* 0x000fe2000c741270 */
[----:B------:R1:W-:Y:S01]  /*d11d0*/  STL [R1+0x5464], R4 ;  /* 0x0054640401007387 */ /* 0x0003e20000100800 */
[----:B------:R-:W-:-:S05]  /*d11e0*/  ULDC UR59, c[0x0][0x228] ;  /* 0x00008a00003b7ab9 */ /* 0x000fca0000000800 */
[----:B------:R-:W-:-:S04]  /*d11f0*/  @P1 LOP3.LUT R95, R95, 0x800000, RZ, 0xfc, !PT ;  /* 0x008000005f5f1812 */ /* 0x000fc800078efcff */
[----:B------:R-:W-:-:S04]  /*d1200*/  LOP3.LUT R95, R95, 0xfbffffff, RZ, 0xc0, !PT ;  /* 0xfbffffff5f5f7812 */ /* 0x000fc800078ec0ff */
[----:B------:R-:W-:Y:S02]  /*d1210*/  @P3 LOP3.LUT R95, R95, 0x4000000, RZ, 0xfc, !PT ;  /* 0x040000005f5f3812 */ /* 0x000fe400078efcff */
[----:B------:R-:W-:Y:S02]  /*d1220*/  ISETP.LT.AND P1, PT, R73, UR8, !P0 ;  /* 0x0000000849007c0c */ /* 0x000fe4000c721270 */
[----:B------:R-:W-:-:S04]  /*d1230*/  LOP3.LUT R95, R95, 0xfdffffff, RZ, 0xc0, !PT ;  /* 0xfdffffff5f5f7812 */ /* 0x000fc800078ec0ff */
        /* <DEDUP_REMOVED lines=30> */
[----:B------:R1:W-:Y:S01]  /*d1420*/  STL [R1+0x546c], R4 ;  /* 0x00546c0401007387 */ /* 0x0003e20000100800 */
[----:B------:R-:W-:Y:S01]  /*d1430*/  ISETP.LT.AND P2, PT, R65, UR48, !P0 ;  /* 0x0000003041007c0c */ /* 0x000fe2000c741270 */
[----:B------:R-:W-:Y:S01]  /*d1440*/  ULDC UR12, c[0x0][0x228] ;  /* 0x00008a00000c7ab9 */ /* 0x000fe20000000800 */
[----:B------:R-:W-:-:S07]  /*d1450*/  ULDC UR48, c[0x0][0x228] ;  /* 0x00008a0000307ab9 */ /* 0x000fce0000000800 */
[----:B------:R-:W-:-:S04]  /*d1460*/  @P1 LOP3.LUT R95, R95, 0x8000, RZ, 0xfc, !PT ;  /* 0x000080005f5f1812 */ /* 0x000fc800078efcff */
        /* <DEDUP_REMOVED lines=70> */
[----:B------:R-:W-:Y:S01]  /*d18d0*/  @P1 LOP3.LUT R94, R94, 0x80000000, RZ, 0xfc, !PT ;  /* 0x800000005e5e1812 */ /* 0x000fe200078efcff */
[----:B-1----:R-:W-:Y:S01]  /*d18e0*/  VIADD R4, R4, UR6 ;  /* 0x0000000604047c36 */ /* 0x002fe20008000000 */
[----:B------:R-:W-:Y:S01]  /*d18f0*/  ISETP.LT.AND P3, PT, R72, UR17, !P0 ;  /* 0x0000001148007c0c */ /* 0x000fe2000c761270 */
[----:B------:R-:W-:Y:S01]  /*d1900*/  ULDC UR6, c[0x0][0x248] ;  /* 0x0000920000067ab9 */ /* 0x000fe20000000800 */
[----:B------:R-:W-:Y:S01]  /*d1910*/  ISETP.LT.AND P1, PT, R73, UR16, !P0 ;  /* 0x0000001049007c0c */ /* 0x000fe2000c721270 */
[----:B------:R-:W-:Y:S01]  /*d1920*/  ULDC UR15, c[0x0][0x228] ;  /* 0x00008a00000f7ab9 */ /* 0x000fe20000000800 */
[----:B------:R-:W-:Y:S02]  /*d1930*/  LOP3.LUT R95, R95, 0xfffffffd, RZ, 0xc0, !PT ;  /* 0xfffffffd5f5f7812 */ /* 0x000fe400078ec0ff */
[----:B------:R-:W-:Y:S01]  /*d1940*/  LOP3.LUT R94, R94, 0xbfffffff, RZ, 0xc0, !PT ;  /* 0xbfffffff5e5e7812 */ /* 0x000fe200078ec0ff */
[----:B------:R1:W-:Y:S01]  /*d1950*/  STL [R1+0x5474], R4 ;  /* 0x0054740401007387 */ /* 0x0003e20000100800 */
[----:B------:R-:W-:Y:S01]  /*d1960*/  @P2 LOP3.LUT R95, R95, 0x2, RZ, 0xfc, !PT ;  /* 0x000000025f5f2812 */ /* 0x000fe200078efcff */
[----:B------:R-:W-:Y:S01]  /*d1970*/  ULDC UR17, c[0x0][0x228] ;  /* 0x00008a0000117ab9 */ /* 0x000fe20000000800 */
[----:B------:R-:W-:Y:S01]  /*d1980*/  ISETP.LT.AND P2, PT, R71, UR18, !P0 ;  /* 0x0000001247007c0c */ /* 0x000fe2000c741270 */
[----:B------:R-:W-:Y:S01]  /*d1990*/  ULDC UR16, c[0x0][0x228] ;  /* 0x00008a0000107ab9 */ /* 0x000fe20000000800 */
[----:B------:R-:W-:Y:S01]  /*d19a0*/  LOP3.LUT R95, R95, 0xfffffffe, RZ, 0xc0, !PT ;  /* 0xfffffffe5f5f7812 */ /* 0x000fe200078ec0ff */
[----:B------:R-:W-:Y:S01]  /*d19b0*/  ULDC UR18, c[0x0][0x228] ;  /* 0x00008a0000127ab9 */ /* 0x000fe20000000800 */
[----:B------:R-:W-:-:S02]  /*d19c0*/  @P3 LOP3.LUT R94, R94, 0x40000000, RZ, 0xfc, !PT ;  /* 0x400000005e5e3812 */ /* 0x000fc400078efcff */
        /* <DEDUP_REMOVED lines=20> */
[----:B-1----:R-:W-:Y:S01]  /*d1b10*/  VIADD R4, R4, UR6 ;  /* 0x0000000604047c36 */ /* 0x002fe20008000000 */
[----:B------:R-:W-:Y:S01]  /*d1b20*/  ISETP.LT.AND P2, PT, R65, UR32, !P0 ;  /* 0x0000002041007c0c */ /* 0x000fe2000c741270 */
[----:B------:R-:W-:Y:S01]  /*d1b30*/  ULDC UR43, c[0x0][0x228] ;  /* 0x00008a00002b7ab9 */ /* 0x000fe20000000800 */
[----:B------:R-:W-:-:S07]  /*d1b40*/  ULDC UR32, c[0x0][0x228] ;  /* 0x00008a0000207ab9 */ /* 0x000fce0000000800 */
        /* <DEDUP_REMOVED lines=120> */
[----:B------:R-:W-:Y:S01]  /*d22d0*/  ULDC UR6, c[0x0][0x228] ;  /* 0x00008a0000067ab9 */ /* 0x000fe20000000800 */
[----:B------:R-:W-:Y:S01]  /*d22e0*/  ULDC UR33, c[0x0][0x228] ;  /* 0x00008a0000217ab9 */ /* 0x000fe20000000800 */
[----:B------:R-:W-:-:S04]  /*d22f0*/  @P3 LOP3.LUT R93, R93, 0x40000000, RZ, 0xfc, !PT ;  /* 0x400000005d5d3812 */ /* 0x000fc800078efcff */
[----:B------:R-:W-:Y:S02]  /*d2300*/  @P1 LOP3.LUT R94, R94, 0x1, RZ, 0xfc, !PT ;  /* 0x000000015e5e1812 */ /* 0x000fe400078efcff */
[----:B------:R-:W-:Y:S01]  /*d2310*/  ISETP.LT.AND P1, PT, R68, UR8, !P0 ;  /* 0x0000000844007c0c */ /* 0x000fe2000c721270 */
[----:B------:R-:W-:Y:S01]  /*d2320*/  ULDC.64 UR8, c[0x0][0x228] ;  /* 0x00008a0000087ab9 */ /* 0x000fe20000000a00 */
        /* <DEDUP_REMOVED lines=24> */
[----:B------:R-:W-:Y:S02]  /*d24b0*/  ISETP.LT.AND P3, PT, R72, UR10, !P0 ;  /* 0x0000000a48007c0c */ /* 0x000fe4000c761270 */
        /* <DEDUP_REMOVED lines=143> */
[----:B------:R-:W-:Y:S01]  /*d2db0*/  ULDC UR42, c[0x0][0x228] ;  /* 0x00008a00002a7ab9 */ /* 0x000fe20000000800 */
[----:B------:R-:W-:Y:S01]  /*d2dc0*/  ULDC UR43, c[0x0][0x228] ;  /* 0x00008a00002b7ab9 */ /* 0x000fe20000000800 */
        /* <DEDUP_REMOVED lines=111> */
[----:B-1----:R-:W-:Y:S01]  /*d34c0*/  VIADD R4, R4, UR6 ;  /* 0x0000000604047c36 */ /* 0x002fe20008000000 */
[----:B------:R-:W-:Y:S01]  /*d34d0*/  @P1 LOP3.LUT R92, R92, 0x2, RZ, 0xfc, !PT ;  /* 0x000000025c5c1812 */ /* 0x000fe200078efcff */
[----:B------:R-:W-:Y:S01]  /*d34e0*/  ULDC UR6, c[0x0][0x228] ;  /* 0x00008a0000067ab9 */ /* 0x000fe20000000800 */
[----:B------:R-:W-:Y:S01]  /*d34f0*/  ISETP.LT.AND P1, PT, R73, UR11, !P0 ;  /* 0x0000000b49007c0c */ /* 0x000fe2000c721270 */
[----:B------:R-:W-:Y:S01]  /*d3500*/  ULDC UR33, c[0x0][0x228] ;  /* 0x00008a0000217ab9 */ /* 0x000fe20000000800 */
[----:B------:R-:W-:Y:S01]  /*d3510*/  ISETP.LT.AND P2, PT, R71, UR8, !P0 ;  /* 0x0000000847007c0c */ /* 0x000fe2000c741270 */
[----:B------:R-:W-:Y:S01]  /*d3520*/  ULDC UR8, c[0x0][0x228] ;  /* 0x00008a0000087ab9 */ /* 0x000fe20000000800 */
[----:B------:R-:W-:-:S02]  /*d3530*/  LOP3.LUT R91, R91, 0xbfffffff, RZ, 0xc0, !PT ;  /* 0xbfffffff5b5b7812 */ /* 0x000fc400078ec0ff */
        /* <DEDUP_REMOVED lines=1448> */
[----:B------:R-:W-:-:S04]  /*d8fc0*/  ISETP.GE.AND P0, PT, R2, UR9, PT ;  /* 0x0000000902007c0c */ /* 0x000fc8000bf06270 */
        /* <DEDUP_REMOVED lines=14> */
[----:B------:R-:W-:Y:S01]  /*d90b0*/  ISETP.LT.AND P1, PT, R73, UR6, !P0 ;  /* 0x0000000649007c0c */ /* 0x000fe2000c721270 */
[----:B------:R-:W-:Y:S01]  /*d90c0*/  ULDC UR6, c[0x0][0x248] ;  /* 0x0000920000067ab9 */ /* 0x000fe20000000800 */
[----:B------:R-:W-:-:S02]  /*d90d0*/  ISETP.LT.AND P2, PT, R71, UR38, !P0 ;  /* 0x0000002647007c0c */ /* 0x000fc4000c741270 */
[----:B------:R-:W-:Y:S02]  /*d90e0*/  LOP3.LUT R81, R81, 0x7fffffff, RZ, 0xc0, !PT ;  /* 0x7fffffff51517812 */ /* 0x000fe400078ec0ff */
[----:B------:R-:W-:Y:S01]  /*d90f0*/  LOP3.LUT R82, R82, 0xfffffffe, RZ, 0xc0, !PT ;  /* 0xfffffffe52527812 */ /* 0x000fe200078ec0ff */
[----:B-1----:R-:W-:Y:S01]  /*d9100*/  VIADD R4, R4, UR6 ;  /* 0x0000000604047c36 */ /* 0x002fe20008000000 */
[----:B------:R-:W-:Y:S01]  /*d9110*/  ULDC UR6, c[0x0][0x228] ;  /* 0x00008a0000067ab9 */ /* 0x000fe20000000800 */
[----:B------:R-:W-:Y:S01]  /*d9120*/  @P3 LOP3.LUT R81, R81, 0x80000000, RZ, 0xfc, !PT ;  /* 0x8000000051513812 */ /* 0x000fe200078efcff */
[----:B------:R-:W-:-:S03]  /*d9130*/  ULDC UR38, c[0x0][0x228] ;  /* 0x00008a0000267ab9 */ /* 0x000fc60000000800 */
        /* <DEDUP_REMOVED lines=12> */
[----:B------:R-:W-:Y:S02]  /*d9200*/  ISETP.LT.AND P2, PT, R69, UR8, !P0 ;  /* 0x0000000845007c0c */ /* 0x000fe4000c741270 */
[----:B------:R-:W-:Y:S01]  /*d9210*/  ISETP.LT.AND P1, PT, R66, UR55, !P0 ;  /* 0x0000003742007c0c */ /* 0x000fe2000c721270 */
[----:B------:R-:W-:Y:S01]  /*d9220*/  ULDC UR55, c[0x0][0x228] ;  /* 0x00008a0000377ab9 */ /* 0x000fe20000000800 */
[----:B------:R-:W-:-:S09]  /*d9230*/  LOP3.LUT R81, R81, 0xff7fffff, RZ, 0xc0, !PT ;  /* 0xff7fffff51517812 */ /* 0x000fd200078ec0ff */
[----:B------:R-:W-:Y:S02]  /*d9240*/  @P2 LOP3.LUT R81, R81, 0x800000, RZ, 0xfc, !PT ;  /* 0x0080000051512812 */ /* 0x000fe400078efcff */
[----:B------:R-:W-:Y:S01]  /*d9250*/  ISETP.LT.AND P2, PT, R65, UR6, !P0 ;  /* 0x0000000641007c0c */ /* 0x000fe2000c741270 */
[----:B------:R-:W-:Y:S01]  /*d9260*/  VIADD R2, R252, 0x176 ;  /* 0x00000176fc027836 */ /* 0x000fe20000000000 */
        /* <DEDUP_REMOVED lines=271> */
[----:B------:R-:W-:Y:S01]  /*da360*/  LOP3.LUT R79, R79, 0x7fffffff, RZ, 0xc0, !PT ;  /* 0x7fffffff4f4f7812 */ /* 0x000fe200078ec0ff */
[----:B------:R1:W-:Y:S01]  /*da370*/  STL [R1+0x5718], R4 ;  /* 0x0057180401007387 */ /* 0x0003e20000100800 */
[----:B------:R-:W-:Y:S01]  /*da380*/  LOP3.LUT R80, R80, 0xfffffffe, RZ, 0xc0, !PT ;  /* 0xfffffffe50507812 */ /* 0x000fe200078ec0ff */
[----:B------:R-:W-:-:S02]  /*da390*/  ULDC UR38, c[0x0][0x228] ;  /* 0x00008a0000267ab9 */ /* 0x000fc40000000800 */
        /* <DEDUP_REMOVED lines=23> */
[----:B------:R-:W-:Y:S02]  /*da510*/  ISETP.LT.AND P1, PT, R73, UR60, !P0 ;  /* 0x0000003c49007c0c */ /* 0x000fe4000c721270 */
[----:B------:R-:W-:Y:S01]  /*da520*/  ISETP.LT.AND P3, PT, R69, UR56, !P0 ;  /* 0x0000003845007c0c */ /* 0x000fe2000c761270 */
[----:B-1----:R-:W-:Y:S01]  /*da530*/  VIADD R4, R4, UR6 ;  /* 0x0000000604047c36 */ /* 0x002fe20008000000 */
        /* <DEDUP_REMOVED lines=255> */
[----:B------:R-:W-:Y:S02]  /*db530*/  @P3 LOP3.LUT R78, R78, 0x4, RZ, 0xfc, !PT ;  /* 0x000000044e4e3812 */ /* 0x000fe400078efcff */
[----:B------:R-:W-:Y:S01]  /*db540*/  ISETP.LT.AND P3, PT, R72, UR58, !P0 ;  /* 0x0000003a48007c0c */ /* 0x000fe2000c761270 */
[----:B------:R1:W-:Y:S01]  /*db550*/  STL [R1+0x5738], R4 ;  /* 0x0057380401007387 */ /* 0x0003e20000100800 */
[----:B------:R-:W-:Y:S01]  /*db560*/  @P1 LOP3.LUT R77, R77, 0x80000000, RZ, 0xfc, !PT ;  /* 0x800000004d4d1812 */ /* 0x000fe200078efcff */
[----:B------:R-:W-:Y:S01]  /*db570*/  ULDC UR58, c[0x0][0x228] ;  /* 0x00008a00003a7ab9 */ /* 0x000fe20000000800 */
        /* <DEDUP_REMOVED lines=26> */
[----:B------:R-:W-:Y:S01]  /*db720*/  ULDC UR10, c[0x0][0x228] ;  /* 0x00008a00000a7ab9 */ /* 0x000fe20000000800 */
[----:B------:R-:W-:Y:S01]  /*db730*/  ISETP.LT.AND P1, PT, R65, UR39, !P0 ;  /* 0x0000002741007c0c */ /* 0x000fe2000c721270 */
[----:B------:R-:W-:Y:S01]  /*db740*/  ULDC UR39, c[0x0][0x228] ;  /* 0x00008a0000277ab9 */ /* 0x000fe20000000800 */
[----:B------:R-:W-:Y:S01]  /*db750*/  VIADD R5, R252, 0x15d ;  /* 0x0000015dfc057836 */ /* 0x000fe20000000000 */
[----:B------:R-:W-:-:S06]  /*db760*/  ULDC UR11, c[0x0][0x228] ;  /* 0x00008a00000b7ab9 */ /* 0x000fcc0000000800 */
[----:B------:R-:W-:-:S04]  /*db770*/  @P3 LOP3.LUT R77, R77, 0x400000, RZ, 0xfc, !PT ;  /* 0x004000004d4d3812 */ /* 0x000fc800078efcff */
[----:B------:R-:W-:-:S04]  /*db780*/  LOP3.LUT R77, R77, 0xfbffffff, RZ, 0xc0, !PT ;  /* 0xfbffffff4d4d7812 */ /* 0x000fc800078ec0ff */
[----:B------:R-:W-:-:S04]  /*db790*/  @P2 LOP3.LUT R77, R77, 0x4000000, RZ, 0xfc, !PT ;  /* 0x040000004d4d2812 */ /* 0x000fc800078efcff */
[----:B------:R-:W-:-:S04]  /*db7a0*/  LOP3.LUT R77, R77, 0xfdffffff, RZ, 0xc0, !PT ;  /* 0xfdffffff4d4d7812 */ /* 0x000fc800078ec0ff */
[----:B------:R-:W-:Y:S02]  /*db7b0*/  @P1 LOP3.LUT R77, R77, 0x2000000, RZ, 0xfc, !PT ;  /* 0x020000004d4d1812 */ /* 0x000fe400078efcff */
[----:B------:R-:W-:Y:S02]  /*db7c0*/  ISETP.LT.AND P1, PT, R73, UR13, !P0 ;  /* 0x0000000d49007c0c */ /* 0x000fe4000c721270 */
[----:B------:R-:W-:Y:S01]  /*db7d0*/  ISETP.LT.AND P3, PT, R69, UR21, !P0 ;  /* 0x0000001545007c0c */ /* 0x000fe2000c761270 */
[----:B------:R-:W-:Y:S01]  /*db7e0*/  ULDC UR21, c[0x0][0x228] ;  /* 0x00008a0000157ab9 */ /* 0x000fe20000000800 */
[----:B------:R-:W-:Y:S02]  /*db7f0*/  LOP3.LUT R77, R77, 0xfeffffff, RZ, 0xc0, !PT ;  /* 0xfeffffff4d4d7812 */ /* 0x000fe400078ec0ff */
[----:B------:R-:W-:Y:S01]  /*db800*/  ISETP.LT.AND P2, PT, R71, UR10, !P0 ;  /* 0x0000000a47007c0c */ /* 0x000fe2000c741270 */
[----:B------:R-:W-:-:S06]  /*db810*/  ULDC UR10, c[0x0][0x228] ;  /* 0x00008a00000a7ab9 */ /* 0x000fcc0000000800 */
[----:B------:R-:W-:-:S04]  /*db820*/  @P1 LOP3.LUT R77, R77, 0x1000000, RZ, 0xfc, !PT ;  /* 0x010000004d4d1812 */ /* 0x000fc800078efcff */
        /* <DEDUP_REMOVED lines=9> */
[----:B------:R-:W-:Y:S01]  /*db8c0*/  ULDC.64 UR12, c[0x0][0x228] ;  /* 0x00008a00000c7ab9 */ /* 0x000fe20000000a00 */
        /* <DEDUP_REMOVED lines=12> */
[----:B------:R-:W-:Y:S01]  /*db990*/  ULDC UR38, c[0x0][0x228] ;  /* 0x00008a0000267ab9 */ /* 0x000fe20000000800 */
[----:B------:R-:W-:Y:S01]  /*db9a0*/  ULDC UR9, c[0x0][0x228] ;  /* 0x00008a0000097ab9 */ /* 0x000fe20000000800 */
[----:B------:R-:W-:-:S06]  /*db9b0*/  ULDC UR12, c[0x0][0x228] ;  /* 0x00008a00000c7ab9 */ /* 0x000fcc0000000800 */
[----:B------:R-:W-:-:S04]  /*db9c0*/  @P1 LOP3.LUT R77, R77, 0x4000, RZ, 0xfc, !PT ;  /* 0x000040004d4d1812 */ /* 0x000fc800078efcff */
[----:B------:R-:W-:-:S04]  /*db9d0*/  LOP3.LUT R77, R77, 0xfffbffff, RZ, 0xc0, !PT ;  /* 0xfffbffff4d4d7812 */ /* 0x000fc800078ec0ff */
[----:B------:R-:W-:Y:S02]  /*db9e0*/  @P3 LOP3.LUT R77, R77, 0x40000, RZ, 0xfc, !PT ;  /* 0x000400004d4d3812 */ /* 0x000fe400078efcff */
[----:B------:R-:W-:Y:S02]  /*db9f0*/  ISETP.LT.AND P1, PT, R73, UR21, !P0 ;  /* 0x0000001549007c0c */ /* 0x000fe4000c721270 */
        /* <DEDUP_REMOVED lines=29> */
[----:B------:R-:W-:Y:S01]  /*dbbd0*/  VIADD R6, R252, 0x15c ;  /* 0x0000015cfc067836 */ /* 0x000fe20000000000 */
[----:B------:R-:W-:Y:S01]  /*dbbe0*/  ISETP.LT.AND P2, PT, R65, UR50, !P0 ;  /* 0x0000003241007c0c */ /* 0x000fe2000c741270 */
[----:B------:R-:W-:-:S08]  /*dbbf0*/  ULDC UR20, c[0x0][0x228] ;  /* 0x00008a0000147ab9 */ /* 0x000fd00000000800 */
[----:B------:R-:W-:Y:S01]  /*dbc00*/  @P1 LOP3.LUT R77, R77, 0x80, RZ, 0xfc, !PT ;  /* 0x000000804d4d1812 */ /* 0x000fe200078efcff */
[----:B-1----:R-:W-:Y:S01]  /*dbc10*/  VIADD R4, R4, UR7 ;  /* 0x0000000704047c36 */ /* 0x002fe20008000000 */
[----:B------:R-:W-:Y:S01]  /*dbc20*/  ISETP.LT.AND P1, PT, R73, UR34, !P0 ;  /* 0x0000002249007c0c */ /* 0x000fe2000c721270 */
[----:B------:R-:W-:Y:S01]  /*dbc30*/  ULDC UR7, c[0x0][0x228] ;  /* 0x00008a0000077ab9 */ /* 0x000fe20000000800 */
[----:B------:R-:W-:Y:S01]  /*dbc40*/  LOP3.LUT R77, R77, 0xfffffbff, RZ, 0xc0, !PT ;  /* 0xfffffbff4d4d7812 */ /* 0x000fe200078ec0ff */
[C---:B------:R-:W-:Y:S01]  /*dbc50*/  VIADD R7, R252.reuse, 0x15b ;  /* 0x0000015bfc077836 */ /* 0x040fe20000000000 */
[----:B------:R-:W-:Y:S01]  /*dbc60*/  ULDC UR55, c[0x0][0x248] ;  /* 0x0000920000377ab9 */ /* 0x000fe20000000800 */
[C---:B------:R-:W-:Y:S01]  /*dbc70*/  VIADD R74, R252.reuse, 0xa9 ;  /* 0x000000a9fc4a7836 */ /* 0x040fe20000000000 */
[----:B------:R-:W-:Y:S01]  /*dbc80*/  @P3 LOP3.LUT R77, R77, 0x400, RZ, 0xfc, !PT ;  /* 0x000004004d4d3812 */ /* 0x000fe200078efcff */
[----:B------:R-:W-:Y:S01]  /*dbc90*/  VIADD R8, R252, 0x15a ;  /* 0x0000015afc087836 */ /* 0x000fe20000000000 */
[----:B------:R-:W-:-:S02]  /*dbca0*/  ULDC UR50, c[0x0][0x228] ;  /* 0x00008a0000327ab9 */ /* 0x000fc40000000800 */
[----:B------:R-:W-:-:S04]  /*dbcb0*/  LOP3.LUT R77, R77, 0xfffffdff, RZ, 0xc0, !PT ;  /* 0xfffffdff4d4d7812 */ /* 0x000fc800078ec0ff */
[----:B------:R-:W-:Y:S02]  /*dbcc0*/  @P2 LOP3.LUT R77, R77, 0x200, RZ, 0xfc, !PT ;  /* 0x000002004d4d2812 */ /* 0x000fe400078efcff */
[----:B------:R-:W-:Y:S01]  /*dbcd0*/  ISETP.LT.AND P3, PT, R72, UR51, !P0 ;  /* 0x0000003348007c0c */ /* 0x000fe2000c761270 */
[----:B------:R1:W-:Y:S01]  /*dbce0*/  STL [R1+0x5708], R4 ;  /* 0x0057080401007387 */ /* 0x0003e20000100800 */
[----:B------:R-:W-:Y:S01]  /*dbcf0*/  LOP3.LUT R77, R77, 0xfffffeff, RZ, 0xc0, !PT ;  /* 0xfffffeff4d4d7812 */ /* 0x000fe200078ec0ff */
[----:B------:R-:W-:Y:S01]  /*dbd00*/  VIADD R74, R252, 0xa7 ;  /* 0x000000a7fc4a7836 */ /* 0x000fe20000000000 */
[----:B------:R-:W-:Y:S01]  /*dbd10*/  ISETP.LT.AND P2, PT, R71, UR31, !P0 ;  /* 0x0000001f47007c0c */ /* 0x000fe2000c741270 */
        /* <DEDUP_REMOVED lines=9> */
[----:B------:R-:W-:Y:S01]  /*dbdb0*/  VIADD R74, R252, 0xa6 ;  /* 0x000000a6fc4a7836 */ /* 0x000fe20000000000 */
        /* <DEDUP_REMOVED lines=12> */
[----:B------:R-:W-:-:S09]  /*dbe80*/  ISETP.LT.AND P2, PT, R65, UR15, !P0 ;  /* 0x0000000f41007c0c */ /* 0x000fd2000c741270 */
[----:B------:R-:W-:Y:S01]  /*dbe90*/  @P3 LOP3.LUT R77, R77, 0x4, RZ, 0xfc, !PT ;  /* 0x000000044d4d3812 */ /* 0x000fe200078efcff */
[----:B-1----:R-:W-:Y:S01]  /*dbea0*/  VIADD R4, R4, UR14 ;  /* 0x0000000e04047c36 */ /* 0x002fe20008000000 */
[----:B------:R-:W-:Y:S01]  /*dbeb0*/  ISETP.LT.AND P3, PT, R72, UR17, !P0 ;  /* 0x0000001148007c0c */ /* 0x000fe2000c761270 */
[----:B------:R-:W-:Y:S01]  /*dbec0*/  ULDC UR34, c[0x0][0x228] ;  /* 0x00008a0000227ab9 */ /* 0x000fe20000000800 */
[----:B------:R-:W-:Y:S01]  /*dbed0*/  @P1 LOP3.LUT R76, R76, 0x80000000, RZ, 0xfc, !PT ;  /* 0x800000004c4c1812 */ /* 0x000fe200078efcff */
[----:B------:R-:W-:Y:S01]  /*dbee0*/  ULDC UR14, c[0x0][0x228] ;  /* 0x00008a00000e7ab9 */ /* 0x000fe20000000800 */
[----:B------:R-:W-:Y:S01]  /*dbef0*/  ISETP.LT.AND P1, PT, R73, UR16, !P0 ;  /* 0x0000001049007c0c */ /* 0x000fe2000c721270 */
[----:B------:R-:W-:Y:S01]  /*dbf00*/  ULDC UR15, c[0x0][0x228] ;  /* 0x00008a00000f7ab9 */ /* 0x000fe20000000800 */
[----:B------:R-:W-:Y:S01]  /*dbf10*/  LOP3.LUT R77, R77, 0xfffffffd, RZ, 0xc0, !PT ;  /* 0xfffffffd4d4d7812 */ /* 0x000fe200078ec0ff */
[----:B------:R1:W-:Y:S01]  /*dbf20*/  STL [R1+0x5704], R4 ;  /* 0x0057040401007387 */ /* 0x0003e20000100800 */
[----:B------:R-:W-:Y:S01]  /*dbf30*/  LOP3.LUT R76, R76, 0xbfffffff, RZ, 0xc0, !PT ;  /* 0xbfffffff4c4c7812 */ /* 0x000fe200078ec0ff */
[----:B------:R-:W-:Y:S01]  /*dbf40*/  ULDC UR17, c[0x0][0x228] ;  /* 0x00008a0000117ab9 */ /* 0x000fe20000000800 */
[----:B------:R-:W-:Y:S01]  /*dbf50*/  @P2 LOP3.LUT R77, R77, 0x2, RZ, 0xfc, !PT ;  /* 0x000000024d4d2812 */ /* 0x000fe200078efcff */
[----:B------:R-:W-:Y:S01]  /*dbf60*/  ULDC UR16, c[0x0][0x228] ;  /* 0x00008a0000107ab9 */ /* 0x000fe20000000800 */
[----:B------:R-:W-:Y:S01]  /*dbf70*/  ISETP.LT.AND P2, PT, R71, UR18, !P0 ;  /* 0x0000001247007c0c */ /* 0x000fe2000c741270 */
[----:B------:R-:W-:Y:S01]  /*dbf80*/  ULDC UR18, c[0x0][0x228] ;  /* 0x00008a0000127ab9 */ /* 0x000fe20000000800 */
[----:B------:R-:W-:-:S02]  /*dbf90*/  LOP3.LUT R77, R77, 0xfffffffe, RZ, 0xc0, !PT ;  /* 0xfffffffe4d4d7812 */ /* 0x000fc400078ec0ff */
[----:B------:R-:W-:Y:S02]  /*dbfa0*/  @P3 LOP3.LUT R76, R76, 0x40000000, RZ, 0xfc, !PT ;  /* 0x400000004c4c3812 */ /* 0x000fe400078efcff */
[----:B------:R-:W-:Y:S02]  /*dbfb0*/  @P1 LOP3.LUT R77, R77, 0x1, RZ, 0xfc, !PT ;  /* 0x000000014d4d1812 */ /* 0x000fe400078efcff */
[----:B------:R-:W-:Y:S01]  /*dbfc0*/  ISETP.LT.AND P1, PT, R68, UR19, !P0 ;  /* 0x0000001344007c0c */ /* 0x000fe2000c721270 */
[----:B------:R-:W-:Y:S01]  /*dbfd0*/  ULDC UR19, c[0x0][0x228] ;  /* 0x00008a0000137ab9 */ /* 0x000fe20000000800 */
[----:B------:R-:W-:-:S04]  /*dbfe0*/  LOP3.LUT R76, R76, 0xdfffffff, RZ, 0xc0, !PT ;  /* 0xdfffffff4c4c7812 */ /* 0x000fc800078ec0ff */
        /* <DEDUP_REMOVED lines=18> */
[----:B------:R-:W-:Y:S01]  /*dc110*/  VIADD R74, R252, 0xa5 ;  /* 0x000000a5fc4a7836 */ /* 0x000fe20000000000 */
[----:B------:R-:W-:Y:S01]  /*dc120*/  LOP3.LUT R76, R76, 0xfbffffff, RZ, 0xc0, !PT ;  /* 0xfbffffff4c4c7812 */ /* 0x000fe200078ec0ff */
[----:B------:R-:W-:Y:S01]  /*dc130*/  ULDC UR21, c[0x0][0x228] ;  /* 0x00008a0000157ab9 */ /* 0x000fe20000000800 */
[----:B------:R1:W-:Y:S01]  /*dc140*/  STL [R1+0x5700], R4 ;  /* 0x0057000401007387 */ /* 0x0003e20000100800 */
[----:B------:R-:W-:Y:S01]  /*dc150*/  ULDC UR22, c[0x0][0x228] ;  /* 0x00008a0000167ab9 */ /* 0x000fe20000000800 */
[----:B------:R-:W-:Y:S01]  /*dc160*/  @P3 LOP3.LUT R76, R76, 0x4000000, RZ, 0xfc, !PT ;  /* 0x040000004c4c3812 */ /* 0x000fe200078efcff */
[----:B------:R-:W-:Y:S01]  /*dc170*/  ULDC UR23, c[0x0][0x228] ;  /* 0x00008a0000177ab9 */ /* 0x000fe20000000800 */
[----:B------:R-:W-:-:S02]  /*dc180*/  ULDC UR27, c[0x0][0x228] ;  /* 0x00008a00001b7ab9 */ /* 0x000fc40000000800 */
[----:B------:R-:W-:-:S04]  /*dc190*/  LOP3.LUT R76, R76, 0xfdffffff, RZ, 0xc0, !PT ;  /* 0xfdffffff4c4c7812 */ /* 0x000fc800078ec0ff */
[----:B------:R-:W-:Y:S02]  /*dc1a0*/  @P2 LOP3.LUT R76, R76, 0x2000000, RZ, 0xfc, !PT ;  /* 0x020000004c4c2812 */ /* 0x000fe400078efcff */
[----:B------:R-:W-:Y:S01]  /*dc1b0*/  ISETP.LT.AND P3, PT, R72, UR29, !P0 ;  /* 0x0000001d48007c0c */ /* 0x000fe2000c761270 */
[----:B-1----:R-:W-:Y:S01]  /*dc1c0*/  VIADD R4, R4, UR30 ;  /* 0x0000001e04047c36 */ /* 0x002fe20008000000 */
[----:B------:R-:W-:Y:S01]  /*dc1d0*/  LOP3.LUT R76, R76, 0xfeffffff, RZ, 0xc0, !PT ;  /* 0xfeffffff4c4c7812 */ /* 0x000fe200078ec0ff */
[----:B------:R-:W-:Y:S01]  /*dc1e0*/  ULDC UR30, c[0x0][0x248] ;  /* 0x00009200001e7ab9 */ /* 0x000fe20000000800 */
[----:B------:R-:W-:Y:S01]  /*dc1f0*/  ISETP.LT.AND P2, PT, R71, UR32, !P0 ;  /* 0x0000002047007c0c */ /* 0x000fe2000c741270 */
[----:B------:R-:W-:Y:S01]  /*dc200*/  VIADD R74, R252, 0xa4 ;  /* 0x000000a4fc4a7836 */ /* 0x000fe20000000000 */
[----:B------:R-:W-:Y:S01]  /*dc210*/  @P1 LOP3.LUT R76, R76, 0x1000000, RZ, 0xfc, !PT ;  /* 0x010000004c4c1812 */ /* 0x000fe200078efcff */
[----:B------:R-:W-:-:S03]  /*dc220*/  ULDC UR29, c[0x0][0x228] ;  /* 0x00008a00001d7ab9 */ /* 0x000fc60000000800 */
        /* <DEDUP_REMOVED lines=9> */
[----:B------:R-:W-:Y:S01]  /*dc2c0*/  VIADD R74, R252, 0xa3 ;  /* 0x000000a3fc4a7836 */ /* 0x000fe20000000000 */
        /* <DEDUP_REMOVED lines=8> */
[----:B-1----:R-:W-:Y:S01]  /*dc350*/  VIADD R4, R4, UR30 ;  /* 0x0000001e04047c36 */ /* 0x002fe20008000000 */
[----:B------:R-:W-:Y:S01]  /*dc360*/  ISETP.LT.AND P3, PT, R66, UR36, !P0 ;  /* 0x0000002442007c0c */ /* 0x000fe2000c761270 */
[----:B------:R-:W-:Y:S01]  /*dc370*/  ULDC UR35, c[0x0][0x228] ;  /* 0x00008a0000237ab9 */ /* 0x000fe20000000800 */
[----:B------:R-:W-:Y:S01]  /*dc380*/  ISETP.LT.AND P2, PT, R65, UR37, !P0 ;  /* 0x0000002541007c0c */ /* 0x000fe2000c741270 */
[----:B------:R-:W-:Y:S01]  /*dc390*/  ULDC.64 UR36, c[0x0][0x228] ;  /* 0x00008a0000247ab9 */ /* 0x000fe20000000a00 */
[----:B------:R-:W-:-:S07]  /*dc3a0*/  ULDC UR32, c[0x0][0x248] ;  /* 0x0000920000207ab9 */ /* 0x000fce0000000800 */
[----:B------:R-:W-:-:S04]  /*dc3b0*/  @P1 LOP3.LUT R76, R76, 0x8000, RZ, 0xfc, !PT ;  /* 0x000080004c4c1812 */ /* 0x000fc800078efcff */
[----:B------:R-:W-:-:S04]  /*dc3c0*/  LOP3.LUT R76, R76, 0xfffbffff, RZ, 0xc0, !PT ;  /* 0xfffbffff4c4c7812 */ /* 0x000fc800078ec0ff */
[----:B------:R-:W-:Y:S02]  /*dc3d0*/  @P3 LOP3.LUT R76, R76, 0x40000, RZ, 0xfc, !PT ;  /* 0x000400004c4c3812 */ /* 0x000fe400078efcff */
[----:B------:R-:W-:Y:S01]  /*dc3e0*/  ISETP.LT.AND P1, PT, R73, UR45, !P0 ;  /* 0x0000002d49007c0c */ /* 0x000fe2000c721270 */
[----:B------:R-:W-:Y:S01]  /*dc3f0*/  VIADD R70, R4, UR32 ;  /* 0x0000002004467c36 */ /* 0x000fe20008000000 */
[----:B------:R-:W-:Y:S01]  /*dc400*/  LOP3.LUT R76, R76, 0xfffdffff, RZ, 0xc0, !PT ;  /* 0xfffdffff4c4c7812 */ /* 0x000fe200078ec0ff */
[----:B------:R1:W-:Y:S01]  /*dc410*/  STL [R1+0x56f8], R4 ;  /* 0x0056f80401007387 */ /* 0x0003e20000100800 */
[----:B------:R-:W-:Y:S01]  /*dc420*/  ISETP.LT.AND P3, PT, R72, UR46, !P0 ;  /* 0x0000002e48007c0c */ /* 0x000fe2000c761270 */
[----:B------:R-:W-:Y:S01]  /*dc430*/  VIADD R74, R252, 0xa2 ;  /* 0x000000a2fc4a7836 */ /* 0x000fe20000000000 */
[----:B------:R-:W-:Y:S01]  /*dc440*/  @P2 LOP3.LUT R76, R76, 0x20000, RZ, 0xfc, !PT ;  /* 0x000200004c4c2812 */ /* 0x000fe200078efcff */
[----:B------:R-:W-:Y:S01]  /*dc450*/  ULDC UR45, c[0x0][0x228] ;  /* 0x00008a00002d7ab9 */ /* 0x000fe20000000800 */
[----:B-1----:R-:W-:-:S02]  /*dc460*/  VIADD R4, R252, 0x15e ;  /* 0x0000015efc047836 */ /* 0x002fc40000000000 */
[----:B------:R-:W-:Y:S01]  /*dc470*/  LOP3.LUT R76, R76, 0xfffeffff, RZ, 0xc0, !PT ;  /* 0xfffeffff4c4c7812 */ /* 0x000fe200078ec0ff */
[----:B------:R1:W-:Y:S01]  /*dc480*/  STL [R1+0x56f4], R70 ;  /* 0x0056f44601007387 */ /* 0x0003e20000100800 */
[----:B------:R-:W-:Y:S02]  /*dc490*/  ULDC UR46, c[0x0][0x228] ;  /* 0x00008a00002e7ab9 */ /* 0x000fe40000000800 */
[----:B------:R-:W-:Y:S02]  /*dc4a0*/  @P1 LOP3.LUT R76, R76, 0x10000, RZ, 0xfc, !PT ;  /* 0x000100004c4c1812 */ /* 0x000fe400078efcff */
[----:B------:R-:W-:Y:S01]  /*dc4b0*/  ISETP.LT.AND P2, PT, R71, UR47, !P0 ;  /* 0x0000002f47007c0c */ /* 0x000fe2000c741270 */
[----:B------:R-:W-:Y:S01]  /*dc4c0*/  VIADD R74, R252, 0xa1 ;  /* 0x000000a1fc4a7836 */ /* 0x000fe20000000000 */
[----:B------:R-:W-:Y:S01]  /*dc4d0*/  LOP3.LUT R76, R76, 0xffffbfff, RZ, 0xc0, !PT ;  /* 0xffffbfff4c4c7812 */ /* 0x000fe200078ec0ff */
[----:B------:R-:W-:-:S03]  /*dc4e0*/  ULDC UR47, c[0x0][0x228] ;  /* 0x00008a00002f7ab9 */ /* 0x000fc60000000800 */
        /* <DEDUP_REMOVED lines=37> */
[----:B------:R-:W-:Y:S01]  /*dc740*/  VIADD R74, R252, 0x9e ;  /* 0x0000009efc4a7836 */ /* 0x000fe20000000000 */
[----:B------:R-:W-:Y:S01]  /*dc750*/  ISETP.LT.AND P1, PT, R68, UR53, !P0 ;  /* 0x0000003544007c0c */ /* 0x000fe2000c721270 */
[----:B------:R-:W-:Y:S01]  /*dc760*/  ULDC UR52, c[0x0][0x228] ;  /* 0x00008a0000347ab9 */ /* 0x000fe20000000800 */
[----:B------:R-:W-:Y:S01]  /*dc770*/  @P3 LOP3.LUT R76, R76, 0x40, RZ, 0xfc, !PT ;  /* 0x000000404c4c3812 */ /* 0x000fe200078efcff */
[----:B------:R-:W-:Y:S01]  /*dc780*/  VIADD R74, R252, 0x9d ;  /* 0x0000009dfc4a7836 */ /* 0x000fe20000000000 */
[----:B------:R-:W-:-:S02]  /*dc790*/  ULDC UR53, c[0x0][0x248] ;  /* 0x0000920000357ab9 */ /* 0x000fc40000000800 */
        /* <DEDUP_REMOVED lines=17> */
[----:B------:R-:W-:Y:S01]  /*dc8b0*/  VIADD R74, R252, 0x9b ;  /* 0x0000009bfc4a7836 */ /* 0x000fe20000000000 */
[----:B------:R-:W-:-:S07]  /*dc8c0*/  ULDC UR30, c[0x0][0x248] ;  /* 0x00009200001e7ab9 */ /* 0x000fce0000000800 */
[----:B------:R-:W-:Y:S02]  /*dc8d0*/  @P3 LOP3.LUT R76, R76, 0x4, RZ, 0xfc, !PT ;  /* 0x000000044c4c3812 */ /* 0x000fe400078efcff */
[----:B------:R-:W-:Y:S02]  /*dc8e0*/  ISETP.LT.AND P3, PT, R72, UR59, !P0 ;  /* 0x0000003b48007c0c */ /* 0x000fe4000c761270 */
[----:B------:R-:W-:Y:S01]  /*dc8f0*/  @P1 LOP3.LUT R75, R75, 0x80000000, RZ, 0xfc, !PT ;  /* 0x800000004b4b1812 */ /* 0x000fe200078efcff */
[----:B------:R-:W-:Y:S01]  /*dc900*/  VIADD R74, R252, 0x9a ;  /* 0x0000009afc4a7836 */ /* 0x000fe20000000000 */
[----:B------:R-:W-:Y:S01]  /*dc910*/  ISETP.LT.AND P1, PT, R73, UR34, !P0 ;  /* 0x0000002249007c0c */ /* 0x000fe2000c721270 */
[----:B------:R-:W-:Y:S01]  /*dc920*/  ULDC.64 UR34, c[0x0][0x228] ;  /* 0x00008a0000227ab9 */ /* 0x000fe20000000a00 */
[----:B------:R-:W-:Y:S01]  /*dc930*/  LOP3.LUT R76, R76, 0xfffffffd, RZ, 0xc0, !PT ;  /* 0xfffffffd4c4c7812 */ /* 0x000fe200078ec0ff */
[----:B------:R-:W-:Y:S01]  /*dc940*/  ULDC UR59, c[0x0][0x228] ;  /* 0x00008a00003b7ab9 */ /* 0x000fe20000000800 */
[----:B------:R-:W-:-:S02]  /*dc950*/  LOP3.LUT R75, R75, 0xbfffffff, RZ, 0xc0, !PT ;  /* 0xbfffffff4b4b7812 */ /* 0x000fc400078ec0ff */
[----:B------:R-:W-:Y:S02]  /*dc960*/  @P2 LOP3.LUT R76, R76, 0x2, RZ, 0xfc, !PT ;  /* 0x000000024c4c2812 */ /* 0x000fe400078efcff */
[----:B------:R-:W-:Y:S01]  /*dc970*/  ISETP.LT.AND P2, PT, R71, UR58, !P0 ;  /* 0x0000003a47007c0c */ /* 0x000fe2000c741270 */
[----:B------:R-:W-:Y:S01]  /*dc980*/  VIADD R74, R252, 0x99 ;  /* 0x00000099fc4a7836 */ /* 0x000fe20000000000 */
[----:B------:R-:W-:Y:S01]  /*dc990*/  LOP3.LUT R76, R76, 0xfffffffe, RZ, 0xc0, !PT ;  /* 0xfffffffe4c4c7812 */ /* 0x000fe200078ec0ff */
[----:B------:R-:W-:Y:S01]  /*dc9a0*/  ULDC UR58, c[0x0][0x228] ;  /* 0x00008a00003a7ab9 */ /* 0x000fe20000000800 */
[----:B------:R-:W-:Y:S02]  /*dc9b0*/  @P3 LOP3.LUT R75, R75, 0x40000000, RZ, 0xfc, !PT ;  /* 0x400000004b4b3812 */ /* 0x000fe400078efcff */
[----:B------:R-:W-:Y:S02]  /*dc9c0*/  @P1 LOP3.LUT R76, R76, 0x1, RZ, 0xfc, !PT ;  /* 0x000000014c4c1812 */ /* 0x000fe400078efcff */
[----:B------:R-:W-:Y:S01]  /*dc9d0*/  ISETP.LT.AND P1, PT, R68, UR57, !P0 ;  /* 0x0000003944007c0c */ /* 0x000fe2000c721270 */
[----:B------:R-:W-:Y:S01]  /*dc9e0*/  VIADD R74, R252, 0x98 ;  /* 0x00000098fc4a7836 */ /* 0x000fe20000000000 */
[----:B------:R-:W-:Y:S01]  /*dc9f0*/  LOP3.LUT R75, R75, 0xdfffffff, RZ, 0xc0, !PT ;  /* 0xdfffffff4b4b7812 */ /* 0x000fe200078ec0ff */
[----:B------:R-:W-:-:S03]  /*dca00*/  ULDC UR57, c[0x0][0x228] ;  /* 0x00008a0000397ab9 */ /* 0x000fc60000000800 */
[----:B------:R-:W-:Y:S02]  /*dca10*/  @P2 LOP3.LUT R75, R75, 0x20000000, RZ, 0xfc, !PT ;  /* 0x200000004b4b2812 */ /* 0x000fe400078efcff */
[----:B------:R-:W-:Y:S02]  /*dca20*/  ISETP.LT.AND P0, PT, R67, UR39, !P0 ;  /* 0x0000002743007c0c */ /* 0x000fe4000c701270 */
[----:B------:R-:W-:-:S04]  /*dca30*/  LOP3.LUT R75, R75, 0xefffffff, RZ, 0xc0, !PT ;  /* 0xefffffff4b4b7812 */ /* 0x000fc800078ec0ff */
[----:B------:R-:W-:-:S04]  /*dca40*/  @P1 LOP3.LUT R75, R75, 0x10000000, RZ, 0xfc, !PT ;  /* 0x100000004b4b1812 */ /* 0x000fc800078efcff */
[----:B------:R-:W-:-:S04]  /*dca50*/  LOP3.LUT R75, R75, 0xf7ffffff, RZ, 0xc0, !PT ;  /* 0xf7ffffff4b4b7812 */ /* 0x000fc800078ec0ff */
[----:B------:R-:W-:Y:S02]  /*dca60*/  @P0 LOP3.LUT R75, R75, 0x8000000, RZ, 0xfc, !PT ;  /* 0x080000004b4b0812 */ /* 0x000fe400078efcff */
[----:B------:R-:W-:-:S04]  /*dca70*/  ISETP.GE.AND P0, PT, R2, UR37, PT ;  /* 0x0000002502007c0c */ /* 0x000fc8000bf06270 */
[----:B------:R-:W-:Y:S01]  /*dca80*/  ISETP.LT.AND P3, PT, R69, UR32, !P0 ;  /* 0x0000002045007c0c */ /* 0x000fe2000c761270 */
[----:B------:R-:W-:Y:S01]  /*dca90*/  ULDC UR32, c[0x0][0x228] ;  /* 0x00008a0000207ab9 */ /* 0x000fe20000000800 */
[----:B------:R-:W-:Y:S01]  /*dcaa0*/  ISETP.LT.AND P2, PT, R66, UR41, !P0 ;  /* 0x0000002942007c0c */ /* 0x000fe2000c741270 */
[----:B------:R-:W-:Y:S01]  /*dcab0*/  ULDC UR41, c[0x0][0x228] ;  /* 0x00008a0000297ab9 */ /* 0x000fe20000000800 */
[----:B------:R-:W-:Y:S02]  /*dcac0*/  LOP3.LUT R75, R75, 0xff7fffff, RZ, 0xc0, !PT ;  /* 0xff7fffff4b4b7812 */ /* 0x000fe400078ec0ff */
[----:B------:R-:W-:Y:S01]  /*dcad0*/  ISETP.LT.AND P1, PT, R65, UR36, !P0 ;  /* 0x0000002441007c0c */ /* 0x000fe2000c721270 */
        /* <DEDUP_REMOVED lines=8> */
[----:B------:R-:W-:Y:S01]  /*dcb60*/  VIADD R74, R252, 0x97 ;  /* 0x00000097fc4a7836 */ /* 0x000fe20000000000 */
[----:B------:R-:W-:Y:S01]  /*dcb70*/  LOP3.LUT R75, R75, 0xfeffffff, RZ, 0xc0, !PT ;  /* 0xfeffffff4b4b7812 */ /* 0x000fe200078ec0ff */
[----:B------:R-:W-:Y:S01]  /*dcb80*/  ULDC.64 UR42, c[0x0][0x228] ;  /* 0x00008a00002a7ab9 */ /* 0x000fe20000000a00 */
[----:B------:R-:W-:Y:S01]  /*dcb90*/  ISETP.LT.AND P2, PT, R71, UR41, !P0 ;  /* 0x0000002947007c0c */ /* 0x000fe2000c741270 */
[----:B------:R-:W-:-:S06]  /*dcba0*/  ULDC.64 UR40, c[0x0][0x228] ;  /* 0x00008a0000287ab9 */ /* 0x000fcc0000000a00 */
        /* <DEDUP_REMOVED lines=17> */
[----:B------:R-:W-:Y:S02]  /*dccc0*/  LOP3.LUT R75, R75, 0xffffbfff, RZ, 0xc0, !PT ;  /* 0xffffbfff4b4b7812 */ /* 0x000fe400078ec0ff */
[----:B------:R-:W-:-:S09]  /*dccd0*/  ISETP.LT.AND P3, PT, R65, UR34, !P0 ;  /* 0x0000002241007c0c */ /* 0x000fd2000c761270 */
[----:B------:R-:W-:Y:S02]  /*dcce0*/  @P1 LOP3.LUT R75, R75, 0x4000, RZ, 0xfc, !PT ;  /* 0x000040004b4b1812 */ /* 0x000fe400078efcff */
[----:B------:R-:W-:Y:S01]  /*dccf0*/  ISETP.LT.AND P1, PT, R66, UR61, !P0 ;  /* 0x0000003d42007c0c */ /* 0x000fe2000c721270 */
[----:B------:R-:W-:Y:S01]  /*dcd00*/  ULDC UR61, c[0x0][0x228] ;  /* 0x00008a00003d7ab9 */ /* 0x000fe20000000800 */
[----:B------:R-:W-:Y:S02]  /*dcd10*/  LOP3.LUT R75, R75, 0xfffbffff, RZ, 0xc0, !PT ;  /* 0xfffbffff4b4b7812 */ /* 0x000fe400078ec0ff */
[----:B------:R-:W-:-:S09]  /*dcd20*/  ISETP.LT.AND P2, PT, R73, UR31, !P0 ;  /* 0x0000001f49007c0c */ /* 0x000fd2000c741270 */
[----:B------:R-:W-:-:S04]  /*dcd30*/  @P1 LOP3.LUT R75, R75, 0x40000, RZ, 0xfc, !PT ;  /* 0x000400004b4b1812 */ /* 0x000fc800078efcff */
[----:B------:R-:W-:-:S04]  /*dcd40*/  LOP3.LUT R75, R75, 0xfffdffff, RZ, 0xc0, !PT ;  /* 0xfffdffff4b4b7812 */ /* 0x000fc800078ec0ff */
[----:B------:R-:W-:Y:S02]  /*dcd50*/  @P3 LOP3.LUT R75, R75, 0x20000, RZ, 0xfc, !PT ;  /* 0x000200004b4b3812 */ /* 0x000fe400078efcff */
[----:B------:R-:W-:Y:S02]  /*dcd60*/  ISETP.LT.AND P1, PT, R69, UR32, !P0 ;  /* 0x0000002045007c0c */ /* 0x000fe4000c721270 */
        /* <DEDUP_REMOVED lines=9> */
[----:B------:R-:W-:Y:S02]  /*dce00*/  LOP3.LUT R75, R75, 0xffffefff, RZ, 0xc0, !PT ;  /* 0xffffefff4b4b7812 */ /* 0x000fe400078ec0ff */
[----:B------:R-:W-:Y:S02]  /*dce10*/  ISETP.GE.AND P0, PT, R5, UR33, PT ;  /* 0x0000002105007c0c */ /* 0x000fe4000bf06270 */
[----:B------:R-:W-:Y:S02]  /*dce20*/  @P2 LOP3.LUT R75, R75, 0x1000, RZ, 0xfc, !PT ;  /* 0x000010004b4b2812 */ /* 0x000fe400078efcff */
[----:B------:R-:W-:-:S02]  /*dce30*/  ISETP.LT.AND P2, PT, R72, UR36, !P0 ;  /* 0x0000002448007c0c */ /* 0x000fc4000c741270 */
        /* <DEDUP_REMOVED lines=23> */
[----:B------:R-:W-:Y:S02]  /*dcfb0*/  ISETP.GE.AND P0, PT, R6, UR35, PT ;  /* 0x0000002306007c0c */ /* 0x000fe4000bf06270 */
[----:B------:R-:W-:-:S04]  /*dcfc0*/  LOP3.LUT R75, R75, 0xfffffff7, RZ, 0xc0, !PT ;  /* 0xfffffff74b4b7812 */ /* 0x000fc800078ec0ff */
[----:B------:R-:W-:Y:S02]  /*dcfd0*/  @P1 LOP3.LUT R75, R75, 0x8, RZ, 0xfc, !PT ;  /* 0x000000084b4b1812 */ /* 0x000fe400078efcff */
[----:B------:R-:W-:Y:S02]  /*dcfe0*/  ISETP.LT.AND P1, PT, R66, UR14, !P0 ;  /* 0x0000000e42007c0c */ /* 0x000fe4000c721270 */
[----:B------:R-:W-:Y:S02]  /*dcff0*/  ISETP.LT.AND P2, PT, R69, UR38, !P0 ;  /* 0x0000002645007c0c */ /* 0x000fe4000c741270 */
[----:B------:R-:W-:Y:S02]  /*dd000*/  ISETP.LT.AND P3, PT, R65, UR15, !P0 ;  /* 0x0000000f41007c0c */ /* 0x000fe4000c761270 */
[----:B------:R-:W-:-:S07]  /*dd010*/  LOP3.LUT R75, R75, 0xfffffffb, RZ, 0xc0, !PT ;  /* 0xfffffffb4b4b7812 */ /* 0x000fce00078ec0ff */
[----:B------:R-:W-:Y:S02]  /*dd020*/  @P1 LOP3.LUT R75, R75, 0x4, RZ, 0xfc, !PT ;  /* 0x000000044b4b1812 */ /* 0x000fe400078efcff */
[----:B------:R-:W-:Y:S02]  /*dd030*/  ISETP.LT.AND P1, PT, R72, UR17, !P0 ;  /* 0x0000001148007c0c */ /* 0x000fe4000c721270 */
[----:B------:R-:W-:Y:S02]  /*dd040*/  @P2 LOP3.LUT R0, R0, 0x80000000, RZ, 0xfc, !PT ;  /* 0x8000000000002812 */ /* 0x000fe400078efcff */
[----:B------:R-:W-:Y:S02]  /*dd050*/  ISETP.LT.AND P2, PT, R73, UR16, !P0 ;  /* 0x0000001049007c0c */ /* 0x000fe4000c741270 */
[----:B------:R-:W-:Y:S02]  /*dd060*/  LOP3.LUT R75, R75, 0xfffffffd, RZ, 0xc0, !PT ;  /* 0xfffffffd4b4b7812 */ /* 0x000fe400078ec0ff */
[----:B------:R-:W-:-:S02]  /*dd070*/  LOP3.LUT R0, R0, 0xbfffffff, RZ, 0xc0, !PT ;  /* 0xbfffffff00007812 */ /* 0x000fc400078ec0ff */
[----:B------:R-:W-:Y:S02]  /*dd080*/  @P3 LOP3.LUT R75, R75, 0x2, RZ, 0xfc, !PT ;  /* 0x000000024b4b3812 */ /* 0x000fe400078efcff */
[----:B------:R-:W-:Y:S02]  /*dd090*/  ISETP.LT.AND P3, PT, R71, UR18, !P0 ;  /* 0x0000001247007c0c */ /* 0x000fe4000c761270 */
[----:B------:R-:W-:Y:S02]  /*dd0a0*/  LOP3.LUT R75, R75, 0xfffffffe, RZ, 0xc0, !PT ;  /* 0xfffffffe4b4b7812 */ /* 0x000fe400078ec0ff */
[----:B------:R-:W-:Y:S02]  /*dd0b0*/  @P1 LOP3.LUT R0, R0, 0x40000000, RZ, 0xfc, !PT ;  /* 0x4000000000001812 */ /* 0x000fe400078efcff */
[----:B------:R-:W-:Y:S02]  /*dd0c0*/  @P2 LOP3.LUT R75, R75, 0x1, RZ, 0xfc, !PT ;  /* 0x000000014b4b2812 */ /* 0x000fe400078efcff */
[----:B------:R-:W-:-:S02]  /*dd0d0*/  ISETP.LT.AND P2, PT, R68, UR19, !P0 ;  /* 0x0000001344007c0c */ /* 0x000fc4000c741270 */
        /* <DEDUP_REMOVED lines=13> */
[----:B------:R-:W-:Y:S01]  /*dd1b0*/  LOP3.LUT R0, R0, 0xfbffffff, RZ, 0xc0, !PT ;  /* 0xfbffffff00007812 */ /* 0x000fe200078ec0ff */
[C---:B------:R-:W-:Y:S02]  /*dd1c0*/  VIADD R74, R252.reuse, 0x96 ;  /* 0x00000096fc4a7836 */ /* 0x040fe40000000000 */
[----:B------:R-:W-:Y:S01]  /*dd1d0*/  VIADD R74, R252, 0x95 ;  /* 0x00000095fc4a7836 */ /* 0x000fe20000000000 */
[----:B------:R-:W-:Y:S01]  /*dd1e0*/  @P1 LOP3.LUT R0, R0, 0x4000000, RZ, 0xfc, !PT ;  /* 0x0400000000001812 */ /* 0x000fe200078efcff */
[C---:B------:R-:W-:Y:S02]  /*dd1f0*/  VIADD R74, R252.reuse, 0x94 ;  /* 0x00000094fc4a7836 */ /* 0x040fe40000000000 */
[C---:B------:R-:W-:Y:S01]  /*dd200*/  VIADD R74, R252.reuse, 0x93 ;  /* 0x00000093fc4a7836 */ /* 0x040fe20000000000 */
[----:B------:R-:W-:Y:S01]  /*dd210*/  ISETP.LT.AND P2, PT, R73, UR23, !P0 ;  /* 0x0000001749007c0c */ /* 0x000fe2000c741270 */
[----:B------:R-:W-:Y:S01]  /*dd220*/  VIADD R74, R252, 0x92 ;  /* 0x00000092fc4a7836 */ /* 0x000fe20000000000 */
[----:B------:R-:W-:Y:S01]  /*dd230*/  LOP3.LUT R0, R0, 0xfdffffff, RZ, 0xc0, !PT ;  /* 0xfdffffff00007812 */ /* 0x000fe200078ec0ff */
[----:B------:R-:W-:-:S02]  /*dd240*/  VIADD R74, R252, 0x91 ;  /* 0x00000091fc4a7836 */ /* 0x000fc40000000000 */
[C---:B------:R-:W-:Y:S02]  /*dd250*/  VIADD R74, R252.reuse, 0x90 ;  /* 0x00000090fc4a7836 */ /* 0x040fe40000000000 */
[C---:B------:R-:W-:Y:S02]  /*dd260*/  VIADD R74, R252.reuse, 0x8f ;  /* 0x0000008ffc4a7836 */ /* 0x040fe40000000000 */
[----:B------:R-:W-:Y:S01]  /*dd270*/  VIADD R74, R252, 0x8e ;  /* 0x0000008efc4a7836 */ /* 0x000fe20000000000 */
[----:B------:R-:W-:Y:S01]  /*dd280*/  @P3 LOP3.LUT R0, R0, 0x2000000, RZ, 0xfc, !PT ;  /* 0x0200000000003812 */ /* 0x000fe200078efcff */
[C---:B------:R-:W-:Y:S02]  /*dd290*/  VIADD R74, R252.reuse, 0x8d ;  /* 0x0000008dfc4a7836 */ /* 0x040fe40000000000 */
[C---:B------:R-:W-:Y:S02]  /*dd2a0*/  VIADD R74, R252.reuse, 0x8c ;  /* 0x0000008cfc4a7836 */ /* 0x040fe40000000000 */
[----:B------:R-:W-:Y:S01]  /*dd2b0*/  VIADD R74, R252, 0x8b ;  /* 0x0000008bfc4a7836 */ /* 0x000fe20000000000 */
        /* <DEDUP_REMOVED lines=22> */
[----:B------:R-:W-:-:S02]  /*dd420*/  ISETP.LT.AND P2, PT, R68, UR44, !P0 ;  /* 0x0000002c44007c0c */ /* 0x000fc4000c741270 */
[----:B------:R-:W-:-:S03]  /*dd430*/  LOP3.LUT R0, R0, 0xffdfffff, RZ, 0xc0, !PT ;  /* 0xffdfffff00007812 */ /* 0x000fc600078ec0ff */
[----:B------:R-:W2:Y:S01]  /*dd440*/  LDL.LU R74, [R1+0x6a64] ;  /* 0x006a6400014a7983 */ /* 0x000ea20000300800 */
[----:B------:R-:W-:-:S03]  /*dd450*/  @P3 LOP3.LUT R0, R0, 0x200000, RZ, 0xfc, !PT ;  /* 0x0020000000003812 */ /* 0x000fc600078efcff */
[----:B------:R1:W-:Y:S01]  /*dd460*/  STL [R1+0x56f0], R70 ;  /* 0x0056f04601007387 */ /* 0x0003e20000100800 */
[----:B------:R-:W-:Y:S02]  /*dd470*/  ISETP.LT.AND P1, PT, R67, UR45, !P0 ;  /* 0x0000002d43007c0c */ /* 0x000fe4000c721270 */
[----:B------:R-:W-:Y:S01]  /*dd480*/  LOP3.LUT R0, R0, 0xffefffff, RZ, 0xc0, !PT ;  /* 0xffefffff00007812 */ /* 0x000fe200078ec0ff */
[----:B-1----:R-:W-:Y:S01]  /*dd490*/  VIADD R70, R70, UR56 ;  /* 0x0000003846467c36 */ /* 0x002fe20008000000 */
[----:B------:R-:W-:Y:S02]  /*dd4a0*/  ISETP.GE.AND P0, PT, R8, UR39, PT ;  /* 0x0000002708007c0c */ /* 0x000fe4000bf06270 */
[----:B------:R-:W-:Y:S02]  /*dd4b0*/  @P2 LOP3.LUT R0, R0, 0x100000, RZ, 0xfc, !PT ;  /* 0x0010000000002812 */ /* 0x000fe400078efcff */
[----:B------:R1:W-:Y:S01]  /*dd4c0*/  STL [R1+0x56ec], R70 ;  /* 0x0056ec4601007387 */ /* 0x0003e20000100800 */
[----:B------:R-:W-:-:S02]  /*dd4d0*/  ISETP.LT.AND P2, PT, R66, UR46, !P0 ;  /* 0x0000002e42007c0c */ /* 0x000fc4000c741270 */
[----:B------:R-:W-:Y:S01]  /*dd4e0*/  LOP3.LUT R0, R0, 0xfff7ffff, RZ, 0xc0, !PT ;  /* 0xfff7ffff00007812 */ /* 0x000fe200078ec0ff */
[----:B-1----:R-:W-:-:S03]  /*dd4f0*/  VIADD R70, R70, UR55 ;  /* 0x0000003746467c36 */ /* 0x002fc60008000000 */
[----:B------:R-:W-:Y:S02]  /*dd500*/  @P1 LOP3.LUT R0, R0, 0x80000, RZ, 0xfc, !PT ;  /* 0x0008000000001812 */ /* 0x000fe400078efcff */
[----:B------:R1:W-:Y:S02]  /*dd510*/  STL [R1+0x56e8], R70 ;  /* 0x0056e84601007387 */ /* 0x0003e40000100800 */
[----:B------:R-:W-:Y:S01]  /*dd520*/  LOP3.LUT R0, R0, 0xfffbffff, RZ, 0xc0, !PT ;  /* 0xfffbffff00007812 */ /* 0x000fe200078ec0ff */
[----:B-1----:R-:W-:-:S05]  /*dd530*/  VIADD R70, R70, UR54 ;  /* 0x0000003646467c36 */ /* 0x002fca0008000000 */
[----:B------:R1:W-:Y:S01]  /*dd540*/  STL [R1+0x56e0], R70 ;  /* 0x0056e04601007387 */ /* 0x0003e20000100800 */
[----:B------:R-:W-:Y:S02]  /*dd550*/  ISETP.LT.AND P3, PT, R73, UR48, !P0 ;  /* 0x0000003049007c0c */ /* 0x000fe4000c761270 */
[----:B------:R-:W-:Y:S01]  /*dd560*/  @P2 LOP3.LUT R0, R0, 0x40000, RZ, 0xfc, !PT ;  /* 0x0004000000002812 */ /* 0x000fe200078efcff */
[----:B-1----:R-:W-:Y:S01]  /*dd570*/  VIADD R70, R70, UR53 ;  /* 0x0000003546467c36 */ /* 0x002fe20008000000 */
[----:B------:R-:W-:-:S04]  /*dd580*/  ISETP.LT.AND P2, PT, R69, UR42, !P0 ;  /* 0x0000002a45007c0c */ /* 0x000fc8000c741270 */
[----:B------:R1:W-:Y:S04]  /*dd590*/  STL [R1+0x56dc], R70 ;  /* 0x0056dc4601007387 */ /* 0x0003e80000100800 */
[----:B------:R-:W3:Y:S04]  /*dd5a0*/  LDL.LU R73, [R1+0x6a60] ;  /* 0x006a600001497983 */ /* 0x000ee80000300800 */
[----:B------:R-:W4:Y:S01]  /*dd5b0*/  LDL.LU R69, [R1+0x6a34] ;  /* 0x006a340001457983 */ /* 0x000f220000300800 */
[----:B------:R-:W-:Y:S02]  /*dd5c0*/  ISETP.LT.AND P1, PT, R65, UR47, !P0 ;  /* 0x0000002f41007c0c */ /* 0x000fe4000c721270 */
[----:B------:R-:W-:-:S11]  /*dd5d0*/  LOP3.LUT R0, R0, 0xffff7fff, RZ, 0xc0, !PT ;  /* 0xffff7fff00007812 */ /* 0x000fd600078ec0ff */
[----:B------:R-:W-:-:S04]  /*dd5e0*/  @P1 LOP3.LUT R0, R0, 0x8000, RZ, 0xfc, !PT ;  /* 0x0000800000001812 */ /* 0x000fc800078efcff */
[----:B------:R-:W-:-:S04]  /*dd5f0*/  LOP3.LUT R0, R0, 0xffffbfff, RZ, 0xc0, !PT ;  /* 0xffffbfff00007812 */ /* 0x000fc800078ec0ff */
[----:B------:R-:W-:Y:S02]  /*dd600*/  @P3 LOP3.LUT R0, R0, 0x4000, RZ, 0xfc, !PT ;  /* 0x0000400000003812 */ /* 0x000fe400078efcff */
[----:B------:R-:W-:Y:S02]  /*dd610*/  ISETP.LT.AND P1, PT, R72, UR49, !P0 ;  /* 0x0000003148007c0c */ /* 0x000fe4000c721270 */
[----:B------:R-:W-:Y:S01]  /*dd620*/  LOP3.LUT R0, R0, 0xffffdfff, RZ, 0xc0, !PT ;  /* 0xffffdfff00007812 */ /* 0x000fe200078ec0ff */
[----:B-1----:R-:W-:Y:S01]  /*dd630*/  VIADD R70, R70, UR30 ;  /* 0x0000001e46467c36 */ /* 0x002fe20008000000 */
[----:B------:R-:W-:Y:S01]  /*dd640*/  ISETP.LT.AND P3, PT, R71, UR50, !P0 ;  /* 0x0000003247007c0c */ /* 0x000fe2000c761270 */
[----:B------:R-:W3:Y:S01]  /*dd650*/  LDL.LU R72, [R1+0x6a5c] ;  /* 0x006a5c0001487983 */ /* 0x000ee20000300800 */
[----:B------:R-:W-:-:S03]  /*dd660*/  @P2 LOP3.LUT R0, R0, 0x2000, RZ, 0xfc, !PT ;  /* 0x0000200000002812 */ /* 0x000fc600078efcff */
[----:B------:R-:W3:Y:S01]  /*dd670*/  LDL.LU R71, [R1+0x6a58] ;  /* 0x006a580001477983 */ /* 0x000ee20000300800 */
[----:B------:R-:W-:-:S04]  /*dd680*/  LOP3.LUT R0, R0, 0xffffefff, RZ, 0xc0, !PT ;  /* 0xffffefff00007812 */ /* 0x000fc800078ec0ff */
[----:B------:R-:W-:Y:S02]  /*dd690*/  @P1 LOP3.LUT R0, R0, 0x1000, RZ, 0xfc, !PT ;  /* 0x0000100000001812 */ /* 0x000fe400078efcff */
[----:B------:R-:W-:Y:S02]  /*dd6a0*/  ISETP.LT.AND P2, PT, R68, UR51, !P0 ;  /* 0x0000003344007c0c */ /* 0x000fe4000c741270 */
[----:B------:R-:W-:-:S04]  /*dd6b0*/  LOP3.LUT R0, R0, 0xfffff7ff, RZ, 0xc0, !PT ;  /* 0xfffff7ff00007812 */ /* 0x000fc800078ec0ff */
[----:B------:R-:W-:Y:S02]  /*dd6c0*/  @P3 LOP3.LUT R0, R0, 0x800, RZ, 0xfc, !PT ;  /* 0x0000080000003812 */ /* 0x000fe400078efcff */
[----:B------:R-:W-:Y:S02]  /*dd6d0*/  ISETP.LT.AND P1, PT, R67, UR52, !P0 ;  /* 0x0000003443007c0c */ /* 0x000fe4000c721270 */
[----:B------:R-:W-:-:S04]  /*dd6e0*/  LOP3.LUT R0, R0, 0xfffffbff, RZ, 0xc0, !PT ;  /* 0xfffffbff00007812 */ /* 0x000fc800078ec0ff */
[----:B------:R-:W-:-:S04]  /*dd6f0*/  @P2 LOP3.LUT R0, R0, 0x400, RZ, 0xfc, !PT ;  /* 0x0000040000002812 */ /* 0x000fc800078efcff */
[----:B------:R-:W-:-:S04]  /*dd700*/  LOP3.LUT R0, R0, 0xfffffdff, RZ, 0xc0, !PT ;  /* 0xfffffdff00007812 */ /* 0x000fc800078ec0ff */
[----:B------:R-:W-:Y:S01]  /*dd710*/  @P1 LOP3.LUT R0, R0, 0x200, RZ, 0xfc, !PT ;  /* 0x0000020000001812 */ /* 0x000fe200078efcff */
[----:B------:R1:W-:Y:S01]  /*dd720*/  STL [R1+0x5740], R70 ;  /* 0x0057404601007387 */ /* 0x0003e20000100800 */
[----:B------:R-:W-:Y:S02]  /*dd730*/  ISETP.GE.AND P1, PT, R10, UR41, PT ;  /* 0x000000290a007c0c */ /* 0x000fe4000bf26270 */
[----:B------:R-:W-:Y:S02]  /*dd740*/  LOP3.LUT R0, R0, 0xfffdffff, RZ, 0xc0, !PT ;  /* 0xfffdffff00007812 */ /* 0x000fe400078ec0ff */
[----:B------:R-:W-:Y:S02]  /*dd750*/  ISETP.GE.AND P6, PT, R67, UR28, PT ;  /* 0x0000001c43007c0c */ /* 0x000fe4000bfc6270 */
[----:B------:R-:W-:Y:S01]  /*dd760*/  ISETP.LT.AND P3, PT, R66, UR58, !P1 ;  /* 0x0000003a42007c0c */ /* 0x000fe2000cf61270 */
[----:B-1----:R-:W3:Y:S01]  /*dd770*/  LDL.LU R70, [R1+0x6a54] ;  /* 0x006a540001467983 */ /* 0x002ee20000300800 */
[----:B------:R-:W-:-:S02]  /*dd780*/  VIADD R13, R252, 0x155 ;  /* 0x00000155fc0d7836 */ /* 0x000fc40000000000 */
[C---:B------:R-:W-:Y:S02]  /*dd790*/  VIADD R12, R252.reuse, 0x154 ;  /* 0x00000154fc0c7836 */ /* 0x040fe40000000000 */
[C---:B------:R-:W-:Y:S02]  /*dd7a0*/  VIADD R19, R252.reuse, 0x153 ;  /* 0x00000153fc137836 */ /* 0x040fe40000000000 */
[C---:B------:R-:W-:Y:S02]  /*dd7b0*/  VIADD R18, R252.reuse, 0x152 ;  /* 0x00000152fc127836 */ /* 0x040fe40000000000 */
[C---:B------:R-:W-:Y:S02]  /*dd7c0*/  VIADD R17, R252.reuse, 0x151 ;  /* 0x00000151fc117836 */ /* 0x040fe40000000000 */
[C---:B------:R-:W-:Y:S02]  /*dd7d0*/  VIADD R16, R252.reuse, 0x150 ;  /* 0x00000150fc107836 */ /* 0x040fe40000000000 */
[----:B------:R-:W-:-:S02]  /*dd7e0*/  VIADD R23, R252, 0x14f ;  /* 0x0000014ffc177836 */ /* 0x000fc40000000000 */
[C---:B------:R-:W-:Y:S02]  /*dd7f0*/  VIADD R22, R252.reuse, 0x14e ;  /* 0x0000014efc167836 */ /* 0x040fe40000000000 */
[C---:B------:R-:W-:Y:S02]  /*dd800*/  VIADD R21, R252.reuse, 0x14d ;  /* 0x0000014dfc157836 */ /* 0x040fe40000000000 */
[C---:B------:R-:W-:Y:S02]  /*dd810*/  VIADD R20, R252.reuse, 0x14c ;  /* 0x0000014cfc147836 */ /* 0x040fe40000000000 */
[C---:B------:R-:W-:Y:S02]  /*dd820*/  VIADD R27, R252.reuse, 0x14b ;  /* 0x0000014bfc1b7836 */ /* 0x040fe40000000000 */
[C---:B------:R-:W-:Y:S02]  /*dd830*/  VIADD R26, R252.reuse, 0x14a ;  /* 0x0000014afc1a7836 */ /* 0x040fe40000000000 */
[----:B------:R-:W-:-:S02]  /*dd840*/  VIADD R25, R252, 0x149 ;  /* 0x00000149fc197836 */ /* 0x000fc40000000000 */
[----:B------:R-:W-:Y:S01]  /*dd850*/  VIADD R24, R252, 0x148 ;  /* 0x00000148fc187836 */ /* 0x000fe20000000000 */
[----:B----4-:R-:W-:Y:S02]  /*dd860*/  ISETP.GE.AND P0, PT, R11, R69, PT ;  /* 0x000000450b00720c */ /* 0x010fe40003f06270 */
[----:B------:R-:W4:Y:S02]  /*dd870*/  LDL.LU R69, [R1+0x6a50] ;  /* 0x006a500001457983 */ /* 0x000f240000300800 */
[----:B------:R-:W-:Y:S02]  /*dd880*/  ISETP.LT.AND P2, PT, R68, UR26, !P0 ;  /* 0x0000001a44007c0c */ /* 0x000fe4000c741270 */
[----:B------:R-:W4:Y:S01]  /*dd890*/  LDL.LU R68, [R1+0x6a4c] ;  /* 0x006a4c0001447983 */ /* 0x000f220000300800 */
[----:B------:R-:W-:-:S03]  /*dd8a0*/  ISETP.LT.AND P4, PT, R67, UR57, !P0 ;  /* 0x0000003943007c0c */ /* 0x000fc6000c781270 */
[----:B------:R-:W4:Y:S04]  /*dd8b0*/  LDL.LU R67, [R1+0x6a48] ;  /* 0x006a480001437983 */ /* 0x000f280000300800 */
[----:B------:R-:W4:Y:S03]  /*dd8c0*/  LDL.LU R66, [R1+0x6a44] ;  /* 0x006a440001427983 */ /* 0x000f260000300800 */
[----:B------:R-:W-:Y:S02]  /*dd8d0*/  @P2 LOP3.LUT R0, R0, 0x20000, RZ, 0xfc, !PT ;  /* 0x0002000000002812 */ /* 0x000fe400078efcff */
[----:B------:R-:W-:Y:S02]  /*dd8e0*/  ISETP.LT.AND P2, PT, R65, UR59, !P1 ;  /* 0x0000003b41007c0c */ /* 0x000fe4000cf41270 */
[----:B------:R-:W4:Y:S01]  /*dd8f0*/  LDL.LU R65, [R1+0x6a40] ;  /* 0x006a400001417983 */ /* 0x000f220000300800 */
[----:B------:R-:W-:-:S04]  /*dd900*/  LOP3.LUT R0, R0, 0xfffeffff, RZ, 0xc0, !PT ;  /* 0xfffeffff00007812 */ /* 0x000fc800078ec0ff */
[----:B------:R-:W-:-:S04]  /*dd910*/  @P4 LOP3.LUT R0, R0, 0x10000, RZ, 0xfc, !PT ;  /* 0x0001000000004812 */ /* 0x000fc800078efcff */
[----:B------:R-:W-:-:S04]  /*dd920*/  LOP3.LUT R0, R0, 0xffffff7f, RZ, 0xc0, !PT ;  /* 0xffffff7f00007812 */ /* 0x000fc800078ec0ff */
[----:B------:R-:W-:-:S04]  /*dd930*/  LOP3.LUT R0, R0, 0xfffffeff, RZ, 0xc0, !PT ;  /* 0xfffffeff00007812 */ /* 0x000fc800078ec0ff */
[----:B------:R-:W-:Y:S01]  /*dd940*/  @P3 LOP3.LUT R0, R0, 0x100, RZ, 0xfc, !PT ;  /* 0x0000010000003812 */ /* 0x000fe200078efcff */
[C---:B------:R-:W-:Y:S02]  /*dd950*/  VIADD R9, R252.reuse, 0x158 ;  /* 0x00000158fc097836 */ /* 0x040fe40000000000 */
[----:B------:R-:W-:Y:S01]  /*dd960*/  VIADD R31, R252, 0x147 ;  /* 0x00000147fc1f7836 */ /* 0x000fe20000000000 */
[----:B------:R-:W-:Y:S01]  /*dd970*/  @P2 LOP3.LUT R0, R0, 0x80, RZ, 0xfc, !PT ;  /* 0x0000008000002812 */ /* 0x000fe200078efcff */
        /* <DEDUP_REMOVED lines=155> */
[----:B------:R-:W-:Y:S01]  /*de330*/  VIADD R251, R252, 0xa8 ;  /* 0x000000a8fcfb7836 */ /* 0x000fe20000000000 */
[----:B------:R-:W-:Y:S06]  /*de340*/  BAR.SYNC.DEFER_BLOCKING 0x0 ;  /* 0x0000000000007b1d */ /* 0x000fec0000010000 */
[----:B------:R1:W-:Y:S01]  /*de350*/  STL [R1+0x6a5c], R48 ;  /* 0x006a5c3001007387 */ /* 0x0003e20000100800 */
[----:B------:R-:W-:Y:S01]  /*de360*/  ULDC UR6, c[0x0][0x228] ;  /* 0x00008a0000067ab9 */ /* 0x000fe20000000800 */
[----:B------:R-:W-:Y:S01]  /*de370*/  ULDC.64 UR10, c[0x0][0x228] ;  /* 0x00008a00000a7ab9 */ /* 0x000fe20000000a00 */
[----:B------:R-:W-:Y:S01]  /*de380*/  ULDC UR7, c[0x0][0x228] ;  /* 0x00008a0000077ab9 */ /* 0x000fe20000000800 */
[----:B------:R-:W-:Y:S01]  /*de390*/  ULDC UR60, c[0x0][0x228] ;  /* 0x00008a00003c7ab9 */ /* 0x000fe20000000800 */
[----:B------:R-:W-:Y:S01]  /*de3a0*/  ULDC UR61, c[0x0][0x228] ;  /* 0x00008a00003d7ab9 */ /* 0x000fe20000000800 */
[----:B------:R-:W-:Y:S01]  /*de3b0*/  ULDC UR9, c[0x0][0x228] ;  /* 0x00008a0000097ab9 */ /* 0x000fe20000000800 */
[----:B------:R-:W-:Y:S01]  /*de3c0*/  ULDC UR8, c[0x0][0x228] ;  /* 0x00008a0000087ab9 */ /* 0x000fe20000000800 */
[----:B------:R-:W-:Y:S01]  /*de3d0*/  ULDC UR55, c[0x0][0x228] ;  /* 0x00008a0000377ab9 */ /* 0x000fe20000000800 */
[----:B------:R-:W-:Y:S01]  /*de3e0*/  ULDC UR56, c[0x0][0x228] ;  /* 0x00008a0000387ab9 */ /* 0x000fe20000000800 */
[----:B-1----:R-:W4:Y:S01]  /*de3f0*/  LDL R48, [R1+0x2dec] ;  /* 0x002dec0001307983 */ /* 0x002f220000100800 */
        /* <DEDUP_REMOVED lines=50> */
[----:B-1----:R-:W4:Y:S04]  /*de720*/  LDL R44, [R1+0x2c1c] ;  /* 0x002c1c00012c7983 */ /* 0x002f280000100800 */
[----:B------:R1:W-:Y:S04]  /*de730*/  STL [R1+0x6a48], R43 ;  /* 0x006a482b01007387 */ /* 0x0003e80000100800 */
[----:B-1----:R-:W4:Y:S04]  /*de740*/  LDL R43, [R1+0x2c10] ;  /* 0x002c1000012b7983 */ /* 0x002f280000100800 */
[----:B------:R1:W-:Y:S04]  /*de750*/  STL [R1+0x6a44], R42 ;  /* 0x006a442a01007387 */ /* 0x0003e80000100800 */
[----:B-1----:R-:W4:Y:S04]  /*de760*/  LDL R42, [R1+0x2f40] ;  /* 0x002f4000012a7983 */ /* 0x002f280000100800 */
[----:B------:R1:W-:Y:S04]  /*de770*/  STL [R1+0x6a40], R3 ;  /* 0x006a400301007387 */ /* 0x0003e80000100800 */
[----:B-1----:R-:W4:Y:S01]  /*de780*/  LDL R3, [R1+0x2f44] ;  /* 0x002f440001037983 */ /* 0x002f220000100800 */
[----:B------:R-:W-:-:S02]  /*de790*/  LOP3.LUT R0, R0, 0xffffffbf, RZ, 0xc0, !PT ;  /* 0xffffffbf00007812 */ /* 0x000fc400078ec0ff */
[----:B--2---:R-:W-:Y:S02]  /*de7a0*/  LOP3.LUT R74, R74, 0xdfffffff, RZ, 0xc0, !PT ;  /* 0xdfffffff4a4a7812 */ /* 0x004fe400078ec0ff */
[----:B---3--:R-:W-:Y:S02]  /*de7b0*/  LOP3.LUT R73, R73, 0xefffffff, RZ, 0xc0, !PT ;  /* 0xefffffff49497812 */ /* 0x008fe400078ec0ff */
[----:B------:R-:W-:Y:S02]  /*de7c0*/  LOP3.LUT R72, R72, 0xdfffffff, RZ, 0xc0, !PT ;  /* 0xdfffffff48487812 */ /* 0x000fe400078ec0ff */
[----:B------:R-:W-:Y:S02]  /*de7d0*/  LOP3.LUT R71, R71, 0xefffffff, RZ, 0xc0, !PT ;  /* 0xefffffff47477812 */ /* 0x000fe400078ec0ff */
[----:B------:R-:W-:Y:S02]  /*de7e0*/  LOP3.LUT R70, R70, 0xdfffffff, RZ, 0xc0, !PT ;  /* 0xdfffffff46467812 */ /* 0x000fe400078ec0ff */
[----:B----4-:R-:W-:-:S02]  /*de7f0*/  LOP3.LUT R69, R69, 0xdfffffff, RZ, 0xc0, !PT ;  /* 0xdfffffff45457812 */ /* 0x010fc400078ec0ff */
        /* <DEDUP_REMOVED lines=11> */
[----:B------:R-:W-:Y:S01]  /*de8b0*/  ISETP.LT.AND P2, PT, R48, UR6, !P1 ;  /* 0x0000000630007c0c */ /* 0x000fe2000cf41270 */
[----:B------:R-:W-:-:S12]  /*de8c0*/  ULDC UR6, c[0x0][0x228] ;  /* 0x00008a0000067ab9 */ /* 0x000fd80000000800 */
[----:B------:R-:W-:Y:S02]  /*de8d0*/  @P2 LOP3.LUT R0, R0, 0x40, RZ, 0xfc, !PT ;  /* 0x0000004000002812 */ /* 0x000fe400078efcff */
[----:B------:R-:W-:Y:S02]  /*de8e0*/  ISETP.LT.AND P3, PT, R47, UR10, !P1 ;  /* 0x0000000a2f007c0c */ /* 0x000fe4000cf61270 */
[----:B------:R-:W-:Y:S02]  /*de8f0*/  LOP3.LUT R0, R0, 0xffffffdf, RZ, 0xc0, !PT ;  /* 0xffffffdf00007812 */ /* 0x000fe400078ec0ff */
[----:B------:R-:W-:-:S09]  /*de900*/  ISETP.LT.AND P2, PT, R46, UR6, !P1 ;  /* 0x000000062e007c0c */ /* 0x000fd2000cf41270 */
[----:B------:R-:W-:-:S04]  /*de910*/  @P3 LOP3.LUT R0, R0, 0x20, RZ, 0xfc, !PT ;  /* 0x0000002000003812 */ /* 0x000fc800078efcff */
[----:B------:R-:W-:-:S04]  /*de920*/  LOP3.LUT R0, R0, 0xffffffef, RZ, 0xc0, !PT ;  /* 0xffffffef00007812 */ /* 0x000fc800078ec0ff */
[----:B------:R-:W-:Y:S02]  /*de930*/  @P2 LOP3.LUT R0, R0, 0x10, RZ, 0xfc, !PT ;  /* 0x0000001000002812 */ /* 0x000fe400078efcff */
[----:B------:R-:W-:Y:S01]  /*de940*/  ISETP.LT.AND P4, PT, R45, UR7, !P1 ;  /* 0x000000072d007c0c */ /* 0x000fe2000cf81270 */
[----:B------:R-:W-:Y:S01]  /*de950*/  ULDC.64 UR6, c[0x0][0x228] ;  /* 0x00008a0000067ab9 */ /* 0x000fe20000000a00 */
[----:B------:R-:W-:Y:S02]  /*de960*/  LOP3.LUT R0, R0, 0xfffffff7, RZ, 0xc0, !PT ;  /* 0xfffffff700007812 */ /* 0x000fe400078ec0ff */
[----:B------:R-:W-:Y:S01]  /*de970*/  ISETP.LT.AND P3, PT, R44, UR60, !P1 ;  /* 0x0000003c2c007c0c */ /* 0x000fe2000cf61270 */
[----:B------:R-:W-:-:S08]  /*de980*/  ULDC UR60, c[0x0][0x228] ;  /* 0x00008a00003c7ab9 */ /* 0x000fd00000000800 */
[----:B------:R-:W-:-:S04]  /*de990*/  @P4 LOP3.LUT R0, R0, 0x8, RZ, 0xfc, !PT ;  /* 0x0000000800004812 */ /* 0x000fc800078efcff */
[----:B------:R-:W-:-:S04]  /*de9a0*/  LOP3.LUT R0, R0, 0xfffffffb, RZ, 0xc0, !PT ;  /* 0xfffffffb00007812 */ /* 0x000fc800078ec0ff */
[----:B------:R-:W-:Y:S02]  /*de9b0*/  @P3 LOP3.LUT R0, R0, 0x4, RZ, 0xfc, !PT ;  /* 0x0000000400003812 */ /* 0x000fe400078efcff */
[----:B------:R-:W-:Y:S01]  /*de9c0*/  ISETP.LT.AND P2, PT, R43, UR61, !P1 ;  /* 0x0000003d2b007c0c */ /* 0x000fe2000cf41270 */
[----:B------:R-:W-:Y:S01]  /*de9d0*/  ULDC UR61, c[0x0][0x228] ;  /* 0x00008a00003d7ab9 */ /* 0x000fe20000000800 */
[----:B------:R-:W-:Y:S02]  /*de9e0*/  LOP3.LUT R0, R0, 0xfffffffd, RZ, 0xc0, !PT ;  /* 0xfffffffd00007812 */ /* 0x000fe400078ec0ff */
[C---:B------:R-:W-:Y:S01]  /*de9f0*/  ISETP.GE.AND P1, PT, R9.reuse, UR43, PT ;  /* 0x0000002b09007c0c */ /* 0x040fe2000bf26270 */
[----:B------:R-:W-:Y:S01]  /*dea00*/  ULDC UR43, c[0x0][0x228] ;  /* 0x00008a00002b7ab9 */ /* 0x000fe20000000800 */
[----:B------:R-:W-:-:S07]  /*dea10*/  LOP3.LUT R9, R9, 0xdfffffff, RZ, 0xc0, !PT ;  /* 0xdfffffff09097812 */ /* 0x000fce00078ec0ff */
[----:B------:R-:W-:Y:S02]  /*dea20*/  @P2 LOP3.LUT R0, R0, 0x2, RZ, 0xfc, !PT ;  /* 0x0000000200002812 */ /* 0x000fe400078efcff */
[----:B------:R-:W-:Y:S02]  /*dea30*/  ISETP.LT.AND P2, PT, R47, UR6, !P1 ;  /* 0x000000062f007c0c */ /* 0x000fe4000cf41270 */
[----:B------:R-:W-:Y:S02]  /*dea40*/  ISETP.LT.AND P4, PT, R42, UR8, !P1 ;  /* 0x000000082a007c0c */ /* 0x000fe4000cf81270 */
[----:B------:R-:W-:Y:S02]  /*dea50*/  LOP3.LUT R0, R0, 0xfffffffe, RZ, 0xc0, !PT ;  /* 0xfffffffe00007812 */ /* 0x000fe400078ec0ff */
[----:B------:R-:W-:Y:S01]  /*dea60*/  ISETP.LT.AND P3, PT, R3, UR9, !P1 ;  /* 0x0000000903007c0c */ /* 0x000fe2000cf61270 */
[----:B------:R-:W-:-:S06]  /*dea70*/  ULDC.64 UR8, c[0x0][0x228] ;  /* 0x00008a0000087ab9 */ /* 0x000fcc0000000a00 */
[----:B------:R-:W-:Y:S02]  /*dea80*/  @P2 LOP3.LUT R74, R74, 0x20000000, RZ, 0xfc, !PT ;  /* 0x200000004a4a2812 */ /* 0x000fe400078efcff */
[----:B------:R-:W-:Y:S01]  /*dea90*/  ISETP.LT.AND P2, PT, R48, UR55, !P1 ;  /* 0x0000003730007c0c */ /* 0x000fe2000cf41270 */
[----:B------:R-:W-:Y:S01]  /*deaa0*/  ULDC UR55, c[0x0][0x228] ;  /* 0x00008a0000377ab9 */ /* 0x000fe20000000800 */
[----:B------:R-:W-:Y:S02]  /*deab0*/  LOP3.LUT R74, R74, 0x7fffffff, RZ, 0xc0, !PT ;  /* 0x7fffffff4a4a7812 */ /* 0x000fe400078ec0ff */
[----:B------:R-:W-:Y:S02]  /*deac0*/  @P4 LOP3.LUT R0, R0, 0x1, RZ, 0xfc, !PT ;  /* 0x0000000100004812 */ /* 0x000fe400078efcff */
[----:B------:R-:W-:Y:S01]  /*dead0*/  ISETP.LT.AND P4, PT, R46, UR56, !P1 ;  /* 0x000000382e007c0c */ /* 0x000fe2000cf81270 */
[----:B------:R-:W-:Y:S01]  /*deae0*/  ULDC UR56, c[0x0][0x228] ;  /* 0x00008a0000387ab9 */ /* 0x000fe20000000800 */
[----:B------:R-:W-:-:S02]  /*deaf0*/  @P3 LOP3.LUT R74, R74, 0x80000000, RZ, 0xfc, !PT ;  /* 0x800000004a4a3812 */ /* 0x000fc400078efcff */
[----:B------:R-:W-:Y:S01]  /*deb00*/  ISETP.LT.AND P3, PT, R45, UR57, !P1 ;  /* 0x000000392d007c0c */ /* 0x000fe2000cf61270 */
[----:B------:R-:W-:Y:S01]  /*deb10*/  ULDC UR57, c[0x0][0x228] ;  /* 0x00008a0000397ab9 */ /* 0x000fe20000000800 */
[----:B------:R-:W-:-:S04]  /*deb20*/  LOP3.LUT R74, R74, 0xbfffffff, RZ, 0xc0, !PT ;  /* 0xbfffffff4a4a7812 */ /* 0x000fc800078ec0ff */
[----:B------:R-:W-:Y:S02]  /*deb30*/  @P2 LOP3.LUT R74, R74, 0x40000000, RZ, 0xfc, !PT ;  /* 0x400000004a4a2812 */ /* 0x000fe400078efcff */
[----:B------:R-:W-:Y:S01]  /*deb40*/  ISETP.LT.AND P2, PT, R44, UR58, !P1 ;  /* 0x0000003a2c007c0c */ /* 0x000fe2000cf41270 */
[----:B------:R-:W-:Y:S01]  /*deb50*/  ULDC UR58, c[0x0][0x228] ;  /* 0x00008a00003a7ab9 */ /* 0x000fe20000000800 */
[----:B------:R-:W-:Y:S02]  /*deb60*/  LOP3.LUT R74, R74, 0xefffffff, RZ, 0xc0, !PT ;  /* 0xefffffff4a4a7812 */ /* 0x000fe400078ec0ff */
[----:B------:R-:W-:Y:S01]  /*deb70*/  ISETP.LT.AND P1, PT, R43, UR59, !P1 ;  /* 0x0000003b2b007c0c */ /* 0x000fe2000cf21270 */
[----:B------:R-:W-:Y:S01]  /*deb80*/  ULDC UR59, c[0x0][0x228] ;  /* 0x00008a00003b7ab9 */ /* 0x000fe20000000800 */
[----:B------:R-:W-:-:S04]  /*deb90*/  @P4 LOP3.LUT R74, R74, 0x10000000, RZ, 0xfc, !PT ;  /* 0x100000004a4a4812 */ /* 0x000fc800078efcff */
[----:B------:R-:W-:-:S04]  /*deba0*/  LOP3.LUT R74, R74, 0xf7ffffff, RZ, 0xc0, !PT ;  /* 0xf7ffffff4a4a7812 */ /* 0x000fc800078ec0ff */
[----:B------:R-:W-:-:S04]  /*debb0*/  @P3 LOP3.LUT R74, R74, 0x8000000, RZ, 0xfc, !PT ;  /* 0x080000004a4a3812 */ /* 0x000fc800078efcff */
[----:B------:R-:W-:-:S04]  /*debc0*/  LOP3.LUT R74, R74, 0xfbffffff, RZ, 0xc0, !PT ;  /* 0xfbffffff4a4a7812 */ /* 0x000fc800078ec0ff */
[----:B------:R-:W-:-:S04]  /*debd0*/  @P2 LOP3.LUT R74, R74, 0x4000000, RZ, 0xfc, !PT ;  /* 0x040000004a4a2812 */ /* 0x000fc800078efcff */
[----:B------:R-:W-:-:S04]  /*debe0*/  LOP3.LUT R74, R74, 0xfdffffff, RZ, 0xc0, !PT ;  /* 0xfdffffff4a4a7812 */ /* 0x000fc800078ec0ff */
[----:B------:R-:W-:Y:S02]  /*debf0*/  @P1 LOP3.LUT R74, R74, 0x2000000, RZ, 0xfc, !PT ;  /* 0x020000004a4a1812 */ /* 0x000fe400078efcff */
[----:B------:R-:W-:Y:S01]  /*dec00*/  ISETP.GE.AND P1, PT, R15, UR11, PT ;  /* 0x0000000b0f007c0c */ /* 0x000fe2000bf26270 */
[----:B------:R-:W-:Y:S01]  /*dec10*/  ULDC.64 UR10, c[0x0][0x228] ;  /* 0x00008a00000a7ab9 */ /* 0x000fe20000000a00 */
[----:B------:R-:W-:Y:S02]  /*dec20*/  LOP3.LUT R74, R74, 0xffdfffff, RZ, 0xc0, !PT ;  /* 0xffdfffff4a4a7812 */ /* 0x000fe400078ec0ff */
[----:B------:R-:W-:Y:S02]  /*dec30*/  ISETP.LT.AND P2, PT, R47, UR8, !P1 ;  /* 0x000000082f007c0c */ /* 0x000fe4000cf41270 */
[----:B------:R-:W-:Y:S01]  /*dec40*/  ISETP.LT.AND P4, PT, R42, UR12, !P1 ;  /* 0x0000000c2a007c0c */ /* 0x000fe2000cf81270 */
[----:B------:R-:W-:Y:S01]  /*dec50*/  ULDC UR12, c[0x0][0x228] ;  /* 0x00008a00000c7ab9 */ /* 0x000fe20000000800 */
[----:B------:R-:W-:Y:S01]  /*dec60*/  ISETP.LT.AND P3, PT, R3, UR16, !P1 ;  /* 0x0000001003007c0c */ /* 0x000fe2000cf61270 */
[----:B------:R-:W-:Y:S01]  /*dec70*/  ULDC UR16, c[0x0][0x228] ;  /* 0x00008a0000107ab9 */ /* 0x000fe20000000800 */
[----:B------:R-:W-:-:S07]  /*dec80*/  LOP3.LUT R15, R15, 0xefffffff, RZ, 0xc0, !PT ;  /* 0xefffffff0f0f7812 */ /* 0x000fce00078ec0ff */
        /* <DEDUP_REMOVED lines=110> */
[----:B------:R-:W-:-:S02]  /*df370*/  LOP3.LUT R73, R73, 0xbfffffff, RZ, 0xc0, !PT ;  /* 0xbfffffff49497812 */ /* 0x000fc400078ec0ff */
[----:B------:R-:W-:Y:S01]  /*df380*/  ISETP.LT.AND P3, PT, R45, UR38, !P1 ;  /* 0x000000262d007c0c */ /* 0x000fe2000cf61270 */
[----:B------:R-:W-:Y:S01]  /*df390*/  ULDC UR38, c[0x0][0x228] ;  /* 0x00008a0000267ab9 */ /* 0x000fe20000000800 */
        /* <DEDUP_REMOVED lines=83> */
[----:B------:R-:W-:Y:S02]  /*df8d0*/  ISETP.GE.AND P1, PT, R17, UR11, PT ;  /* 0x0000000b11007c0c */ /* 0x000fe4000bf26270 */
        /* <DEDUP_REMOVED lines=25> */
[----:B------:R-:W-:Y:S01]  /*dfa70*/  ULDC.64 UR10, c[0x0][0x228] ;  /* 0x00008a00000a7ab9 */ /* 0x000fe20000000a00 */
        /* <DEDUP_REMOVED lines=18> */
[----:B------:R-:W-:Y:S01]  /*dfba0*/  ULDC.64 UR6, c[0x0][0x228] ;  /* 0x00008a0000067ab9 */ /* 0x000fe20000000a00 */
        /* <DEDUP_REMOVED lines=23> */
[----:B------:R-:W-:Y:S02]  /*dfd20*/  ISETP.LT.AND P2, PT, R47, UR6, !P1 ;  /* 0x000000062f007c0c */ /* 0x000fe4000cf41270 */
[----:B------:R-:W-:Y:S01]  /*dfd30*/  ISETP.LT.AND P4, PT, R42, UR10, !P1 ;  /* 0x0000000a2a007c0c */ /* 0x000fe2000cf81270 */
[----:B------:R-:W-:Y:S01]  /*dfd40*/  ULDC UR10, c[0x0][0x228] ;  /* 0x00008a00000a7ab9 */ /* 0x000fe20000000800 */
[----:B------:R-:W-:Y:S01]  /*dfd50*/  ISETP.LT.AND P3, PT, R3, UR8, !P1 ;  /* 0x0000000803007c0c */ /* 0x000fe2000cf61270 */
[----:B------:R-:W-:Y:S01]  /*dfd60*/  ULDC.64 UR8, c[0x0][0x228] ;  /* 0x00008a0000087ab9 */ /* 0x000fe20000000a00 */
        /* <DEDUP_REMOVED lines=233> */
[----:B------:R-:W-:Y:S01]  /*e0c00*/  ULDC.64 UR10, c[0x0][0x228] ;  /* 0x00008a00000a7ab9 */ /* 0x000fe20000000a00 */
        /* <DEDUP_REMOVED lines=711> */
[----:B------:R-:W-:-:S08]  /*e3880*/  ULDC.64 UR10, c[0x0][0x228] ;  /* 0x00008a00000a7ab9 */ /* 0x000fd00000000a00 */
        /* <DEDUP_REMOVED lines=26> */
[----:B------:R-:W-:Y:S01]  /*e3a30*/  VIADD R101, R252, 0xab ;  /* 0x000000abfc657836 */ /* 0x000fe20000000000 */
[----:B------:R-:W-:Y:S02]  /*e3a40*/  LOP3.LUT R65, R65, 0xffffdfff, RZ, 0xc0, !PT ;  /* 0xffffdfff41417812 */ /* 0x000fe400078ec0ff */
[----:B------:R-:W-:Y:S02]  /*e3a50*/  ISETP.LT.AND P2, PT, R47, UR10, !P1 ;  /* 0x0000000a2f007c0c */ /* 0x000fe4000cf41270 */
[----:B------:R-:W-:Y:S02]  /*e3a60*/  ISETP.LT.AND P4, PT, R42, UR8, !P1 ;  /* 0x000000082a007c0c */ /* 0x000fe4000cf81270 */
        /* <DEDUP_REMOVED lines=34> */
[----:B------:R-:W-:-:S08]  /*e3c90*/  ULDC UR60, c[0x0][0x228] ;  /* 0x00008a00003c7ab9 */ /* 0x000fd00000000800 */
        /* <DEDUP_REMOVED lines=25> */
[C---:B------:R-:W-:Y:S01]  /*e3e30*/  ISETP.GE.AND P1, PT, R64.reuse, UR11, PT ;  /* 0x0000000b40007c0c */ /* 0x040fe2000bf26270 */
        /* <DEDUP_REMOVED lines=140> */
[----:B------:R-:W-:-:S08]  /*e4700*/  ULDC UR8, c[0x0][0x228] ;  /* 0x00008a0000087ab9 */ /* 0x000fd00000000800 */
        /* <DEDUP_REMOVED lines=390> */
[----:B------:R-:W-:-:S09]  /*e5f70*/  ISETP.LT.AND P4, PT, R42, UR8, !P1 ;  /* 0x000000082a007c0c */ /* 0x000fd2000cf81270 */
        /* <DEDUP_REMOVED lines=3859> */
[----:B------:R-:W-:Y:S01]  /*f50b0*/  LOP3.LUT R15, R15, 0xffffdfff, RZ, 0xc0, !PT ;  /* 0xffffdfff0f0f7812 */ /* 0x000fe200078ec0ff */
[----:B------:R-:W-:Y:S01]  /*f50c0*/  ULDC.64 UR8, c[0x0][0x228] ;  /* 0x00008a0000087ab9 */ /* 0x000fe20000000a00 */
        /* <DEDUP_REMOVED lines=32> */
[----:B------:R-:W-:Y:S01]  /*f52d0*/  LOP3.LUT R15, R15, 0xffffffdf, RZ, 0xc0, !PT ;  /* 0xffffffdf0f0f7812 */ /* 0x000fe200078ec0ff */
[----:B------:R-:W-:Y:S01]  /*f52e0*/  VIADD R101, R252, 0xa7 ;  /* 0x000000a7fc657836 */ /* 0x000fe20000000000 */
        /* <DEDUP_REMOVED lines=877> */
[----:B------:R-:W-:Y:S01]  /*f89c0*/  ULDC UR9, c[0x0][0x228] ;  /* 0x00008a0000097ab9 */ /* 0x000fe20000000800 */
[----:B------:R-:W-:Y:S02]  /*f89d0*/  ISETP.LT.AND P2, PT, R47, UR6, !P1 ;  /* 0x000000062f007c0c */ /* 0x000fe4000cf41270 */
[----:B------:R-:W-:Y:S02]  /*f89e0*/  ISETP.LT.AND P4, PT, R42, UR10, !P1 ;  /* 0x0000000a2a007c0c */ /* 0x000fe4000cf81270 */
[----:B------:R-:W-:Y:S01]  /*f89f0*/  ISETP.LT.AND P3, PT, R3, UR8, !P1 ;  /* 0x0000000803007c0c */ /* 0x000fe2000cf61270 */
[----:B------:R-:W-:-:S08]  /*f8a00*/  ULDC UR8, c[0x0][0x228] ;  /* 0x00008a0000087ab9 */ /* 0x000fd00000000800 */
[----:B------:R-:W-:Y:S02]  /*f8a10*/  @P2 LOP3.LUT R8, R8, 0x200000, RZ, 0xfc, !PT ;  /* 0x0020000008082812 */ /* 0x000fe400078efcff */
[----:B------:R-:W-:Y:S01]  /*f8a20*/  ISETP.LT.AND P2, PT, R48, UR12, !P1 ;  /* 0x0000000c30007c0c */ /* 0x000fe2000cf41270 */
[----:B------:R-:W-:Y:S01]  /*f8a30*/  ULDC UR12, c[0x0][0x228] ;  /* 0x00008a00000c7ab9 */ /* 0x000fe20000000800 */
        /* <DEDUP_REMOVED lines=214> */
[----:B------:R-:W-:Y:S02]  /*f97a0*/  ISETP.LT.AND P2, PT, R44, UR30, !P1 ;  /* 0x0000001e2c007c0c */ /* 0x000fe4000cf41270 */
        /* <DEDUP_REMOVED lines=157> */
[----:B------:R-:W-:Y:S02]  /*fa180*/  LOP3.LUT R5, R5, 0x7fffffff, RZ, 0xc0, !PT ;  /* 0x7fffffff05057812 */ /* 0x000fe400078ec0ff */
[----:B------:R-:W-:Y:S02]  /*fa190*/  @P4 LOP3.LUT R6, R6, 0x1, RZ, 0xfc, !PT ;  /* 0x0000000106064812 */ /* 0x000fe400078efcff */
[----:B------:R-:W-:Y:S02]  /*fa1a0*/  @P3 LOP3.LUT R5, R5, 0x80000000, RZ, 0xfc, !PT ;  /* 0x8000000005053812 */ /* 0x000fe400078efcff */
[----:B------:R-:W-:Y:S01]  /*fa1b0*/  ISETP.LT.AND P4, PT, R46, UR33, !P1 ;  /* 0x000000212e007c0c */ /* 0x000fe2000cf81270 */
[----:B------:R-:W-:Y:S01]  /*fa1c0*/  ULDC.64 UR32, c[0x0][0x228] ;  /* 0x00008a0000207ab9 */ /* 0x000fe20000000a00 */
[----:B------:R-:W-:-:S02]  /*fa1d0*/  LOP3.LUT R5, R5, 0xbfffffff, RZ, 0xc0, !PT ;  /* 0xbfffffff05057812 */ /* 0x000fc400078ec0ff */
[----:B------:R-:W-:Y:S02]  /*fa1e0*/  ISETP.LT.AND P3, PT, R45, UR34, !P1 ;  /* 0x000000222d007c0c */ /* 0x000fe4000cf61270 */
[----:B------:R-:W-:Y:S02]  /*fa1f0*/  @P2 LOP3.LUT R5, R5, 0x40000000, RZ, 0xfc, !PT ;  /* 0x4000000005052812 */ /* 0x000fe400078efcff */
[----:B------:R-:W-:Y:S01]  /*fa200*/  ISETP.LT.AND P2, PT, R44, UR35, !P1 ;  /* 0x000000232c007c0c */ /* 0x000fe2000cf41270 */
[----:B------:R-:W-:Y:S01]  /*fa210*/  ULDC.64 UR34, c[0x0][0x228] ;  /* 0x00008a0000227ab9 */ /* 0x000fe20000000a00 */
[----:B------:R-:W-:Y:S02]  /*fa220*/  LOP3.LUT R5, R5, 0xefffffff, RZ, 0xc0, !PT ;  /* 0xefffffff05057812 */ /* 0x000fe400078ec0ff */
[----:B------:R-:W-:Y:S02]  /*fa230*/  ISETP.LT.AND P1, PT, R43, UR38, !P1 ;  /* 0x000000262b007c0c */ /* 0x000fe4000cf21270 */
        /* <DEDUP_REMOVED lines=59> */
[----:B------:R-:W-:-:S04]  /*fa5f0*/  LOP3.LUT R5, R5, 0xffffbfff, RZ, 0xc0, !PT ;  /* 0xffffbfff05057812 */ /* 0x000fc800078ec0ff */
[----:B------:R-:W-:Y:S02]  /*fa600*/  @P2 LOP3.LUT R5, R5, 0x4000, RZ, 0xfc, !PT ;  /* 0x0000400005052812 */ /* 0x000fe400078efcff */
[----:B------:R-:W-:Y:S01]  /*fa610*/  ISETP.LT.AND P2, PT, R44, UR40, !P1 ;  /* 0x000000282c007c0c */ /* 0x000fe2000cf41270 */
[----:B------:R-:W-:Y:S01]  /*fa620*/  ULDC.64 UR40, c[0x0][0x228] ;  /* 0x00008a0000287ab9 */ /* 0x000fe20000000a00 */
        /* <DEDUP_REMOVED lines=11> */
[----:B------:R-:W-:Y:S01]  /*fa6e0*/  ULDC UR27, c[0x0][0x228] ;  /* 0x00008a00001b7ab9 */ /* 0x000fe20000000800 */
[----:B------:R-:W-:Y:S01]  /*fa6f0*/  LOP3.LUT R5, R5, 0xffffffdf, RZ, 0xc0, !PT ;  /* 0xffffffdf05057812 */ /* 0x000fe200078ec0ff */
[----:B------:R-:W-:Y:S01]  /*fa700*/  VIADD R101, R252, 0x80 ;  /* 0x00000080fc657836 */ /* 0x000fe20000000000 */
        /* <DEDUP_REMOVED lines=21> */
[----:B------:R-:W-:Y:S01]  /*fa860*/  ISETP.GE.AND P1, PT, R101, UR29, PT ;  /* 0x0000001d65007c0c */ /* 0x000fe2000bf26270 */
[----:B------:R-:W-:Y:S01]  /*fa870*/  VIADD R101, R252, 0x7f ;  /* 0x0000007ffc657836 */ /* 0x000fe20000000000 */
        /* <DEDUP_REMOVED lines=8> */
[----:B------:R-:W-:-:S03]  /*fa900*/  LOP3.LUT R5, R5, 0xfffffffe, RZ, 0xc0, !PT ;  /* 0xfffffffe05057812 */ /* 0x000fc600078ec0ff */
[----:B------:R-:W-:Y:S02]  /*fa910*/  @P3 LOP3.LUT R4, R4, 0x10000000, RZ, 0xfc, !PT ;  /* 0x1000000004043812 */ /* 0x000fe400078efcff */
[----:B------:R-:W-:Y:S02]  /*fa920*/  ISETP.LT.AND P3, PT, R48, UR19, !P1 ;  /* 0x0000001330007c0c */ /* 0x000fe4000cf61270 */
[----:B------:R-:W-:-:S04]  /*fa930*/  LOP3.LUT R4, R4, 0x7fffffff, RZ, 0xc0, !PT ;  /* 0x7fffffff04047812 */ /* 0x000fc800078ec0ff */
[----:B------:R-:W-:Y:S02]  /*fa940*/  @P4 LOP3.LUT R4, R4, 0x80000000, RZ, 0xfc, !PT ;  /* 0x8000000004044812 */ /* 0x000fe400078efcff */
[----:B------:R-:W-:Y:S02]  /*fa950*/  @P2 LOP3.LUT R5, R5, 0x1, RZ, 0xfc, !PT ;  /* 0x0000000105052812 */ /* 0x000fe400078efcff */
[----:B------:R-:W-:Y:S02]  /*fa960*/  ISETP.LT.AND P2, PT, R47, UR18, !P1 ;  /* 0x000000122f007c0c */ /* 0x000fe4000cf41270 */
[----:B------:R-:W-:Y:S02]  /*fa970*/  LOP3.LUT R4, R4, 0xbfffffff, RZ, 0xc0, !PT ;  /* 0xbfffffff04047812 */ /* 0x000fe400078ec0ff */
[----:B------:R-:W-:Y:S02]  /*fa980*/  ISETP.LT.AND P4, PT, R45, UR17, !P1 ;  /* 0x000000112d007c0c */ /* 0x000fe4000cf81270 */
[----:B------:R-:W-:-:S02]  /*fa990*/  @P3 LOP3.LUT R4, R4, 0x40000000, RZ, 0xfc, !PT ;  /* 0x4000000004043812 */ /* 0x000fc400078efcff */
        /* <DEDUP_REMOVED lines=86> */
[----:B------:R-:W-:Y:S02]  /*faf00*/  LOP3.LUT R4, R4, 0xfffffffb, RZ, 0xc0, !PT ;  /* 0xfffffffb04047812 */ /* 0x000fe400078ec0ff */
[----:B------:R-:W-:Y:S01]  /*faf10*/  LOP3.LUT R2, R2, 0x7fffffff, RZ, 0xc0, !PT ;  /* 0x7fffffff02027812 */ /* 0x000fe200078ec0ff */
[----:B------:R-:W-:Y:S01]  /*faf20*/  VIADD R101, R252, 0x7b ;  /* 0x0000007bfc657836 */ /* 0x000fe20000000000 */
[----:B------:R-:W-:Y:S01]  /*faf30*/  @P3 LOP3.LUT R4, R4, 0x4, RZ, 0xfc, !PT ;  /* 0x0000000404043812 */ /* 0x000fe200078efcff */
[----:B------:R-:W2:Y:S01]  /*faf40*/  LDL.LU R48, [R1+0x6a5c] ;  /* 0x006a5c0001307983 */ /* 0x000ea20000300800 */
[----:B------:R-:W-:Y:S02]  /*faf50*/  ISETP.LT.AND P3, PT, R42, UR47, !P1 ;  /* 0x0000002f2a007c0c */ /* 0x000fe4000cf61270 */
[----:B------:R-:W-:-:S04]  /*faf60*/  LOP3.LUT R4, R4, 0xfffffffd, RZ, 0xc0, !PT ;  /* 0xfffffffd04047812 */ /* 0x000fc800078ec0ff */
[----:B------:R-:W-:Y:S02]  /*faf70*/  @P2 LOP3.LUT R4, R4, 0x2, RZ, 0xfc, !PT ;  /* 0x0000000204042812 */ /* 0x000fe400078efcff */
[----:B------:R-:W-:Y:S02]  /*faf80*/  ISETP.LT.AND P2, PT, R3, UR46, !P1 ;  /* 0x0000002e03007c0c */ /* 0x000fe4000cf41270 */
[----:B------:R-:W-:-:S04]  /*faf90*/  LOP3.LUT R4, R4, 0xfffffffe, RZ, 0xc0, !PT ;  /* 0xfffffffe04047812 */ /* 0x000fc800078ec0ff */
[----:B------:R-:W-:Y:S02]  /*fafa0*/  @P3 LOP3.LUT R4, R4, 0x1, RZ, 0xfc, !PT ;  /* 0x0000000104043812 */ /* 0x000fe400078efcff */
[----:B------:R-:W-:Y:S02]  /*fafb0*/  ISETP.LT.AND P3, PT, R47, UR40, !P1 ;  /* 0x000000282f007c0c */ /* 0x000fe4000cf61270 */
[----:B------:R-:W3:Y:S03]  /*fafc0*/  LDL.LU R47, [R1+0x6a58] ;  /* 0x006a5800012f7983 */ /* 0x000ee60000300800 */
[----:B------:R-:W-:-:S04]  /*fafd0*/  @P2 LOP3.LUT R2, R2, 0x80000000, RZ, 0xfc, !PT ;  /* 0x8000000002022812 */ /* 0x000fc800078efcff */
[----:B------:R-:W-:-:S04]  /*fafe0*/  LOP3.LUT R2, R2, 0xbfffffff, RZ, 0xc0, !PT ;  /* 0xbfffffff02027812 */ /* 0x000fc800078ec0ff */
[----:B------:R-:W-:Y:S02]  /*faff0*/  @P4 LOP3.LUT R2, R2, 0x40000000, RZ, 0xfc, !PT ;  /* 0x4000000002024812 */ /* 0x000fe400078efcff */
[----:B------:R-:W-:Y:S02]  /*fb000*/  ISETP.LT.AND P2, PT, R46, UR54, !P1 ;  /* 0x000000362e007c0c */ /* 0x000fe4000cf41270 */
[----:B------:R-:W-:Y:S01]  /*fb010*/  LOP3.LUT R2, R2, 0xdfffffff, RZ, 0xc0, !PT ;  /* 0xdfffffff02027812 */ /* 0x000fe200078ec0ff */
[----:B------:R-:W4:Y:S03]  /*fb020*/  LDL.LU R46, [R1+0x6a54] ;  /* 0x006a5400012e7983 */ /* 0x000f260000300800 */
[----:B------:R-:W-:Y:S02]  /*fb030*/  @P3 LOP3.LUT R2, R2, 0x20000000, RZ, 0xfc, !PT ;  /* 0x2000000002023812 */ /* 0x000fe400078efcff */
[----:B------:R-:W-:-:S02]  /*fb040*/  ISETP.LT.AND P4, PT, R45, UR55, !P1 ;  /* 0x000000372d007c0c */ /* 0x000fc4000cf81270 */
[----:B------:R-:W-:Y:S01]  /*fb050*/  LOP3.LUT R2, R2, 0xefffffff, RZ, 0xc0, !PT ;  /* 0xefffffff02027812 */ /* 0x000fe200078ec0ff */
[----:B------:R-:W4:Y:S03]  /*fb060*/  LDL.LU R45, [R1+0x6a50] ;  /* 0x006a5000012d7983 */ /* 0x000f260000300800 */
[----:B------:R-:W-:Y:S02]  /*fb070*/  @P2 LOP3.LUT R2, R2, 0x10000000, RZ, 0xfc, !PT ;  /* 0x1000000002022812 */ /* 0x000fe400078efcff */
[----:B------:R-:W-:Y:S02]  /*fb080*/  ISETP.LT.AND P3, PT, R44, UR56, !P1 ;  /* 0x000000382c007c0c */ /* 0x000fe4000cf61270 */
[----:B------:R-:W-:Y:S01]  /*fb090*/  LOP3.LUT R2, R2, 0xf7ffffff, RZ, 0xc0, !PT ;  /* 0xf7ffffff02027812 */ /* 0x000fe200078ec0ff */
[----:B------:R-:W4:Y:S03]  /*fb0a0*/  LDL.LU R44, [R1+0x6a4c] ;  /* 0x006a4c00012c7983 */ /* 0x000f260000300800 */
[----:B------:R-:W-:-:S02]  /*fb0b0*/  @P4 LOP3.LUT R2, R2, 0x8000000, RZ, 0xfc, !PT ;  /* 0x0800000002024812 */ /* 0x000fc400078efcff */
[----:B------:R-:W-:Y:S02]  /*fb0c0*/  ISETP.LT.AND P2, PT, R43, UR57, !P1 ;  /* 0x000000392b007c0c */ /* 0x000fe4000cf41270 */
[----:B------:R-:W-:Y:S01]  /*fb0d0*/  LOP3.LUT R2, R2, 0xfbffffff, RZ, 0xc0, !PT ;  /* 0xfbffffff02027812 */ /* 0x000fe200078ec0ff */
[----:B------:R-:W4:Y:S03]  /*fb0e0*/  LDL.LU R43, [R1+0x6a48] ;  /* 0x006a4800012b7983 */ /* 0x000f260000300800 */
[----:B------:R-:W-:Y:S02]  /*fb0f0*/  @P3 LOP3.LUT R2, R2, 0x4000000, RZ, 0xfc, !PT ;  /* 0x0400000002023812 */ /* 0x000fe400078efcff */
[----:B------:R-:W-:Y:S02]  /*fb100*/  ISETP.GE.AND P1, PT, R101, UR39, PT ;  /* 0x0000002765007c0c */ /* 0x000fe4000bf26270 */
[----:B------:R-:W-:-:S02]  /*fb110*/  LOP3.LUT R2, R2, 0xfdffffff, RZ, 0xc0, !PT ;  /* 0xfdffffff02027812 */ /* 0x000fc400078ec0ff */
[----:B------:R-:W-:Y:S02]  /*fb120*/  ISETP.LT.AND P3, PT, R42, UR58, !P1 ;  /* 0x0000003a2a007c0c */ /* 0x000fe4000cf61270 */
[----:B------:R-:W-:Y:S01]  /*fb130*/  @P2 LOP3.LUT R2, R2, 0x2000000, RZ, 0xfc, !PT ;  /* 0x0200000002022812 */ /* 0x000fe200078efcff */
[----:B------:R-:W4:Y:S01]  /*fb140*/  LDL.LU R42, [R1+0x6a44] ;  /* 0x006a4400012a7983 */ /* 0x000f220000300800 */
[----:B------:R-:W-:-:S03]  /*fb150*/  ISETP.LT.AND P2, PT, R3, UR59, !P1 ;  /* 0x0000003b03007c0c */ /* 0x000fc6000cf41270 */
[----:B------:R-:W4:Y:S01]  /*fb160*/  LDL.LU R3, [R1+0x6a40] ;  /* 0x006a400001037983 */ /* 0x000f220000300800 */
[----:B------:R-:W-:-:S04]  /*fb170*/  LOP3.LUT R2, R2, 0xff7fffff, RZ, 0xc0, !PT ;  /* 0xff7fffff02027812 */ /* 0x000fc800078ec0ff */
[----:B------:R-:W-:-:S04]  /*fb180*/  LOP3.LUT R2, R2, 0xfeffffff, RZ, 0xc0, !PT ;  /* 0xfeffffff02027812 */ /* 0x000fc800078ec0ff */
[----:B------:R-:W-:-:S04]  /*fb190*/  @P3 LOP3.LUT R2, R2, 0x1000000, RZ, 0xfc, !PT ;  /* 0x0100000002023812 */ /* 0x000fc800078efcff */
[----:B------:R-:W-:Y:S01]  /*fb1a0*/  @P2 LOP3.LUT R2, R2, 0x800000, RZ, 0xfc, !PT ;  /* 0x0080000002022812 */ /* 0x000fe200078efcff */
[----:B------:R-:W-:Y:S01]  /*fb1b0*/  STL [R1+0x6b1c], R57 ;  /* 0x006b1c3901007387 */ /* 0x000fe20000100800 */
[----:B------:R-:W-:Y:S01]  /*fb1c0*/  UIADD3 UR5, UR4, UR5, URZ ;  /* 0x0000000504057290 */ /* 0x000fe2000fffe03f */
[----:B------:R-:W-:Y:S01]  /*fb1d0*/  IMAD.MOV.U32 R152, RZ, RZ, R132 ;  /* 0x000000ffff987224 */ /* 0x000fe200078e0084 */
[----:B------:R-:W-:Y:S01]  /*fb1e0*/  ULDC UR61, c[0x0][0x228] ;  /* 0x00008a00003d7ab9 */ /* 0x000fe20000000800 */
[----:B------:R-:W-:Y:S01]  /*fb1f0*/  STL [R1+0x6b18], R56 ;  /* 0x006b183801007387 */ /* 0x000fe20000100800 */
[----:B------:R-:W-:Y:S01]  /*fb200*/  IMAD.MOV.U32 R153, RZ, RZ, R134 ;  /* 0x000000ffff997224 */ /* 0x000fe200078e0086 */
        /* <DEDUP_REMOVED lines=30> */
[----:B--2---:R-:W-:Y:S01]  /*fb3f0*/  STL [R1+0x6af8], R48 ;  /* 0x006af83001007387 */ /* 0x004fe20000100800 */
[----:B------:R-:W-:Y:S01]  /*fb400*/  ULDC UR48, c[0x0][0x228] ;  /* 0x00008a0000307ab9 */ /* 0x000fe20000000800 */
[----:B------:R-:W-:Y:S01]  /*fb410*/  ULDC UR49, c[0x0][0x228] ;  /* 0x00008a0000317ab9 */ /* 0x000fe20000000800 */
[----:B------:R-:W-:Y:S01]  /*fb420*/  ULDC UR10, c[0x0][0x228] ;  /* 0x00008a00000a7ab9 */ /* 0x000fe20000000800 */
[----:B---3--:R-:W-:Y:S01]  /*fb430*/  STL [R1+0x6af4], R47 ;  /* 0x006af42f01007387 */ /* 0x008fe20000100800 */
[----:B------:R-:W-:Y:S01]  /*fb440*/  ULDC UR11, c[0x0][0x228] ;  /* 0x00008a00000b7ab9 */ /* 0x000fe20000000800 */
[----:B------:R-:W-:Y:S01]  /*fb450*/  ULDC UR12, c[0x0][0x228] ;  /* 0x00008a00000c7ab9 */ /* 0x000fe20000000800 */
[----:B------:R-:W-:Y:S01]  /*fb460*/  ULDC UR13, c[0x0][0x228] ;  /* 0x00008a00000d7ab9 */ /* 0x000fe20000000800 */
[----:B----4-:R-:W-:Y:S01]  /*fb470*/  STL [R1+0x6af0], R46 ;  /* 0x006af02e01007387 */ /* 0x010fe20000100800 */
        /* <DEDUP_REMOVED lines=29> */
[----:B------:R-:W-:-:S02]  /*fb650*/  ULDC UR26, c[0x0][0x228] ;  /* 0x00008a00001a7ab9 */ /* 0x000fc40000000800 */
        /* <DEDUP_REMOVED lines=47> */
[----:B------:R-:W1:Y:S02]  /*fb950*/  S2R R101, SR_TID.X ;  /* 0x0000000000657919 */ /* 0x000e640000002100 */
[----:B-1----:R-:W-:-:S04]  /*fb960*/  LOP3.LUT R101, R101, 0x1f, RZ, 0xc0, !PT ;  /* 0x0000001f65657812 */ /* 0x002fc800078ec0ff */
[----:B------:R-:W-:Y:S02]  /*fb970*/  LEA R100, R101, UR5, 0x4 ;  /* 0x0000000565647c11 */ /* 0x000fe4000f8e20ff */
[----:B------:R-:W1:Y:S02]  /*fb980*/  S2R R101, SR_TID.X ;  /* 0x0000000000657919 */ /* 0x000e640000002100 */
[----:B-1----:R-:W-:-:S04]  /*fb990*/  LOP3.LUT R101, R101, 0x3f, RZ, 0xc0, !PT ;  /* 0x0000003f65657812 */ /* 0x002fc800078ec0ff */
[----:B------:R-:W-:Y:S01]  /*fb9a0*/  LEA R101, R101, UR4, 0x4 ;  /* 0x0000000465657c11 */ /* 0x000fe2000f8e20ff */
[----:B------:R-:W-:Y:S01]  /*fb9b0*/  IMAD.MOV.U32 R132, RZ, RZ, R133 ;  /* 0x000000ffff847224 */ /* 0x000fe200078e0085 */
[----:B------:R-:W-:Y:S01]  /*fb9c0*/  ULDC.64 UR4, c[0x0][0x228] ;  /* 0x00008a0000047ab9 */ /* 0x000fe20000000a00 */
[----:B--2---:R1:W-:Y:S04]  /*fb9d0*/  STSM.16.M88.4 [R100], R152 ;  /* 0x0000009864007844 */ /* 0x0043e80000000200 */
[----:B---3--:R-:W-:Y:S04]  /*fb9e0*/  STSM.16.M88.4 [R100+0x200], R148 ;  /* 0x0002009464007844 */ /* 0x008fe80000000200 */
[----:B-1----:R-:W2:Y:S01]  /*fb9f0*/  LDL.LU R152, [R1+0xa70] ;  /* 0x000a700001987983 */ /* 0x002ea20000300800 */
[----:B------:R-:W-:Y:S06]  /*fba00*/  BAR.SYNC.DEFER_BLOCKING 0x0 ;  /* 0x0000000000007b1d */ /* 0x000fec0000010000 */
[----:B------:R-:W2:Y:S04]  /*fba10*/  LDL.LU R153, [R1+0xa78] ;  /* 0x000a780001997983 */ /* 0x000ea80000300800 */
[----:B------:R-:W2:Y:S04]  /*fba20*/  LDL.LU R154, [R1+0x6f0] ;  /* 0x0006f000019a7983 */ /* 0x000ea80000300800 */
[----:B------:R-:W2:Y:S04]  /*fba30*/  LDL.LU R155, [R1+0x6f8] ;  /* 0x0006f800019b7983 */ /* 0x000ea80000300800 */
[----:B------:R-:W1:Y:S04]  /*fba40*/  LDS.128 R8, [R101] ;  /* 0x0000000065087984 */ /* 0x000e680000000c00 */
[----:B------:R-:W3:Y:S01]  /*fba50*/  LDS.128 R4, [R101+0x400] ;  /* 0x0004000065047984 */ /* 0x000ee20000000c00 */
[----:B------:R-:W-:Y:S06]  /*fba60*/  BAR.SYNC.DEFER_BLOCKING 0x0 ;  /* 0x0000000000007b1d */ /* 0x000fec0000010000 */
[----:B----4-:R4:W-:Y:S04]  /*fba70*/  STSM.16.M88.4 [R100], R156 ;  /* 0x0000009c64007844 */ /* 0x0109e80000000200 */
[----:B-1----:R-:W-:Y:S04]  /*fba80*/  STL.64 [R1+0x50], R8 ;  /* 0x0000500801007387 */ /* 0x002fe80000100a00 */
[----:B------:R-:W-:Y:S04]  /*fba90*/  STL.64 [R1+0x58], R10 ;  /* 0x0000580a01007387 */ /* 0x000fe80000100a00 */
[----:B---3--:R-:W-:Y:S04]  /*fbaa0*/  STL.64 [R1+0x300], R4 ;  /* 0x0003000401007387 */ /* 0x008fe80000100a00 */
[----:B------:R-:W-:Y:S04]  /*fbab0*/  STL.64 [R1+0x308], R6 ;  /* 0x0003080601007387 */ /* 0x000fe80000100a00 */
[----:B----4-:R-:W3:Y:S04]  /*fbac0*/  LDL.LU R156, [R1+0x14c0] ;  /* 0x0014c000019c7983 */ /* 0x010ee80000300800 */
[----:B------:R-:W3:Y:S04]  /*fbad0*/  LDL.LU R157, [R1+0x14c8] ;  /* 0x0014c800019d7983 */ /* 0x000ee80000300800 */
[----:B------:R-:W3:Y:S04]  /*fbae0*/  LDL.LU R158, [R1+0x17e0] ;  /* 0x0017e000019e7983 */ /* 0x000ee80000300800 */
[----:B------:R-:W3:Y:S04]  /*fbaf0*/  LDL.LU R159, [R1+0x17e8] ;  /* 0x0017e800019f7983 */ /* 0x000ee80000300800 */
[----:B------:R-:W4:Y:S04]  /*fbb00*/  LDL.LU R148, [R1+0x19e0] ;  /* 0x0019e00001947983 */ /* 0x000f280000300800 */
[----:B------:R-:W4:Y:S04]  /*fbb10*/  LDL.LU R149, [R1+0x19e8] ;  /* 0x0019e80001957983 */ /* 0x000f280000300800 */
[----:B------:R-:W4:Y:S04]  /*fbb20*/  LDL.LU R150, [R1+0x1be0] ;  /* 0x001be00001967983 */ /* 0x000f280000300800 */
[----:B------:R-:W4:Y:S04]  /*fbb30*/  LDL.LU R151, [R1+0x1be8] ;  /* 0x001be80001977983 */ /* 0x000f280000300800 */
[----:B--2---:R-:W-:Y:S01]  /*fbb40*/  STSM.16.M88.4 [R100+0x200], R152 ;  /* 0x0002009864007844 */ /* 0x004fe20000000200 */
[----:B------:R-:W-:Y:S06]  /*fbb50*/  BAR.SYNC.DEFER_BLOCKING 0x0 ;  /* 0x0000000000007b1d */ /* 0x000fec0000010000 */
[----:B------:R-:W1:Y:S04]  /*fbb60*/  LDS.128 R8, [R101] ;  /* 0x0000000065087984 */ /* 0x000e680000000c00 */
[----:B------:R-:W2:Y:S01]  /*fbb70*/  LDS.128 R4, [R101+0x400] ;  /* 0x0004000065047984 */ /* 0x000ea20000000c00 */
[----:B------:R-:W-:Y:S06]  /*fbb80*/  BAR.SYNC.DEFER_BLOCKING 0x0 ;  /* 0x0000000000007b1d */ /* 0x000fec0000010000 */
[----:B-1----:R-:W-:Y:S04]  /*fbb90*/  STL.64 [R1+0x40], R8 ;  /* 0x0000400801007387 */ /* 0x002fe80000100a00 */
[----:B------:R-:W-:Y:S04]  /*fbba0*/  STL.64 [R1+0x48], R10 ;  /* 0x0000480a01007387 */ /* 0x000fe80000100a00 */
[----:B--2---:R-:W-:Y:S04]  /*fbbb0*/  STL.64 [R1+0x2e0], R4 ;  /* 0x0002e00401007387 */ /* 0x004fe80000100a00 */
[----:B------:R-:W-:Y:S04]  /*fbbc0*/  STL.64 [R1+0x2e8], R6 ;  /* 0x0002e80601007387 */ /* 0x000fe80000100a00 */
[----:B------:R-:W2:Y:S04]  /*fbbd0*/  LDL.LU R152, [R1+0x1de0] ;  /* 0x001de00001987983 */ /* 0x000ea80000300800 */
[----:B------:R-:W2:Y:S04]  /*fbbe0*/  LDL.LU R153, [R1+0x1de8] ;  /* 0x001de80001997983 */ /* 0x000ea80000300800 */
[----:B---3--:R-:W-:Y:S04]  /*fbbf0*/  STSM.16.M88.4 [R100], R156 ;  /* 0x0000009c64007844 */ /* 0x008fe80000000200 */
[----:B------:R-:W2:Y:S04]  /*fbc00*/  LDL.LU R154, [R1+0x1fe0] ;  /* 0x001fe000019a7983 */ /* 0x000ea80000300800 */
[----:B----4-:R1:W-:Y:S04]  /*fbc10*/  STSM.16.M88.4 [R100+0x200], R148 ;  /* 0x0002009464007844 */ /* 0x0103e80000000200 */
[----:B------:R-:W2:Y:S01]  /*fbc20*/  LDL.LU R155, [R1+0x1fe8] ;  /* 0x001fe800019b7983 */ /* 0x000ea20000300800 */
[----:B------:R-:W-:Y:S06]  /*fbc30*/  BAR.SYNC.DEFER_BLOCKING 0x0 ;  /* 0x0000000000007b1d */ /* 0x000fec0000010000 */
[----:B-1----:R-:W3:Y:S04]  /*fbc40*/  LDL.LU R148, [R1+0x2200] ;  /* 0x0022000001947983 */ /* 0x002ee80000300800 */
[----:B------:R-:W3:Y:S04]  /*fbc50*/  LDL.LU R149, [R1+0x2208] ;  /* 0x0022080001957983 */ /* 0x000ee80000300800 */
[----:B------:R-:W3:Y:S04]  /*fbc60*/  LDL.LU R150, [R1+0x1a0] ;  /* 0x0001a00001967983 */ /* 0x000ee80000300800 */
[----:B------:R-:W3:Y:S04]  /*fbc70*/  LDL.LU R151, [R1+0x1a8] ;  /* 0x0001a80001977983 */ /* 0x000ee80000300800 */
[----:B------:R-:W1:Y:S04]  /*fbc80*/  LDS.128 R8, [R101] ;  /* 0x0000000065087984 */ /* 0x000e680000000c00 */
[----:B------:R-:W4:Y:S01]  /*fbc90*/  LDS.128 R4, [R101+0x400] ;  /* 0x0004000065047984 */ /* 0x000f220000000c00 */
[----:B------:R-:W-:Y:S06]  /*fbca0*/  BAR.SYNC.DEFER_BLOCKING 0x0 ;  /* 0x0000000000007b1d */ /* 0x000fec0000010000 */
[----:B-1----:R-:W-:Y:S04]  /*fbcb0*/  STL.64 [R1+0x30], R8 ;  /* 0x0000300801007387 */ /* 0x002fe80000100a00 */
[----:B------:R-:W-:Y:S04]  /*fbcc0*/  STL.64 [R1+0x38], R10 ;  /* 0x0000380a01007387 */ /* 0x000fe80000100a00 */
[----:B----4-:R-:W-:Y:S04]  /*fbcd0*/  STL.64 [R1+0x2c0], R4 ;  /* 0x0002c00401007387 */ /* 0x010fe80000100a00 */
[----:B------:R-:W-:Y:S04]  /*fbce0*/  STL.64 [R1+0x2c8], R6 ;  /* 0x0002c80601007387 */ /* 0x000fe80000100a00 */
[----:B--2---:R1:W-:Y:S04]  /*fbcf0*/  STSM.16.M88.4 [R100], R152 ;  /* 0x0000009864007844 */ /* 0x0043e80000000200 */
[----:B-1----:R-:W2:Y:S04]  /*fbd00*/  LDL.LU R152, [R1+0x2920] ;  /* 0x0029200001987983 */ /* 0x002ea80000300800 */
[----:B------:R-:W2:Y:S04]  /*fbd10*/  LDL.LU R153, [R1+0x2928] ;  /* 0x0029280001997983 */ /* 0x000ea80000300800 */
[----:B------:R-:W2:Y:S04]  /*fbd20*/  LDL.LU R154, [R1+0x2420] ;  /* 0x00242000019a7983 */ /* 0x000ea80000300800 */
[----:B---3--:R1:W-:Y:S04]  /*fbd30*/  STSM.16.M88.4 [R100+0x200], R148 ;  /* 0x0002009464007844 */ /* 0x0083e80000000200 */
        /* <DEDUP_REMOVED lines=45> */
[----:B-1----:R-:W-:Y:S04]  /*fc010*/  STL.64 [R1], R8 ;  /* 0x0000000801007387 */ /* 0x002fe80000100a00 */
[----:B------:R-:W-:Y:S04]  /*fc020*/  STL.64 [R1+0x8], R10 ;  /* 0x0000080a01007387 */ /* 0x000fe80000100a00 */
[----:B----4-:R-:W-:Y:S04]  /*fc030*/  STL.64 [R1+0x260], R4 ;  /* 0x0002600401007387 */ /* 0x010fe80000100a00 */
[----:B------:R-:W-:Y:S04]  /*fc040*/  STL.64 [R1+0x268], R6 ;  /* 0x0002680601007387 */ /* 0x000fe80000100a00 */
[----:B------:R-:W4:Y:S04]  /*fc050*/  LDL.LU R156, [R1+0x5070] ;  /* 0x00507000019c7983 */ /* 0x000f280000300800 */
[----:B------:R-:W4:Y:S04]  /*fc060*/  LDL.LU R157, [R1+0x5078] ;  /* 0x00507800019d7983 */ /* 0x000f280000300800 */
[----:B------:R-:W4:Y:S04]  /*fc070*/  LDL.LU R158, [R1+0x4090] ;  /* 0x00409000019e7983 */ /* 0x000f280000300800 */
[----:B------:R-:W4:Y:S01]  /*fc080*/  LDL.LU R159, [R1+0x4098] ;  /* 0x00409800019f7983 */ /* 0x000f220000300800 */
[----:B------:R-:W-:-:S03]  /*fc090*/  IMAD.MOV.U32 R133, RZ, RZ, R135 ;  /* 0x000000ffff857224 */ /* 0x000fc600078e0087 */
[----:B--2---:R1:W-:Y:S04]  /*fc0a0*/  STSM.16.M88.4 [R100], R152 ;  /* 0x0000009864007844 */ /* 0x0043e80000000200 */
[----:B-1----:R-:W2:Y:S04]  /*fc0b0*/  LDL.LU R152, [R1+0x5280] ;  /* 0x0052800001987983 */ /* 0x002ea80000300800 */
[----:B------:R-:W2:Y:S04]  /*fc0c0*/  LDL.LU R153, [R1+0x5288] ;  /* 0x0052880001997983 */ /* 0x000ea80000300800 */
[----:B---3--:R-:W-:Y:S04]  /*fc0d0*/  STSM.16.M88.4 [R100+0x200], R148 ;  /* 0x0002009464007844 */ /* 0x008fe80000000200 */
[----:B------:R-:W2:Y:S01]  /*fc0e0*/  LDL.LU R154, [R1+0x45c0] ;  /* 0x0045c000019a7983 */ /* 0x000ea20000300800 */
[----:B------:R-:W-:Y:S06]  /*fc0f0*/  BAR.SYNC.DEFER_BLOCKING 0x0 ;  /* 0x0000000000007b1d */ /* 0x000fec0000010000 */
[----:B------:R-:W2:Y:S04]  /*fc100*/  LDL.LU R155, [R1+0x45c8] ;  /* 0x0045c800019b7983 */ /* 0x000ea80000300800 */
[----:B------:R-:W1:Y:S04]  /*fc110*/  LDS.128 R4, [R101+0x400] ;  /* 0x0004000065047984 */ /* 0x000e680000000c00 */
[----:B------:R-:W-:Y:S01]  /*fc120*/  LDS.128 R248, [R101] ;  /* 0x0000000065f87984 */ /* 0x000fe20000000c00 */
[----:B------:R-:W-:Y:S06]  /*fc130*/  BAR.SYNC.DEFER_BLOCKING 0x0 ;  /* 0x0000000000007b1d */ /* 0x000fec0000010000 */
[----:B-1----:R-:W-:Y:S04]  /*fc140*/  STL.64 [R1+0x190], R4 ;  /* 0x0001900401007387 */ /* 0x002fe80000100a00 */
[----:B------:R-:W-:Y:S04]  /*fc150*/  STL.64 [R1+0x198], R6 ;  /* 0x0001980601007387 */ /* 0x000fe80000100a00 */
[----:B------:R-:W3:Y:S04]  /*fc160*/  LDL.LU R134, [R1+0xa34] ;  /* 0x000a340001867983 */ /* 0x000ee80000300800 */
[----:B------:R-:W3:Y:S04]  /*fc170*/  LDL.LU R135, [R1+0xa3c] ;  /* 0x000a3c0001877983 */ /* 0x000ee80000300800 */
[----:B------:R-:W3:Y:S04]  /*fc180*/  LDL.LU R148, [R1+0xbf4] ;  /* 0x000bf40001947983 */ /* 0x000ee80000300800 */
[----:B------:R-:W3:Y:S04]  /*fc190*/  LDL.LU R149, [R1+0xbfc] ;  /* 0x000bfc0001957983 */ /* 0x000ee80000300800 */
[----:B------:R-:W3:Y:S04]  /*fc1a0*/  LDL.LU R150, [R1+0x974] ;  /* 0x0009740001967983 */ /* 0x000ee80000300800 */
[----:B------:R-:W3:Y:S04]  /*fc1b0*/  LDL.LU R151, [R1+0x97c] ;  /* 0x00097c0001977983 */ /* 0x000ee80000300800 */
[----:B----4-:R-:W-:Y:S04]  /*fc1c0*/  STSM.16.M88.4 [R100], R156 ;  /* 0x0000009c64007844 */ /* 0x010fe80000000200 */
[----:B--2---:R-:W-:Y:S01]  /*fc1d0*/  STSM.16.M88.4 [R100+0x200], R152 ;  /* 0x0002009864007844 */ /* 0x004fe20000000200 */
[----:B------:R-:W-:Y:S06]  /*fc1e0*/  BAR.SYNC.DEFER_BLOCKING 0x0 ;  /* 0x0000000000007b1d */ /* 0x000fec0000010000 */
[----:B------:R-:W1:Y:S04]  /*fc1f0*/  LDS.128 R4, [R101+0x400] ;  /* 0x0004000065047984 */ /* 0x000e680000000c00 */
[----:B------:R-:W-:Y:S01]  /*fc200*/  LDS.128 R244, [R101] ;  /* 0x0000000065f47984 */ /* 0x000fe20000000c00 */
[----:B------:R-:W-:Y:S06]  /*fc210*/  BAR.SYNC.DEFER_BLOCKING 0x0 ;  /* 0x0000000000007b1d */ /* 0x000fec0000010000 */
[----:B-1----:R-:W-:Y:S04]  /*fc220*/  STL.64 [R1+0x170], R4 ;  /* 0x0001700401007387 */ /* 0x002fe80000100a00 */
[----:B---3--:R1:W-:Y:S04]  /*fc230*/  STSM.16.M88.4 [R100], R132 ;  /* 0x0000008464007844 */ /* 0x0083e80000000200 */
[----:B------:R-:W-:Y:S04]  /*fc240*/  STL.64 [R1+0x178], R6 ;  /* 0x0001780601007387 */ /* 0x000fe80000100a00 */
[----:B-1----:R-:W2:Y:S04]  /*fc250*/  LDL.LU R132, [R1+0xb74] ;  /* 0x000b740001847983 */ /* 0x002ea80000300800 */
[----:B------:R-:W2:Y:S04]  /*fc260*/  LDL.LU R133, [R1+0xb7c] ;  /* 0x000b7c0001857983 */ /* 0x000ea80000300800 */
[----:B------:R-:W2:Y:S04]  /*fc270*/  LDL.LU R134, [R1+0x8b4] ;  /* 0x0008b40001867983 */ /* 0x000ea80000300800 */
[----:B------:R-:W2:Y:S04]  /*fc280*/  LDL.LU R135, [R1+0x8bc] ;  /* 0x0008bc0001877983 */ /* 0x000ea80000300800 */
[----:B------:R1:W-:Y:S01]  /*fc290*/  STSM.16.M88.4 [R100+0x200], R148 ;  /* 0x0002009464007844 */ /* 0x0003e20000000200 */
[----:B------:R-:W-:Y:S06]  /*fc2a0*/  BAR.SYNC.DEFER_BLOCKING 0x0 ;  /* 0x0000000000007b1d */ /* 0x000fec0000010000 */
[----:B-1----:R-:W3:Y:S04]  /*fc2b0*/  LDL.LU R148, [R1+0xa74] ;  /* 0x000a740001947983 */ /* 0x002ee80000300800 */
[----:B------:R-:W3:Y:S04]  /*fc2c0*/  LDL.LU R149, [R1+0xa7c] ;  /* 0x000a7c0001957983 */ /* 0x000ee80000300800 */
[----:B------:R-:W3:Y:S04]  /*fc2d0*/  LDL.LU R150, [R1+0x6f4] ;  /* 0x0006f40001967983 */ /* 0x000ee80000300800 */
[----:B------:R-:W3:Y:S04]  /*fc2e0*/  LDL.LU R151, [R1+0x6fc] ;  /* 0x0006fc0001977983 */ /* 0x000ee80000300800 */
[----:B------:R-:W1:Y:S04]  /*fc2f0*/  LDS.128 R4, [R101+0x400] ;  /* 0x0004000065047984 */ /* 0x000e680000000c00 */
[----:B------:R-:W-:Y:S01]  /*fc300*/  LDS.128 R240, [R101] ;  /* 0x0000000065f07984 */ /* 0x000fe20000000c00 */
[----:B------:R-:W-:Y:S06]  /*fc310*/  BAR.SYNC.DEFER_BLOCKING 0x0 ;  /* 0x0000000000007b1d */ /* 0x000fec0000010000 */
[----:B-1----:R-:W-:Y:S04]  /*fc320*/  STL.64 [R1+0x150], R4 ;  /* 0x0001500401007387 */ /* 0x002fe80000100a00 */
[----:B------:R-:W-:Y:S04]  /*fc330*/  STL.64 [R1+0x158], R6 ;  /* 0x0001580601007387 */ /* 0x000fe80000100a00 */
[----:B--2---:R1:W-:Y:S04]  /*fc340*/  STSM.16.M88.4 [R100], R132 ;  /* 0x0000008464007844 */ /* 0x0043e80000000200 */
[----:B-1----:R-:W2:Y:S04]  /*fc350*/  LDL.LU R132, [R1+0x14c4] ;  /* 0x0014c40001847983 */ /* 0x002ea80000300800 */
[----:B------:R-:W2:Y:S04]  /*fc360*/  LDL.LU R133, [R1+0x14cc] ;  /* 0x0014cc0001857983 */ /* 0x000ea80000300800 */
[----:B------:R-:W2:Y:S04]  /*fc370*/  LDL.LU R134, [R1+0x17e4] ;  /* 0x0017e40001867983 */ /* 0x000ea80000300800 */
[----:B------:R-:W2:Y:S04]  /*fc380*/  LDL.LU R135, [R1+0x17ec] ;  /* 0x0017ec0001877983 */ /* 0x000ea80000300800 */
[----:B---3--:R1:W-:Y:S01]  /*fc390*/  STSM.16.M88.4 [R100+0x200], R148 ;  /* 0x0002009464007844 */ /* 0x0083e20000000200 */
        /* <DEDUP_REMOVED lines=101> */
[----:B------:R-:W-:-:S02]  /*fc9f0*/  IMAD.MOV.U32 R132, RZ, RZ, R136 ;  /* 0x000000ffff847224 */ /* 0x000fc400078e0088 */
[----:B------:R-:W-:Y:S01]  /*fca00*/  IMAD.MOV.U32 R133, RZ, RZ, R138 ;  /* 0x000000ffff857224 */ /* 0x000fe200078e008a */
        /* <DEDUP_REMOVED lines=131> */
[----:B------:R-:W2:Y:S01]  /*fd240*/  LDL.LU R135, [R1+0xa2c] ;  /* 0x000a2c0001877983 */ /* 0x000ea20000300800 */
[----:B------:R-:W-:-:S03]  /*fd250*/  IMAD.MOV.U32 R132, RZ, RZ, R137 ;  /* 0x000000ffff847224 */ /* 0x000fc600078e0089 */
[----:B------:R-:W4:Y:S01]  /*fd260*/  LDL.LU R136, [R1+0xbe4] ;  /* 0x000be40001887983 */ /* 0x000f220000300800 */
[----:B------:R-:W-:-:S03]  /*fd270*/  IMAD.MOV.U32 R133, RZ, RZ, R139 ;  /* 0x000000ffff857224 */ /* 0x000fc600078e008b */
[----:B------:R-:W4:Y:S04]  /*fd280*/  LDL.LU R137, [R1+0xbec] ;  /* 0x000bec0001897983 */ /* 0x000f280000300800 */
[----:B------:R-:W4:Y:S04]  /*fd290*/  LDL.LU R138, [R1+0x964] ;  /* 0x00096400018a7983 */ /* 0x000f280000300800 */
[----:B------:R-:W4:Y:S04]  /*fd2a0*/  LDL.LU R139, [R1+0x96c] ;  /* 0x00096c00018b7983 */ /* 0x000f280000300800 */
[----:B---3--:R-:W-:Y:S01]  /*fd2b0*/  STSM.16.M88.4 [R100+0x200], R148 ;  /* 0x0002009464007844 */ /* 0x008fe20000000200 */
[----:B------:R-:W-:Y:S06]  /*fd2c0*/  BAR.SYNC.DEFER_BLOCKING 0x0 ;  /* 0x0000000000007b1d */ /* 0x000fec0000010000 */
[----:B------:R-:W1:Y:S04]  /*fd2d0*/  LDS.128 R8, [R101] ;  /* 0x0000000065087984 */ /* 0x000e680000000c00 */
[----:B------:R-:W3:Y:S01]  /*fd2e0*/  LDS.128 R4, [R101+0x400] ;  /* 0x0004000065047984 */ /* 0x000ee20000000c00 */
[----:B------:R-:W-:Y:S06]  /*fd2f0*/  BAR.SYNC.DEFER_BLOCKING 0x0 ;  /* 0x0000000000007b1d */ /* 0x000fec0000010000 */
[----:B-1----:R-:W-:Y:S04]  /*fd300*/  STL.64 [R1+0x180], R8 ;  /* 0x0001800801007387 */ /* 0x002fe80000100a00 */
[----:B------:R-:W-:Y:S04]  /*fd310*/  STL.64 [R1+0x188], R10 ;  /* 0x0001880a01007387 */ /* 0x000fe80000100a00 */
[----:B---3--:R-:W-:Y:S04]  /*fd320*/  STL.64 [R1+0x420], R4 ;  /* 0x0004200401007387 */ /* 0x008fe80000100a00 */
[----:B------:R-:W-:Y:S04]  /*fd330*/  STL.64 [R1+0x428], R6 ;  /* 0x0004280601007387 */ /* 0x000fe80000100a00 */
[----:B--2---:R1:W-:Y:S04]  /*fd340*/  STSM.16.M88.4 [R100], R132 ;  /* 0x0000008464007844 */ /* 0x0043e80000000200 */
[----:B-1----:R-:W2:Y:S04]  /*fd350*/  LDL.LU R132, [R1+0xb64] ;  /* 0x000b640001847983 */ /* 0x002ea80000300800 */
[----:B------:R-:W2:Y:S04]  /*fd360*/  LDL.LU R133, [R1+0xb6c] ;  /* 0x000b6c0001857983 */ /* 0x000ea80000300800 */
[----:B------:R-:W2:Y:S04]  /*fd370*/  LDL.LU R134, [R1+0x8a4] ;  /* 0x0008a40001867983 */ /* 0x000ea80000300800 */
[----:B------:R-:W2:Y:S04]  /*fd380*/  LDL.LU R135, [R1+0x8ac] ;  /* 0x0008ac0001877983 */ /* 0x000ea80000300800 */
[----:B----4-:R1:W-:Y:S01]  /*fd390*/  STSM.16.M88.4 [R100+0x200], R136 ;  /* 0x0002008864007844 */ /* 0x0103e20000000200 */
        /* <DEDUP_REMOVED lines=131> */
[----:B------:R-:W-:-:S02]  /*fdbd0*/  IMAD.MOV.U32 R132, RZ, RZ, R140 ;  /* 0x000000ffff847224 */ /* 0x000fc400078e008c */
[----:B------:R-:W-:Y:S01]  /*fdbe0*/  IMAD.MOV.U32 R133, RZ, RZ, R142 ;  /* 0x000000ffff857224 */ /* 0x000fe200078e008e */
        /* <DEDUP_REMOVED lines=1571> */
[----:B------:R-:W3:Y:S04]  /*103e20*/  LDL.LU R136, [R1+0xc04] ;  /* 0x000c040001887983 */ /* 0x000ee80000300800 */
[----:B------:R-:W3:Y:S04]  /*103e30*/  LDL.LU R137, [R1+0xc0c] ;  /* 0x000c0c0001897983 */ /* 0x000ee80000300800 */
[----:B------:R-:W3:Y:S04]  /*103e40*/  LDL.LU R138, [R1+0x9c4] ;  /* 0x0009c400018a7983 */ /* 0x000ee80000300800 */
[----:B------:R-:W3:Y:S04]  /*103e50*/  LDL.LU R139, [R1+0x9cc] ;  /* 0x0009cc00018b7983 */ /* 0x000ee80000300800 */
[----:B--2---:R1:W-:Y:S04]  /*103e60*/  STSM.16.M88.4 [R100], R132 ;  /* 0x0000008464007844 */ /* 0x0043e80000000200 */
[----:B-1----:R-:W2:Y:S04]  /*103e70*/  LDL.LU R132, [R1+0xb84] ;  /* 0x000b840001847983 */ /* 0x002ea80000300800 */
[----:B------:R-:W2:Y:S04]  /*103e80*/  LDL.LU R133, [R1+0xb8c] ;  /* 0x000b8c0001857983 */ /* 0x000ea80000300800 */
[----:B------:R-:W2:Y:S04]  /*103e90*/  LDL.LU R134, [R1+0x904] ;  /* 0x0009040001867983 */ /* 0x000ea80000300800 */
[----:B------:R-:W2:Y:S04]  /*103ea0*/  LDL.LU R135, [R1+0x90c] ;  /* 0x00090c0001877983 */ /* 0x000ea80000300800 */
[----:B----4-:R-:W-:Y:S01]  /*103eb0*/  STSM.16.M88.4 [R100+0x200], R140 ;  /* 0x0002008c64007844 */ /* 0x010fe20000000200 */
[----:B------:R-:W-:Y:S06]  /*103ec0*/  BAR.SYNC.DEFER_BLOCKING 0x0 ;  /* 0x0000000000007b1d */ /* 0x000fec0000010000 */
[----:B------:R-:W1:Y:S04]  /*103ed0*/  LDS.128 R8, [R101] ;  /* 0x0000000065087984 */ /* 0x000e680000000c00 */
[----:B------:R-:W4:Y:S01]  /*103ee0*/  LDS.128 R4, [R101+0x400] ;  /* 0x0004000065047984 */ /* 0x000f220000000c00 */
[----:B------:R-:W-:Y:S06]  /*103ef0*/  BAR.SYNC.DEFER_BLOCKING 0x0 ;  /* 0x0000000000007b1d */ /* 0x000fec0000010000 */
[----:B-1----:R-:W-:Y:S04]  /*103f00*/  STL.64 [R1+0x2040], R8 ;  /* 0x0020400801007387 */ /* 0x002fe80000100a00 */
[----:B------:R-:W-:Y:S04]  /*103f10*/  STL.64 [R1+0x2048], R10 ;  /* 0x0020480a01007387 */ /* 0x000fe80000100a00 */
[----:B----4-:R-:W-:Y:S04]  /*103f20*/  STL.64 [R1+0x28e0], R4 ;  /* 0x0028e00401007387 */ /* 0x010fe80000100a00 */
[----:B------:R-:W-:Y:S04]  /*103f30*/  STL.64 [R1+0x28e8], R6 ;  /* 0x0028e80601007387 */ /* 0x000fe80000100a00 */
[----:B---3--:R1:W-:Y:S04]  /*103f40*/  STSM.16.M88.4 [R100], R136 ;  /* 0x0000008864007844 */ /* 0x0083e80000000200 */
[----:B-1----:R-:W3:Y:S04]  /*103f50*/  LDL.LU R136, [R1+0xb04] ;  /* 0x000b040001887983 */ /* 0x002ee80000300800 */
[----:B------:R-:W3:Y:S04]  /*103f60*/  LDL.LU R137, [R1+0xb0c] ;  /* 0x000b0c0001897983 */ /* 0x000ee80000300800 */
[----:B------:R-:W3:Y:S04]  /*103f70*/  LDL.LU R138, [R1+0x844] ;  /* 0x00084400018a7983 */ /* 0x000ee80000300800 */
[----:B------:R-:W3:Y:S04]  /*103f80*/  LDL.LU R139, [R1+0x84c] ;  /* 0x00084c00018b7983 */ /* 0x000ee80000300800 */
[----:B--2---:R1:W-:Y:S01]  /*103f90*/  STSM.16.M88.4 [R100+0x200], R132 ;  /* 0x0002008464007844 */ /* 0x0043e20000000200 */
[----:B------:R-:W-:Y:S06]  /*103fa0*/  BAR.SYNC.DEFER_BLOCKING 0x0 ;  /* 0x0000000000007b1d */ /* 0x000fec0000010000 */
[----:B-1----:R-:W2:Y:S04]  /*103fb0*/  LDL.LU R132, [R1+0x7c4] ;  /* 0x0007c40001847983 */ /* 0x002ea80000300800 */
[----:B------:R-:W2:Y:S04]  /*103fc0*/  LDL.LU R133, [R1+0x7cc] ;  /* 0x0007cc0001857983 */ /* 0x000ea80000300800 */
[----:B------:R-:W2:Y:S04]  /*103fd0*/  LDL.LU R134, [R1+0x684] ;  /* 0x0006840001867983 */ /* 0x000ea80000300800 */
[----:B------:R-:W2:Y:S04]  /*103fe0*/  LDL.LU R135, [R1+0x68c] ;  /* 0x00068c0001877983 */ /* 0x000ea80000300800 */
        /* <DEDUP_REMOVED lines=133> */
[----:B---3--:R-:W-:Y:S04]  /*104840*/  STSM.16.M88.4 [R100], R136 ;  /* 0x0000008864007844 */ /* 0x008fe80000000200 */
[----:B--2---:R1:W-:Y:S01]  /*104850*/  STSM.16.M88.4 [R100+0x200], R132 ;  /* 0x0002008464007844 */ /* 0x0043e20000000200 */
[----:B------:R-:W-:Y:S06]  /*104860*/  BAR.SYNC.DEFER_BLOCKING 0x0 ;  /* 0x0000000000007b1d */ /* 0x000fec0000010000 */
[----:B-1----:R-:W2:Y:S04]  /*104870*/  LDL.LU R132, [R1+0xe70] ;  /* 0x000e700001847983 */ /* 0x002ea80000300800 */
[----:B------:R-:W2:Y:S04]  /*104880*/  LDL.LU R133, [R1+0xe78] ;  /* 0x000e780001857983 */ /* 0x000ea80000300800 */
[----:B------:R-:W2:Y:S04]  /*104890*/  LDL.LU R134, [R1+0x830] ;  /* 0x0008300001867983 */ /* 0x000ea80000300800 */
[----:B------:R-:W2:Y:S04]  /*1048a0*/  LDL.LU R135, [R1+0x838] ;  /* 0x0008380001877983 */ /* 0x000ea80000300800 */
        /* <DEDUP_REMOVED lines=12> */
[----:B------:R-:W3:Y:S04]  /*104970*/  LDL.LU R136, [R1+0x1860] ;  /* 0x0018600001887983 */ /* 0x000ee80000300800 */
[----:B------:R-:W3:Y:S04]  /*104980*/  LDL.LU R137, [R1+0x1868] ;  /* 0x0018680001897983 */ /* 0x000ee80000300800 */
[----:B------:R-:W4:Y:S04]  /*104990*/  LDL R3, [R1+0x2de8] ;  /* 0x002de80001037983 */ /* 0x000f280000100800 */
[----:B------:R-:W2:Y:S04]  /*1049a0*/  LDL R4, [R1+0x2dec] ;  /* 0x002dec0001047983 */ /* 0x000ea80000100800 */
[----:B------:R-:W3:Y:S04]  /*1049b0*/  LDL R0, [R1+0x2de4] ;  /* 0x002de40001007983 */ /* 0x000ee80000100800 */
[----:B------:R-:W3:Y:S04]  /*1049c0*/  LDL R9, [R1+0x2de0] ;  /* 0x002de00001097983 */ /* 0x000ee80000100800 */
[----:B------:R-:W3:Y:S04]  /*1049d0*/  LDL R8, [R1+0x2c1c] ;  /* 0x002c1c0001087983 */ /* 0x000ee80000100800 */
[----:B------:R-:W3:Y:S04]  /*1049e0*/  LDL R7, [R1+0x2c10] ;  /* 0x002c100001077983 */ /* 0x000ee80000100800 */
[----:B------:R-:W3:Y:S04]  /*1049f0*/  LDL R6, [R1+0x2f40] ;  /* 0x002f400001067983 */ /* 0x000ee80000100800 */
[----:B------:R-:W3:Y:S01]  /*104a00*/  LDL R5, [R1+0x2f44] ;  /* 0x002f440001057983 */ /* 0x000ee20000100800 */
[----:B------:R-:W-:Y:S01]  /*104a10*/  LOP3.LUT R2, R2, 0xffdfffff, RZ, 0xc0, !PT ;  /* 0xffdfffff02027812 */ /* 0x000fe200078ec0ff */
[----:B------:R-:W-:-:S02]  /*104a20*/  VIADD R57, R252, 0x7a ;  /* 0x0000007afc397836 */ /* 0x000fc40000000000 */
[C---:B------:R-:W-:Y:S02]  /*104a30*/  VIADD R56, R252.reuse, 0x79 ;  /* 0x00000079fc387836 */ /* 0x040fe40000000000 */
[C---:B------:R-:W-:Y:S01]  /*104a40*/  VIADD R55, R252.reuse, 0x78 ;  /* 0x00000078fc377836 */ /* 0x040fe20000000000 */
[----:B------:R-:W-:Y:S01]  /*104a50*/  LOP3.LUT R131, R131, 0xdfffffff, RZ, 0xc0, !PT ;  /* 0xdfffffff83837812 */ /* 0x000fe200078ec0ff */
[----:B------:R-:W-:Y:S01]  /*104a60*/  VIADD R54, R252, 0x77 ;  /* 0x00000077fc367836 */ /* 0x000fe20000000000 */
[----:B----4-:R-:W-:Y:S02]  /*104a70*/  ISETP.LT.AND P3, PT, R3, UR4, !P1 ;  /* 0x0000000403007c0c */ /* 0x010fe4000cf61270 */
[----:B--2---:R-:W-:Y:S01]  /*104a80*/  ISETP.LT.AND P2, PT, R4, UR61, !P1 ;  /* 0x0000003d04007c0c */ /* 0x004fe2000cf41270 */
[----:B------:R-:W-:Y:S01]  /*104a90*/  VIADD R53, R252, 0x76 ;  /* 0x00000076fc357836 */ /* 0x000fe20000000000 */
[----:B------:R-:W-:Y:S01]  /*104aa0*/  LOP3.LUT R130, R130, 0xdfffffff, RZ, 0xc0, !PT ;  /* 0xdfffffff82827812 */ /* 0x000fe200078ec0ff */
[----:B------:R-:W-:Y:S01]  /*104ab0*/  VIADD R52, R252, 0x75 ;  /* 0x00000075fc347836 */ /* 0x000fe20000000000 */
[----:B---3--:R-:W-:Y:S01]  /*104ac0*/  ISETP.LT.AND P4, PT, R0, UR6, !P1 ;  /* 0x0000000600007c0c */ /* 0x008fe2000cf81270 */
        /* <DEDUP_REMOVED lines=20> */
[----:B------:R-:W-:Y:S01]  /*104c10*/  ISETP.GE.AND P1, PT, R57, UR41, PT ;  /* 0x0000002939007c0c */ /* 0x000fe2000bf26270 */
[----:B------:R-:W-:Y:S01]  /*104c20*/  VIADD R49, R252, 0x72 ;  /* 0x00000072fc317836 */ /* 0x000fe20000000000 */
[----:B------:R-:W-:Y:S01]  /*104c30*/  LOP3.LUT R2, R2, 0xffffdfff, RZ, 0xc0, !PT ;  /* 0xffffdfff02027812 */ /* 0x000fe200078ec0ff */
[C---:B------:R-:W-:Y:S01]  /*104c40*/  VIADD R48, R252.reuse, 0x71 ;  /* 0x00000071fc307836 */ /* 0x040fe20000000000 */
[----:B------:R-:W-:Y:S01]  /*104c50*/  ISETP.LT.AND P2, PT, R3, UR6, !P1 ;  /* 0x0000000603007c0c */ /* 0x000fe2000cf41270 */
[----:B------:R-:W-:Y:S01]  /*104c60*/  VIADD R47, R252, 0x70 ;  /* 0x00000070fc2f7836 */ /* 0x000fe20000000000 */
[----:B------:R-:W-:Y:S02]  /*104c70*/  ISETP.LT.AND P4, PT, R6, UR8, !P1 ;  /* 0x0000000806007c0c */ /* 0x000fe4000cf81270 */
[----:B------:R-:W-:Y:S01]  /*104c80*/  LOP3.LUT R129, R129, 0xdfffffff, RZ, 0xc0, !PT ;  /* 0xdfffffff81817812 */ /* 0x000fe200078ec0ff */
[C---:B------:R-:W-:Y:S01]  /*104c90*/  VIADD R46, R252.reuse, 0x6f ;  /* 0x0000006ffc2e7836 */ /* 0x040fe20000000000 */
[----:B------:R-:W-:Y:S01]  /*104ca0*/  ISETP.LT.AND P3, PT, R5, UR9, !P1 ;  /* 0x0000000905007c0c */ /* 0x000fe2000cf61270 */
[----:B------:R-:W-:Y:S01]  /*104cb0*/  ULDC.64 UR8, c[0x0][0x228] ;  /* 0x00008a0000087ab9 */ /* 0x000fe20000000a00 */
[----:B------:R-:W-:Y:S01]  /*104cc0*/  ULDC UR41, c[0x0][0x228] ;  /* 0x00008a0000297ab9 */ /* 0x000fe20000000800 */
[----:B------:R-:W-:Y:S01]  /*104cd0*/  VIADD R45, R252, 0x6e ;  /* 0x0000006efc2d7836 */ /* 0x000fe20000000000 */
[----:B------:R-:W-:Y:S01]  /*104ce0*/  LOP3.LUT R128, R128, 0xdfffffff, RZ, 0xc0, !PT ;  /* 0xdfffffff80807812 */ /* 0x000fe200078ec0ff */
[C---:B------:R-:W-:Y:S01]  /*104cf0*/  VIADD R44, R252.reuse, 0x6d ;  /* 0x0000006dfc2c7836 */ /* 0x040fe20000000000 */
[----:B------:R-:W-:Y:S01]  /*104d00*/  LOP3.LUT R127, R127, 0xefffffff, RZ, 0xc0, !PT ;  /* 0xefffffff7f7f7812 */ /* 0x000fe200078ec0ff */
[----:B------:R-:W-:Y:S01]  /*104d10*/  VIADD R43, R252, 0x6c ;  /* 0x0000006cfc2b7836 */ /* 0x000fe20000000000 */
[----:B------:R-:W-:Y:S01]  /*104d20*/  @P2 LOP3.LUT R2, R2, 0x2000, RZ, 0xfc, !PT ;  /* 0x0000200002022812 */ /* 0x000fe200078efcff */
[----:B------:R-:W-:Y:S01]  /*104d30*/  VIADD R42, R252, 0x6b ;  /* 0x0000006bfc2a7836 */ /* 0x000fe20000000000 */
[----:B------:R-:W-:Y:S01]  /*104d40*/  LOP3.LUT R126, R126, 0xdfffffff, RZ, 0xc0, !PT ;  /* 0xdfffffff7e7e7812 */ /* 0x000fe200078ec0ff */
[----:B------:R-:W-:Y:S01]  /*104d50*/  VIADD R41, R252, 0x6a ;  /* 0x0000006afc297836 */ /* 0x000fe20000000000 */
[----:B------:R-:W-:Y:S01]  /*104d60*/  LOP3.LUT R2, R2, 0xfffeffff, RZ, 0xc0, !PT ;  /* 0xfffeffff02027812 */ /* 0x000fe200078ec0ff */
[C---:B------:R-:W-:Y:S01]  /*104d70*/  VIADD R40, R252.reuse, 0x69 ;  /* 0x00000069fc287836 */ /* 0x040fe20000000000 */
[----:B------:R-:W-:Y:S01]  /*104d80*/  LOP3.LUT R125, R125, 0xdfffffff, RZ, 0xc0, !PT ;  /* 0xdfffffff7d7d7812 */ /* 0x000fe200078ec0ff */
[----:B------:R-:W-:Y:S01]  /*104d90*/  VIADD R39, R252, 0x68 ;  /* 0x00000068fc277836 */ /* 0x000fe20000000000 */
[----:B------:R-:W-:Y:S01]  /*104da0*/  @P4 LOP3.LUT R2, R2, 0x10000, RZ, 0xfc, !PT ;  /* 0x0001000002024812 */ /* 0x000fe200078efcff */
[----:B------:R-:W-:Y:S01]  /*104db0*/  VIADD R38, R252, 0x67 ;  /* 0x00000067fc267836 */ /* 0x000fe20000000000 */
[----:B------:R-:W-:Y:S01]  /*104dc0*/  ISETP.LT.AND P2, PT, R4, UR53, !P1 ;  /* 0x0000003504007c0c */ /* 0x000fe2000cf41270 */
[----:B------:R-:W-:Y:S01]  /*104dd0*/  ULDC UR53, c[0x0][0x228] ;  /* 0x00008a0000357ab9 */ /* 0x000fe20000000800 */
[----:B------:R-:W-:Y:S01]  /*104de0*/  LOP3.LUT R2, R2, 0xffff7fff, RZ, 0xc0, !PT ;  /* 0xffff7fff02027812 */ /* 0x000fe200078ec0ff */
[----:B------:R-:W-:Y:S01]  /*104df0*/  VIADD R37, R252, 0x66 ;  /* 0x00000066fc257836 */ /* 0x000fe20000000000 */
[----:B------:R-:W-:Y:S01]  /*104e00*/  LOP3.LUT R124, R124, 0xdfffffff, RZ, 0xc0, !PT ;  /* 0xdfffffff7c7c7812 */ /* 0x000fe200078ec0ff */
[----:B------:R-:W-:Y:S01]  /*104e10*/  VIADD R36, R252, 0x65 ;  /* 0x00000065fc247836 */ /* 0x000fe20000000000 */
[----:B------:R-:W-:Y:S01]  /*104e20*/  @P3 LOP3.LUT R2, R2, 0x8000, RZ, 0xfc, !PT ;  /* 0x0000800002023812 */ /* 0x000fe200078efcff */
[----:B------:R-:W-:Y:S01]  /*104e30*/  VIADD R35, R252, 0x64 ;  /* 0x00000064fc237836 */ /* 0x000fe20000000000 */
[----:B------:R-:W-:Y:S01]  /*104e40*/  ISETP.LT.AND P4, PT, R0, UR54, !P1 ;  /* 0x0000003600007c0c */ /* 0x000fe2000cf81270 */
[----:B------:R-:W-:Y:S01]  /*104e50*/  ULDC UR54, c[0x0][0x228] ;  /* 0x00008a0000367ab9 */ /* 0x000fe20000000800 */
        /* <DEDUP_REMOVED lines=29> */
[----:B------:R-:W-:-:S02]  /*105030*/  VIADD R23, R252, 0x58 ;  /* 0x00000058fc177836 */ /* 0x000fc40000000000 */
[----:B------:R-:W-:Y:S01]  /*105040*/  VIADD R235, R252, 0x4a ;  /* 0x0000004afceb7836 */ /* 0x000fe20000000000 */
[----:B------:R-:W-:Y:S01]  /*105050*/  LOP3.LUT R2, R2, 0xfffffdff, RZ, 0xc0, !PT ;  /* 0xfffffdff02027812 */ /* 0x000fe200078ec0ff */
[C---:B------:R-:W-:Y:S02]  /*105060*/  VIADD R22, R252.reuse, 0x57 ;  /* 0x00000057fc167836 */ /* 0x040fe40000000000 */
[----:B------:R-:W-:Y:S01]  /*105070*/  VIADD R234, R252, 0x49 ;  /* 0x00000049fcea7836 */ /* 0x000fe20000000000 */
[----:B------:R-:W-:Y:S01]  /*105080*/  @P1 LOP3.LUT R2, R2, 0x200, RZ, 0xfc, !PT ;  /* 0x0000020002021812 */ /* 0x000fe200078efcff */
[----:B------:R-:W-:Y:S01]  /*105090*/  VIADD R21, R252, 0x56 ;  /* 0x00000056fc157836 */ /* 0x000fe20000000000 */
[----:B------:R-:W-:Y:S01]  /*1050a0*/  ISETP.GE.AND P1, PT, R56, UR5, PT ;  /* 0x0000000538007c0c */ /* 0x000fe2000bf26270 */
[----:B------:R-:W-:Y:S01]  /*1050b0*/  ULDC.64 UR4, c[0x0][0x228] ;  /* 0x00008a0000047ab9 */ /* 0x000fe20000000a00 */
[C---:B------:R-:W-:Y:S02]  /*1050c0*/  VIADD R20, R252.reuse, 0x55 ;  /* 0x00000055fc147836 */ /* 0x040fe40000000000 */
[C---:B------:R-:W-:Y:S01]  /*1050d0*/  VIADD R233, R252.reuse, 0x48 ;  /* 0x00000048fce97836 */ /* 0x040fe20000000000 */
[----:B------:R-:W-:Y:S01]  /*1050e0*/  ISETP.LT.AND P2, PT, R3, UR8, !P1 ;  /* 0x0000000803007c0c */ /* 0x000fe2000cf41270 */
[----:B------:R-:W-:Y:S01]  /*1050f0*/  VIADD R19, R252, 0x54 ;  /* 0x00000054fc137836 */ /* 0x000fe20000000000 */
[----:B------:R-:W-:Y:S01]  /*105100*/  ISETP.LT.AND P4, PT, R6, UR43, !P1 ;  /* 0x0000002b06007c0c */ /* 0x000fe2000cf81270 */
[----:B------:R-:W-:Y:S01]  /*105110*/  ULDC UR43, c[0x0][0x228] ;  /* 0x00008a00002b7ab9 */ /* 0x000fe20000000800 */
[----:B------:R-:W-:Y:S01]  /*105120*/  LOP3.LUT R2, R2, 0xffffffdf, RZ, 0xc0, !PT ;  /* 0xffffffdf02027812 */ /* 0x000fe200078ec0ff */
[C---:B------:R-:W-:Y:S01]  /*105130*/  VIADD R18, R252.reuse, 0x53 ;  /* 0x00000053fc127836 */ /* 0x040fe20000000000 */
[----:B------:R-:W-:Y:S01]  /*105140*/  ISETP.LT.AND P3, PT, R5, UR44, !P1 ;  /* 0x0000002c05007c0c */ /* 0x000fe2000cf61270 */
[----:B------:R-:W-:Y:S01]  /*105150*/  ULDC UR44, c[0x0][0x228] ;  /* 0x00008a00002c7ab9 */ /* 0x000fe20000000800 */
[C---:B------:R-:W-:Y:S01]  /*105160*/  VIADD R17, R252.reuse, 0x52 ;  /* 0x00000052fc117836 */ /* 0x040fe20000000000 */
[----:B------:R-:W-:Y:S01]  /*105170*/  LOP3.LUT R119, R119, 0xdfffffff, RZ, 0xc0, !PT ;  /* 0xdfffffff77777812 */ /* 0x000fe200078ec0ff */
[----:B------:R-:W-:-:S02]  /*105180*/  VIADD R16, R252, 0x51 ;  /* 0x00000051fc107836 */ /* 0x000fc40000000000 */
[----:B------:R-:W-:Y:S01]  /*105190*/  VIADD R232, R252, 0x47 ;  /* 0x00000047fce87836 */ /* 0x000fe20000000000 */
[----:B------:R-:W-:Y:S01]  /*1051a0*/  @P2 LOP3.LUT R2, R2, 0x20, RZ, 0xfc, !PT ;  /* 0x0000002002022812 */ /* 0x000fe200078efcff */
[C---:B------:R-:W-:Y:S02]  /*1051b0*/  VIADD R15, R252.reuse, 0x50 ;  /* 0x00000050fc0f7836 */ /* 0x040fe40000000000 */
[----:B------:R-:W-:Y:S01]  /*1051c0*/  VIADD R207, R252, 0x46 ;  /* 0x00000046fccf7836 */ /* 0x000fe20000000000 */
[----:B------:R-:W-:Y:S01]  /*1051d0*/  LOP3.LUT R2, R2, 0xfffffeff, RZ, 0xc0, !PT ;  /* 0xfffffeff02027812 */ /* 0x000fe200078ec0ff */
[C---:B------:R-:W-:Y:S02]  /*1051e0*/  VIADD R14, R252.reuse, 0x4f ;  /* 0x0000004ffc0e7836 */ /* 0x040fe40000000000 */
[----:B------:R-:W-:Y:S01]  /*1051f0*/  VIADD R206, R252, 0x45 ;  /* 0x00000045fcce7836 */ /* 0x000fe20000000000 */
[----:B------:R-:W-:Y:S01]  /*105200*/  @P4 LOP3.LUT R2, R2, 0x100, RZ, 0xfc, !PT ;  /* 0x0000010002024812 */ /* 0x000fe200078efcff */
[----:B------:R-:W-:Y:S01]  /*105210*/  VIADD R13, R252, 0x4e ;  /* 0x0000004efc0d7836 */ /* 0x000fe20000000000 */
[----:B------:R-:W-:Y:S01]  /*105220*/  ISETP.LT.AND P2, PT, R4, UR45, !P1 ;  /* 0x0000002d04007c0c */ /* 0x000fe2000cf41270 */
[----:B------:R-:W-:Y:S01]  /*105230*/  ULDC UR45, c[0x0][0x228] ;  /* 0x00008a00002d7ab9 */ /* 0x000fe20000000800 */
[----:B------:R-:W-:Y:S01]  /*105240*/  LOP3.LUT R2, R2, 0xffffff7f, RZ, 0xc0, !PT ;  /* 0xffffff7f02027812 */ /* 0x000fe200078ec0ff */
[----:B------:R-:W-:-:S02]  /*105250*/  VIADD R12, R252, 0x4d ;  /* 0x0000004dfc0c7836 */ /* 0x000fc40000000000 */
        /* <DEDUP_REMOVED lines=16> */
[----:B------:R-:W-:Y:S02]  /*105360*/  @P4 LOP3.LUT R2, R2, 0x10, RZ, 0xfc, !PT ;  /* 0x0000001002024812 */ /* 0x000fe400078efcff */
[----:B------:R-:W-:Y:S01]  /*105370*/  LOP3.LUT R117, R117, 0xdfffffff, RZ, 0xc0, !PT ;  /* 0xdfffffff75757812 */ /* 0x000fe200078ec0ff */
[----:B------:R-:W-:Y:S01]  /*105380*/  VIADD R200, R252, 0x3f ;  /* 0x0000003ffcc87836 */ /* 0x000fe20000000000 */
[----:B------:R-:W-:Y:S01]  /*105390*/  ISETP.LT.AND P2, PT, R8, UR51, !P1 ;  /* 0x0000003308007c0c */ /* 0x000fe2000cf41270 */
[----:B------:R-:W-:Y:S01]  /*1053a0*/  ULDC UR51, c[0x0][0x228] ;  /* 0x00008a0000337ab9 */ /* 0x000fe20000000800 */
[----:B------:R-:W-:Y:S01]  /*1053b0*/  LOP3.LUT R2, R2, 0xfffffff7, RZ, 0xc0, !PT ;  /* 0xfffffff702027812 */ /* 0x000fe200078ec0ff */
[C---:B------:R-:W-:Y:S02]  /*1053c0*/  VIADD R199, R252.reuse, 0x3e ;  /* 0x0000003efcc77836 */ /* 0x040fe40000000000 */
[----:B------:R-:W-:Y:S01]  /*1053d0*/  VIADD R198, R252, 0x3d ;  /* 0x0000003dfcc67836 */ /* 0x000fe20000000000 */
[----:B------:R-:W-:Y:S01]  /*1053e0*/  @P3 LOP3.LUT R2, R2, 0x8, RZ, 0xfc, !PT ;  /* 0x0000000802023812 */ /* 0x000fe200078efcff */
[----:B------:R-:W-:Y:S01]  /*1053f0*/  VIADD R197, R252, 0x3c ;  /* 0x0000003cfcc57836 */ /* 0x000fe20000000000 */
[----:B------:R-:W-:Y:S01]  /*105400*/  ISETP.LT.AND P1, PT, R7, UR52, !P1 ;  /* 0x0000003407007c0c */ /* 0x000fe2000cf21270 */
[----:B------:R-:W-:Y:S01]  /*105410*/  ULDC UR52, c[0x0][0x228] ;  /* 0x00008a0000347ab9 */ /* 0x000fe20000000800 */
[----:B------:R-:W-:-:S02]  /*105420*/  LOP3.LUT R2, R2, 0xfffffffb, RZ, 0xc0, !PT ;  /* 0xfffffffb02027812 */ /* 0x000fc400078ec0ff */
[----:B------:R-:W-:Y:S01]  /*105430*/  LOP3.LUT R116, R116, 0xdfffffff, RZ, 0xc0, !PT ;  /* 0xdfffffff74747812 */ /* 0x000fe200078ec0ff */
[----:B------:R-:W-:Y:S01]  /*105440*/  VIADD R196, R252, 0x3b ;  /* 0x0000003bfcc47836 */ /* 0x000fe20000000000 */
[----:B------:R-:W-:Y:S01]  /*105450*/  @P2 LOP3.LUT R2, R2, 0x4, RZ, 0xfc, !PT ;  /* 0x0000000402022812 */ /* 0x000fe200078efcff */
[C---:B------:R-:W-:Y:S02]  /*105460*/  VIADD R195, R252.reuse, 0x3a ;  /* 0x0000003afcc37836 */ /* 0x040fe40000000000 */
[----:B------:R-:W-:Y:S01]  /*105470*/  VIADD R194, R252, 0x39 ;  /* 0x00000039fcc27836 */ /* 0x000fe20000000000 */
[----:B------:R-:W-:Y:S01]  /*105480*/  LOP3.LUT R2, R2, 0xfffffffd, RZ, 0xc0, !PT ;  /* 0xfffffffd02027812 */ /* 0x000fe200078ec0ff */
[C---:B------:R-:W-:Y:S01]  /*105490*/  VIADD R193, R252.reuse, 0x38 ;  /* 0x00000038fcc17836 */ /* 0x040fe20000000000 */
[----:B------:R-:W-:Y:S01]  /*1054a0*/  LOP3.LUT R115, R115, 0xdfffffff, RZ, 0xc0, !PT ;  /* 0xdfffffff73737812 */ /* 0x000fe200078ec0ff */
[----:B------:R-:W-:Y:S01]  /*1054b0*/  VIADD R192, R252, 0x37 ;  /* 0x00000037fcc07836 */ /* 0x000fe20000000000 */
[----:B------:R-:W-:Y:S01]  /*1054c0*/  @P1 LOP3.LUT R2, R2, 0x2, RZ, 0xfc, !PT ;  /* 0x0000000202021812 */ /* 0x000fe200078efcff */
[C---:B------:R-:W-:Y:S01]  /*1054d0*/  VIADD R191, R252.reuse, 0x36 ;  /* 0x00000036fcbf7836 */ /* 0x040fe20000000000 */
[----:B------:R-:W-:Y:S01]  /*1054e0*/  ISETP.GE.AND P1, PT, R55, UR7, PT ;  /* 0x0000000737007c0c */ /* 0x000fe2000bf26270 */
[----:B------:R-:W-:Y:S01]  /*1054f0*/  ULDC.64 UR6, c[0x0][0x228] ;  /* 0x00008a0000067ab9 */ /* 0x000fe20000000a00 */
[----:B------:R-:W-:-:S02]  /*105500*/  VIADD R190, R252, 0x35 ;  /* 0x00000035fcbe7836 */ /* 0x000fc40000000000 */
[----:B------:R-:W-:Y:S01]  /*105510*/  VIADD R189, R252, 0x34 ;  /* 0x00000034fcbd7836 */ /* 0x000fe20000000000 */
[----:B------:R-:W-:Y:S02]  /*105520*/  ISETP.LT.AND P2, PT, R3, UR4, !P1 ;  /* 0x0000000403007c0c */ /* 0x000fe4000cf41270 */
[----:B------:R-:W-:Y:S01]  /*105530*/  LOP3.LUT R114, R114, 0xdfffffff, RZ, 0xc0, !PT ;  /* 0xdfffffff72727812 */ /* 0x000fe200078ec0ff */
[----:B------:R-:W-:Y:S01]  /*105540*/  VIADD R188, R252, 0x33 ;  /* 0x00000033fcbc7836 */ /* 0x000fe20000000000 */
[----:B------:R-:W-:Y:S01]  /*105550*/  ISETP.LT.AND P3, PT, R5, UR37, !P1 ;  /* 0x0000002505007c0c */ /* 0x000fe2000cf61270 */
[----:B------:R-:W-:Y:S01]  /*105560*/  ULDC UR37, c[0x0][0x228] ;  /* 0x00008a0000257ab9 */ /* 0x000fe20000000800 */
[----:B------:R-:W-:Y:S01]  /*105570*/  ISETP.LT.AND P4, PT, R6, UR36, !P1 ;  /* 0x0000002406007c0c */ /* 0x000fe2000cf81270 */
[----:B------:R-:W-:Y:S01]  /*105580*/  ULDC UR36, c[0x0][0x228] ;  /* 0x00008a0000247ab9 */ /* 0x000fe20000000800 */
[C---:B------:R-:W-:Y:S02]  /*105590*/  VIADD R187, R252.reuse, 0x32 ;  /* 0x00000032fcbb7836 */ /* 0x040fe40000000000 */
[----:B------:R-:W-:-:S02]  /*1055a0*/  VIADD R186, R252, 0x31 ;  /* 0x00000031fcba7836 */ /* 0x000fc40000000000 */
[C---:B------:R-:W-:Y:S01]  /*1055b0*/  VIADD R185, R252.reuse, 0x30 ;  /* 0x00000030fcb97836 */ /* 0x040fe20000000000 */
[----:B------:R-:W-:Y:S02]  /*1055c0*/  @P2 LOP3.LUT R131, R131, 0x20000000, RZ, 0xfc, !PT ;  /* 0x2000000083832812 */ /* 0x000fe400078efcff */
[----:B------:R-:W-:Y:S01]  /*1055d0*/  LOP3.LUT R113, R113, 0xdfffffff, RZ, 0xc0, !PT ;  /* 0xdfffffff71717812 */ /* 0x000fe200078ec0ff */
[----:B------:R-:W-:Y:S01]  /*1055e0*/  VIADD R184, R252, 0x2f ;  /* 0x0000002ffcb87836 */ /* 0x000fe20000000000 */
[----:B------:R-:W-:Y:S01]  /*1055f0*/  ISETP.LT.AND P2, PT, R4, UR38, !P1 ;  /* 0x0000002604007c0c */ /* 0x000fe2000cf41270 */
[----:B------:R-:W-:Y:S01]  /*105600*/  ULDC UR38, c[0x0][0x228] ;  /* 0x00008a0000267ab9 */ /* 0x000fe20000000800 */
[----:B------:R-:W-:Y:S01]  /*105610*/  LOP3.LUT R131, R131, 0x7fffffff, RZ, 0xc0, !PT ;  /* 0x7fffffff83837812 */ /* 0x000fe200078ec0ff */
[----:B------:R-:W-:Y:S01]  /*105620*/  VIADD R183, R252, 0x2e ;  /* 0x0000002efcb77836 */ /* 0x000fe20000000000 */
[----:B------:R-:W-:Y:S01]  /*105630*/  LOP3.LUT R2, R2, 0xfffffffe, RZ, 0xc0, !PT ;  /* 0xfffffffe02027812 */ /* 0x000fe200078ec0ff */
[C---:B------:R-:W-:Y:S01]  /*105640*/  VIADD R182, R252.reuse, 0x2d ;  /* 0x0000002dfcb67836 */ /* 0x040fe20000000000 */
[----:B------:R-:W-:Y:S01]  /*105650*/  @P3 LOP3.LUT R131, R131, 0x80000000, RZ, 0xfc, !PT ;  /* 0x8000000083833812 */ /* 0x000fe200078efcff */
[----:B------:R-:W-:Y:S01]  /*105660*/  VIADD R181, R252, 0x2c ;  /* 0x0000002cfcb57836 */ /* 0x000fe20000000000 */
[----:B------:R-:W-:-:S02]  /*105670*/  @P4 LOP3.LUT R2, R2, 0x1, RZ, 0xfc, !PT ;  /* 0x0000000102024812 */ /* 0x000fc400078efcff */
[----:B------:R-:W-:Y:S01]  /*105680*/  LOP3.LUT R112, R112, 0xdfffffff, RZ, 0xc0, !PT ;  /* 0xdfffffff70707812 */ /* 0x000fe200078ec0ff */
[----:B------:R-:W-:Y:S01]  /*105690*/  VIADD R180, R252, 0x2b ;  /* 0x0000002bfcb47836 */ /* 0x000fe20000000000 */
[----:B------:R-:W-:Y:S01]  /*1056a0*/  ISETP.LT.AND P4, PT, R0, UR39, !P1 ;  /* 0x0000002700007c0c */ /* 0x000fe2000cf81270 */
[----:B------:R-:W-:Y:S01]  /*1056b0*/  ULDC UR39, c[0x0][0x228] ;  /* 0x00008a0000277ab9 */ /* 0x000fe20000000800 */
[----:B------:R-:W-:Y:S01]  /*1056c0*/  LOP3.LUT R131, R131, 0xbfffffff, RZ, 0xc0, !PT ;  /* 0xbfffffff83837812 */ /* 0x000fe200078ec0ff */
[C---:B------:R-:W-:Y:S02]  /*1056d0*/  VIADD R179, R252.reuse, 0x2a ;  /* 0x0000002afcb37836 */ /* 0x040fe40000000000 */
[C---:B------:R-:W-:Y:S01]  /*1056e0*/  VIADD R178, R252.reuse, 0x29 ;  /* 0x00000029fcb27836 */ /* 0x040fe20000000000 */
[----:B------:R-:W-:Y:S01]  /*1056f0*/  @P2 LOP3.LUT R131, R131, 0x40000000, RZ, 0xfc, !PT ;  /* 0x4000000083832812 */ /* 0x000fe200078efcff */
[----:B------:R-:W-:Y:S01]  /*105700*/  VIADD R177, R252, 0x28 ;  /* 0x00000028fcb17836 */ /* 0x000fe20000000000 */
[----:B------:R-:W-:Y:S01]  /*105710*/  ISETP.LT.AND P3, PT, R9, UR47, !P1 ;  /* 0x0000002f09007c0c */ /* 0x000fe2000cf61270 */
[----:B------:R-:W-:Y:S01]  /*105720*/  ULDC UR47, c[0x0][0x228] ;  /* 0x00008a00002f7ab9 */ /* 0x000fe20000000800 */
[----:B------:R-:W-:-:S02]  /*105730*/  LOP3.LUT R131, R131, 0xefffffff, RZ, 0xc0, !PT ;  /* 0xefffffff83837812 */ /* 0x000fc400078ec0ff */
[----:B------:R-:W-:Y:S01]  /*105740*/  LOP3.LUT R111, R111, 0xdfffffff, RZ, 0xc0, !PT ;  /* 0xdfffffff6f6f7812 */ /* 0x000fe200078ec0ff */
[C---:B------:R-:W-:Y:S01]  /*105750*/  VIADD R176, R252.reuse, 0x27 ;  /* 0x00000027fcb07836 */ /* 0x040fe20000000000 */
[----:B------:R-:W-:Y:S01]  /*105760*/  @P4 LOP3.LUT R131, R131, 0x10000000, RZ, 0xfc, !PT ;  /* 0x1000000083834812 */ /* 0x000fe200078efcff */
[----:B------:R-:W-:Y:S01]  /*105770*/  VIADD R175, R252, 0x26 ;  /* 0x00000026fcaf7836 */ /* 0x000fe20000000000 */
[----:B------:R-:W-:Y:S01]  /*105780*/  ISETP.LT.AND P2, PT, R8, UR48, !P1 ;  /* 0x0000003008007c0c */ /* 0x000fe2000cf41270 */
[----:B------:R-:W-:Y:S01]  /*105790*/  ULDC UR48, c[0x0][0x228] ;  /* 0x00008a0000307ab9 */ /* 0x000fe20000000800 */
[----:B------:R-:W-:Y:S01]  /*1057a0*/  LOP3.LUT R131, R131, 0xf7ffffff, RZ, 0xc0, !PT ;  /* 0xf7ffffff83837812 */ /* 0x000fe200078ec0ff */
[C---:B------:R-:W-:Y:S02]  /*1057b0*/  VIADD R174, R252.reuse, 0x25 ;  /* 0x00000025fcae7836 */ /* 0x040fe40000000000 */
[----:B------:R-:W-:Y:S01]  /*1057c0*/  VIADD R173, R252, 0x24 ;  /* 0x00000024fcad7836 */ /* 0x000fe20000000000 */
[----:B------:R-:W-:-:S02]  /*1057d0*/  @P3 LOP3.LUT R131, R131, 0x8000000, RZ, 0xfc, !PT ;  /* 0x0800000083833812 */ /* 0x000fc400078efcff */
[----:B------:R-:W-:Y:S01]  /*1057e0*/  LOP3.LUT R110, R110, 0xdfffffff, RZ, 0xc0, !PT ;  /* 0xdfffffff6e6e7812 */ /* 0x000fe200078ec0ff */
[C---:B------:R-:W-:Y:S01]  /*1057f0*/  VIADD R172, R252.reuse, 0x23 ;  /* 0x00000023fcac7836 */ /* 0x040fe20000000000 */
[----:B------:R-:W-:Y:S01]  /*105800*/  ISETP.LT.AND P1, PT, R7, UR49, !P1 ;  /* 0x0000003107007c0c */ /* 0x000fe2000cf21270 */
[----:B------:R-:W-:Y:S01]  /*105810*/  ULDC UR49, c[0x0][0x228] ;  /* 0x00008a0000317ab9 */ /* 0x000fe20000000800 */
[----:B------:R-:W-:Y:S01]  /*105820*/  LOP3.LUT R131, R131, 0xfbffffff, RZ, 0xc0, !PT ;  /* 0xfbffffff83837812 */ /* 0x000fe200078ec0ff */
[C---:B------:R-:W-:Y:S02]  /*105830*/  VIADD R171, R252.reuse, 0x22 ;  /* 0x00000022fcab7836 */ /* 0x040fe40000000000 */
[C---:B------:R-:W-:Y:S01]  /*105840*/  VIADD R170, R252.reuse, 0x21 ;  /* 0x00000021fcaa7836 */ /* 0x040fe20000000000 */
[----:B------:R-:W-:Y:S01]  /*105850*/  @P2 LOP3.LUT R131, R131, 0x4000000, RZ, 0xfc, !PT ;  /* 0x0400000083832812 */ /* 0x000fe200078efcff */
[C---:B------:R-:W-:Y:S01]  /*105860*/  VIADD R169, R252.reuse, 0x20 ;  /* 0x00000020fca97836 */ /* 0x040fe20000000000 */
[----:B------:R-:W-:Y:S01]  /*105870*/  LOP3.LUT R109, R109, 0xdfffffff, RZ, 0xc0, !PT ;  /* 0xdfffffff6d6d7812 */ /* 0x000fe200078ec0ff */
[C---:B------:R-:W-:Y:S01]  /*105880*/  VIADD R168, R252.reuse, 0x1f ;  /* 0x0000001ffca87836 */ /* 0x040fe20000000000 */
[----:B------:R-:W-:Y:S01]  /*105890*/  LOP3.LUT R131, R131, 0xfdffffff, RZ, 0xc0, !PT ;  /* 0xfdffffff83837812 */ /* 0x000fe200078ec0ff */
[----:B------:R-:W-:-:S02]  /*1058a0*/  VIADD R167, R252, 0x1e ;  /* 0x0000001efca77836 */ /* 0x000fc40000000000 */
[C---:B------:R-:W-:Y:S01]  /*1058b0*/  VIADD R166, R252.reuse, 0x1d ;  /* 0x0000001dfca67836 */ /* 0x040fe20000000000 */
[----:B------:R-:W-:Y:S01]  /*1058c0*/  @P1 LOP3.LUT R131, R131, 0x2000000, RZ, 0xfc, !PT ;  /* 0x0200000083831812 */ /* 0x000fe200078efcff */
[----:B------:R-:W-:Y:S01]  /*1058d0*/  VIADD R165, R252, 0x1c ;  /* 0x0000001cfca57836 */ /* 0x000fe20000000000 */
[----:B------:R-:W-:Y:S01]  /*1058e0*/  ISETP.GE.AND P1, PT, R54, UR9, PT ;  /* 0x0000000936007c0c */ /* 0x000fe2000bf26270 */
[----:B------:R-:W-:Y:S01]  /*1058f0*/  ULDC.64 UR8, c[0x0][0x228] ;  /* 0x00008a0000087ab9 */ /* 0x000fe20000000a00 */
[----:B------:R-:W-:Y:S01]  /*105900*/  LOP3.LUT R108, R108, 0xdfffffff, RZ, 0xc0, !PT ;  /* 0xdfffffff6c6c7812 */ /* 0x000fe200078ec0ff */
        /* <DEDUP_REMOVED lines=11> */
[----:B------:R-:W-:Y:S01]  /*1059c0*/  VIADD R160, R252, 0x17 ;  /* 0x00000017fca07836 */ /* 0x000fe20000000000 */
[----:B------:R-:W-:Y:S01]  /*1059d0*/  LOP3.LUT R106, R106, 0xdfffffff, RZ, 0xc0, !PT ;  /* 0xdfffffff6a6a7812 */ /* 0x000fe200078ec0ff */
[C---:B------:R-:W-:Y:S01]  /*1059e0*/  VIADD R159, R252.reuse, 0x16 ;  /* 0x00000016fc9f7836 */ /* 0x040fe20000000000 */
[----:B------:R-:W-:Y:S01]  /*1059f0*/  @P2 LOP3.LUT R131, R131, 0x200000, RZ, 0xfc, !PT ;  /* 0x0020000083832812 */ /* 0x000fe200078efcff */
[C---:B------:R-:W-:Y:S01]  /*105a00*/  VIADD R158, R252.reuse, 0x15 ;  /* 0x00000015fc9e7836 */ /* 0x040fe20000000000 */
[----:B------:R-:W-:Y:S01]  /*105a10*/  LOP3.LUT R105, R105, 0xdfffffff, RZ, 0xc0, !PT ;  /* 0xdfffffff69697812 */ /* 0x000fe200078ec0ff */
[C---:B------:R-:W-:Y:S01]  /*105a20*/  VIADD R157, R252.reuse, 0x14 ;  /* 0x00000014fc9d7836 */ /* 0x040fe20000000000 */
[----:B------:R-:W-:Y:S01]  /*105a30*/  LOP3.LUT R131, R131, 0xfeffffff, RZ, 0xc0, !PT ;  /* 0xfeffffff83837812 */ /* 0x000fe200078ec0ff */
[----:B------:R-:W-:Y:S01]  /*105a40*/  VIADD R156, R252, 0x13 ;  /* 0x00000013fc9c7836 */ /* 0x000fe20000000000 */
[----:B------:R-:W-:Y:S01]  /*105a50*/  LOP3.LUT R104, R104, 0xdfffffff, RZ, 0xc0, !PT ;  /* 0xdfffffff68687812 */ /* 0x000fe200078ec0ff */
[C---:B------:R-:W-:Y:S01]  /*105a60*/  VIADD R155, R252.reuse, 0x12 ;  /* 0x00000012fc9b7836 */ /* 0x040fe20000000000 */
[----:B------:R-:W-:Y:S01]  /*105a70*/  @P4 LOP3.LUT R131, R131, 0x1000000, RZ, 0xfc, !PT ;  /* 0x0100000083834812 */ /* 0x000fe200078efcff */
[----:B------:R-:W-:Y:S01]  /*105a80*/  VIADD R154, R252, 0x11 ;  /* 0x00000011fc9a7836 */ /* 0x000fe20000000000 */
[----:B------:R-:W-:Y:S01]  /*105a90*/  ISETP.LT.AND P2, PT, R4, UR12, !P1 ;  /* 0x0000000c04007c0c */ /* 0x000fe2000cf41270 */
[----:B------:R-:W-:Y:S01]  /*105aa0*/  ULDC UR12, c[0x0][0x228] ;  /* 0x00008a00000c7ab9 */ /* 0x000fe20000000800 */
[----:B------:R-:W-:Y:S01]  /*105ab0*/  LOP3.LUT R131, R131, 0xff7fffff, RZ, 0xc0, !PT ;  /* 0xff7fffff83837812 */ /* 0x000fe200078ec0ff */
[C---:B------:R-:W-:Y:S01]  /*105ac0*/  VIADD R153, R252.reuse, 0x10 ;  /* 0x00000010fc997836 */ /* 0x040fe20000000000 */
[----:B------:R-:W-:Y:S01]  /*105ad0*/  LOP3.LUT R103, R103, 0xdfffffff, RZ, 0xc0, !PT ;  /* 0xdfffffff67677812 */ /* 0x000fe200078ec0ff */
[C---:B------:R-:W-:Y:S01]  /*105ae0*/  VIADD R152, R252.reuse, 0xf ;  /* 0x0000000ffc987836 */ /* 0x040fe20000000000 */
[----:B------:R-:W-:Y:S01]  /*105af0*/  @P3 LOP3.LUT R131, R131, 0x800000, RZ, 0xfc, !PT ;  /* 0x0080000083833812 */ /* 0x000fe200078efcff */
        /* <DEDUP_REMOVED lines=8> */
[C---:B------:R-:W-:Y:S01]  /*105b80*/  VIADD R148, R252.reuse, 0xb ;  /* 0x0000000bfc947836 */ /* 0x040fe20000000000 */
[----:B------:R-:W-:Y:S01]  /*105b90*/  ISETP.LT.AND P3, PT, R9, UR40, !P1 ;  /* 0x0000002809007c0c */ /* 0x000fe2000cf61270 */
[----:B------:R-:W-:Y:S01]  /*105ba0*/  ULDC UR40, c[0x0][0x228] ;  /* 0x00008a0000287ab9 */ /* 0x000fe20000000800 */
[----:B------:R-:W-:Y:S01]  /*105bb0*/  LOP3.LUT R131, R131, 0xffefffff, RZ, 0xc0, !PT ;  /* 0xffefffff83837812 */ /* 0x000fe200078ec0ff */
[----:B------:R-:W-:Y:S01]  /*105bc0*/  VIADD R147, R252, 0xa ;  /* 0x0000000afc937836 */ /* 0x000fe20000000000 */
[----:B------:R-:W2:Y:S02]  /*105bd0*/  LDL.LU R57, [R1+0x6b1c] ;  /* 0x006b1c0001397983 */ /* 0x000ea40000300800 */
[----:B------:R-:W-:-:S02]  /*105be0*/  @P4 LOP3.LUT R131, R131, 0x100000, RZ, 0xfc, !PT ;  /* 0x0010000083834812 */ /* 0x000fc400078efcff */
[----:B------:R-:W-:Y:S01]  /*105bf0*/  ISETP.LT.AND P2, PT, R8, UR42, !P1 ;  /* 0x0000002a08007c0c */ /* 0x000fe2000cf41270 */
[----:B------:R-:W-:Y:S01]  /*105c00*/  ULDC UR42, c[0x0][0x228] ;  /* 0x00008a00002a7ab9 */ /* 0x000fe20000000800 */
[----:B------:R-:W-:Y:S01]  /*105c10*/  LOP3.LUT R131, R131, 0xfff7ffff, RZ, 0xc0, !PT ;  /* 0xfff7ffff83837812 */ /* 0x000fe200078ec0ff */
[C---:B------:R-:W-:Y:S01]  /*105c20*/  VIADD R146, R252.reuse, 0x9 ;  /* 0x00000009fc927836 */ /* 0x040fe20000000000 */
[----:B------:R-:W2:Y:S02]  /*105c30*/  LDL.LU R56, [R1+0x6b18] ;  /* 0x006b180001387983 */ /* 0x000ea40000300800 */
[----:B------:R-:W-:Y:S02]  /*105c40*/  @P3 LOP3.LUT R131, R131, 0x80000, RZ, 0xfc, !PT ;  /* 0x0008000083833812 */ /* 0x000fe400078efcff */
[----:B------:R-:W-:Y:S01]  /*105c50*/  ISETP.LT.AND P1, PT, R7, UR56, !P1 ;  /* 0x0000003807007c0c */ /* 0x000fe2000cf21270 */
[----:B------:R-:W-:Y:S01]  /*105c60*/  ULDC UR56, c[0x0][0x228] ;  /* 0x00008a0000387ab9 */ /* 0x000fe20000000800 */
[----:B------:R-:W-:Y:S01]  /*105c70*/  LOP3.LUT R131, R131, 0xfffbffff, RZ, 0xc0, !PT ;  /* 0xfffbffff83837812 */ /* 0x000fe200078ec0ff */
[C---:B------:R-:W-:Y:S01]  /*105c80*/  VIADD R145, R252.reuse, 0x8 ;  /* 0x00000008fc917836 */ /* 0x040fe20000000000 */
[----:B------:R-:W3:Y:S02]  /*105c90*/  LDL.LU R55, [R1+0x6b14] ;  /* 0x006b140001377983 */ /* 0x000ee40000300800 */
[----:B------:R-:W-:Y:S01]  /*105ca0*/  @P2 LOP3.LUT R131, R131, 0x40000, RZ, 0xfc, !PT ;  /* 0x0004000083832812 */ /* 0x000fe200078efcff */
[----:B------:R-:W-:Y:S01]  /*105cb0*/  VIADD R144, R252, 0x7 ;  /* 0x00000007fc907836 */ /* 0x000fe20000000000 */
[----:B------:R-:W3:Y:S02]  /*105cc0*/  LDL.LU R54, [R1+0x6b10] ;  /* 0x006b100001367983 */ /* 0x000ee40000300800 */
[----:B------:R-:W-:-:S04]  /*105cd0*/  LOP3.LUT R131, R131, 0xfffdffff, RZ, 0xc0, !PT ;  /* 0xfffdffff83837812 */ /* 0x000fc800078ec0ff */
[----:B------:R-:W-:Y:S02]  /*105ce0*/  @P1 LOP3.LUT R131, R131, 0x20000, RZ, 0xfc, !PT ;  /* 0x0002000083831812 */ /* 0x000fe400078efcff */
        /* <DEDUP_REMOVED lines=8> */
[----:B------:R-:W-:Y:S01]  /*105d70*/  ISETP.LT.AND P3, PT, R5, UR29, !P1 ;  /* 0x0000001d05007c0c */ /* 0x000fe2000cf61270 */
[----:B------:R-:W-:Y:S01]  /*105d80*/  ULDC UR29, c[0x0][0x228] ;  /* 0x00008a00001d7ab9 */ /* 0x000fe20000000800 */
[----:B------:R-:W-:Y:S01]  /*105d90*/  VIADD R141, R252, 0x4 ;  /* 0x00000004fc8d7836 */ /* 0x000fe20000000000 */
[----:B------:R-:W4:Y:S06]  /*105da0*/  LDL.LU R53, [R1+0x6b0c] ;  /* 0x006b0c0001357983 */ /* 0x000f2c0000300800 */
        /* <DEDUP_REMOVED lines=72> */
[----:B------:R-:W4:Y:S07]  /*106230*/  LDL.LU R51, [R1+0x6b04] ;  /* 0x006b040001337983 */ /* 0x000f2e0000300800 */
[----:B------:R-:W-:-:S02]  /*106240*/  @P2 LOP3.LUT R130, R130, 0x20000000, RZ, 0xfc, !PT ;  /* 0x2000000082822812 */ /* 0x000fc400078efcff */
        /* <DEDUP_REMOVED lines=25> */
[----:B------:R-:W4:Y:S01]  /*1063e0*/  LDL.LU R50, [R1+0x6b00] ;  /* 0x006b000001327983 */ /* 0x000f220000300800 */
[----:B------:R-:W-:Y:S01]  /*1063f0*/  ISETP.LT.AND P3, PT, R0, UR8, !P1 ;  /* 0x0000000800007c0c */ /* 0x000fe2000cf61270 */
[----:B------:R-:W-:Y:S01]  /*106400*/  ULDC UR8, c[0x0][0x228] ;  /* 0x00008a0000087ab9 */ /* 0x000fe20000000800 */
[----:B------:R-:W-:Y:S01]  /*106410*/  ISETP.LT.AND P2, PT, R6, UR4, !P1 ;  /* 0x0000000406007c0c */ /* 0x000fe2000cf41270 */
[----:B------:R-:W-:-:S10]  /*106420*/  ULDC UR4, c[0x0][0x228] ;  /* 0x00008a0000047ab9 */ /* 0x000fd40000000800 */
        /* <DEDUP_REMOVED lines=64> */
[----:B------:R-:W-:Y:S02]  /*106830*/  ISETP.LT.AND P2, PT, R3, UR6, !P1 ;  /* 0x0000000603007c0c */ /* 0x000fe4000cf41270 */
[----:B------:R-:W-:Y:S01]  /*106840*/  ISETP.LT.AND P4, PT, R6, UR54, !P1 ;  /* 0x0000003606007c0c */ /* 0x000fe2000cf81270 */
[----:B------:R-:W-:Y:S01]  /*106850*/  ULDC UR54, c[0x0][0x228] ;  /* 0x00008a0000367ab9 */ /* 0x000fe20000000800 */
[----:B------:R-:W-:Y:S01]  /*106860*/  ISETP.LT.AND P3, PT, R5, UR55, !P1 ;  /* 0x0000003705007c0c */ /* 0x000fe2000cf61270 */
[----:B------:R-:W-:-:S08]  /*106870*/  ULDC UR55, c[0x0][0x228] ;  /* 0x00008a0000377ab9 */ /* 0x000fd00000000800 */
        /* <DEDUP_REMOVED lines=27> */
[----:B------:R-:W4:Y:S01]  /*106a30*/  LDL.LU R47, [R1+0x6af4] ;  /* 0x006af400012f7983 */ /* 0x000f220000300800 */
        /* <DEDUP_REMOVED lines=846> */
[----:B------:R-:W-:Y:S01]  /*109f20*/  ULDC.64 UR6, c[0x0][0x228] ;  /* 0x00008a0000067ab9 */ /* 0x000fe20000000a00 */
        /* <DEDUP_REMOVED lines=336> */
[----:B------:R-:W-:Y:S02]  /*10b430*/  ISETP.LT.AND P4, PT, R6, UR4, !P1 ;  /* 0x0000000406007c0c */ /* 0x000fe4000cf81270 */
        /* <DEDUP_REMOVED lines=95> */
[----:B------:R-:W-:-:S03]  /*10ba30*/  ULDC.64 UR8, c[0x0][0x228] ;  /* 0x00008a0000087ab9 */ /* 0x000fc60000000a00 */
        /* <DEDUP_REMOVED lines=136> */
[----:B------:R-:W-:Y:S01]  /*10c2c0*/  ISETP.LT.AND P4, PT, R6, UR8, !P1 ;  /* 0x0000000806007c0c */ /* 0x000fe2000cf81270 */
[----:B------:R-:W-:Y:S01]  /*10c2d0*/  ULDC UR8, c[0x0][0x228] ;  /* 0x00008a0000087ab9 */ /* 0x000fe20000000800 */
[----:B------:R-:W-:-:S07]  /*10c2e0*/  ISETP.LT.AND P3, PT, R5, UR5, !P1 ;  /* 0x0000000505007c0c */ /* 0x000fce000cf61270 */
        /* <DEDUP_REMOVED lines=61> */
[----:B------:R-:W-:Y:S01]  /*10c6c0*/  ULDC.64 UR8, c[0x0][0x228] ;  /* 0x00008a0000087ab9 */ /* 0x000fe20000000a00 */
[----:B------:R-:W-:Y:S02]  /*10c6d0*/  ISETP.LT.AND P4, PT, R6, UR4, !P1 ;  /* 0x0000000406007c0c */ /* 0x000fe4000cf81270 */
        /* <DEDUP_REMOVED lines=292> */
[----:B------:R-:W-:Y:S02]  /*10d920*/  LOP3.LUT R116, R116, 0xffdfffff, RZ, 0xc0, !PT ;  /* 0xffdfffff74747812 */ /* 0x000fe400078ec0ff */
[----:B------:R-:W-:Y:S01]  /*10d930*/  ISETP.LT.AND P3, PT, R5, UR8, !P1 ;  /* 0x0000000805007c0c */ /* 0x000fe2000cf61270 */
[----:B------:R-:W-:-:S06]  /*10d940*/  ULDC.64 UR8, c[0x0][0x228] ;  /* 0x00008a0000087ab9 */ /* 0x000fcc0000000a00 */
        /* <DEDUP_REMOVED lines=1406> */
[----:B------:R-:W-:Y:S01]  /*113130*/  ISETP.LT.AND P4, PT, R6, UR4, !P1 ;  /* 0x0000000406007c0c */ /* 0x000fe2000cf81270 */
[----:B------:R-:W-:Y:S01]  /*113140*/  ULDC.64 UR4, c[0x0][0x228] ;  /* 0x00008a0000047ab9 */ /* 0x000fe20000000a00 */
[----:B------:R-:W-:-:S07]  /*113150*/  LOP3.LUT R106, R106, 0xfffffffe, RZ, 0xc0, !PT ;  /* 0xfffffffe6a6a7812 */ /* 0x000fce00078ec0ff */
[----:B------:R-:W-:Y:S02]  /*113160*/  @P2 LOP3.LUT R105, R105, 0x20000000, RZ, 0xfc, !PT ;  /* 0x2000000069692812 */ /* 0x000fe400078efcff */
[----:B------:R-:W-:Y:S01]  /*113170*/  ISETP.LT.AND P2, PT, R4, UR23, !P1 ;  /* 0x0000001704007c0c */ /* 0x000fe2000cf41270 */
[----:B------:R-:W-:Y:S01]  /*113180*/  ULDC UR23, c[0x0][0x228] ;  /* 0x00008a0000177ab9 */ /* 0x000fe20000000800 */
[----:B------:R-:W-:Y:S02]  /*113190*/  LOP3.LUT R105, R105, 0x7fffffff, RZ, 0xc0, !PT ;  /* 0x7fffffff69697812 */ /* 0x000fe400078ec0ff */
[----:B------:R-:W-:Y:S02]  /*1131a0*/  @P4 LOP3.LUT R106, R106, 0x1, RZ, 0xfc, !PT ;  /* 0x000000016a6a4812 */ /* 0x000fe400078efcff */
[----:B------:R-:W-:Y:S02]  /*1131b0*/  @P3 LOP3.LUT R105, R105, 0x80000000, RZ, 0xfc, !PT ;  /* 0x8000000069693812 */ /* 0x000fe400078efcff */
[----:B------:R-:W-:-:S02]  /*1131c0*/  ISETP.LT.AND P4, PT, R0, UR28, !P1 ;  /* 0x0000001c00007c0c */ /* 0x000fc4000cf81270 */
        /* <DEDUP_REMOVED lines=258> */
[----:B------:R-:W-:Y:S02]  /*1141f0*/  ISETP.LT.AND P2, PT, R4, UR33, !P1 ;  /* 0x0000002104007c0c */ /* 0x000fe4000cf41270 */
[----:B------:R-:W-:Y:S02]  /*114200*/  LOP3.LUT R103, R103, 0x7fffffff, RZ, 0xc0, !PT ;  /* 0x7fffffff67677812 */ /* 0x000fe400078ec0ff */
[----:B------:R-:W-:Y:S02]  /*114210*/  @P4 LOP3.LUT R104, R104, 0x1, RZ, 0xfc, !PT ;  /* 0x0000000168684812 */ /* 0x000fe400078efcff */
        /* <DEDUP_REMOVED lines=55> */
[----:B------:R-:W-:-:S09]  /*114590*/  LOP3.LUT R103, R103, 0xffffdfff, RZ, 0xc0, !PT ;  /* 0xffffdfff67677812 */ /* 0x000fd200078ec0ff */
        /* <DEDUP_REMOVED lines=48> */
[----:B------:R-:W-:Y:S02]  /*1148a0*/  ISETP.LT.AND P4, PT, R5, UR9, !P1 ;  /* 0x0000000905007c0c */ /* 0x000fe4000cf81270 */
[----:B------:R-:W-:Y:S02]  /*1148b0*/  @P3 LOP3.LUT R103, R103, 0x2, RZ, 0xfc, !PT ;  /* 0x0000000267673812 */ /* 0x000fe400078efcff */
[----:B------:R-:W-:-:S05]  /*1148c0*/  ISETP.LT.AND P3, PT, R6, UR8, !P1 ;  /* 0x0000000806007c0c */ /* 0x000fca000cf61270 */
[----:B------:R-:W-:Y:S02]  /*1148d0*/  @P2 LOP3.LUT R102, R102, 0x20000000, RZ, 0xfc, !PT ;  /* 0x2000000066662812 */ /* 0x000fe400078efcff */
[----:B------:R-:W-:Y:S02]  /*1148e0*/  ISETP.LT.AND P2, PT, R4, UR10, !P1 ;  /* 0x0000000a04007c0c */ /* 0x000fe4000cf41270 */
[----:B------:R-:W-:Y:S02]  /*1148f0*/  LOP3.LUT R102, R102, 0x7fffffff, RZ, 0xc0, !PT ;  /* 0x7fffffff66667812 */ /* 0x000fe400078ec0ff */
[----:B------:R-:W-:Y:S02]  /*114900*/  LOP3.LUT R103, R103, 0xfffffffe, RZ, 0xc0, !PT ;  /* 0xfffffffe67677812 */ /* 0x000fe400078ec0ff */
[----:B------:R-:W-:Y:S02]  /*114910*/  @P4 LOP3.LUT R102, R102, 0x80000000, RZ, 0xfc, !PT ;  /* 0x8000000066664812 */ /* 0x000fe400078efcff */
[----:B------:R-:W-:-:S02]  /*114920*/  @P3 LOP3.LUT R103, R103, 0x1, RZ, 0xfc, !PT ;  /* 0x0000000167673812 */ /* 0x000fc400078efcff */
        /* <DEDUP_REMOVED lines=88> */
[----:B------:R-:W4:Y:S01]  /*114eb0*/  LDL.LU R7, [R1+0x6a54] ;  /* 0x006a540001077983 */ /* 0x000f220000300800 */
[----:B------:R-:W-:-:S02]  /*114ec0*/  ISETP.GE.AND P5, PT, R252, UR41, PT ;  /* 0x00000029fc007c0c */ /* 0x000fc4000bfa6270 */
[----:B------:R-:W-:Y:S02]  /*114ed0*/  @P2 LOP3.LUT R102, R102, 0x4, RZ, 0xfc, !PT ;  /* 0x0000000466662812 */ /* 0x000fe400078efcff */
[----:B------:R-:W-:Y:S02]  /*114ee0*/  ISETP.LT.AND P3, PT, R6, UR51, !P5 ;  /* 0x0000003306007c0c */ /* 0x000fe4000ef61270 */
[----:B------:R-:W-:Y:S01]  /*114ef0*/  LOP3.LUT R102, R102, 0xfffffffd, RZ, 0xc0, !PT ;  /* 0xfffffffd66667812 */ /* 0x000fe200078ec0ff */
[----:B------:R-:W4:Y:S03]  /*114f00*/  LDL.LU R6, [R1+0x6a50] ;  /* 0x006a500001067983 */ /* 0x000f260000300800 */
[----:B------:R-:W-:-:S04]  /*114f10*/  @P1 LOP3.LUT R102, R102, 0x2, RZ, 0xfc, !PT ;  /* 0x0000000266661812 */ /* 0x000fc800078efcff */
[----:B------:R-:W-:Y:S02]  /*114f20*/  LOP3.LUT R102, R102, 0xfffffffe, RZ, 0xc0, !PT ;  /* 0xfffffffe66667812 */ /* 0x000fe400078ec0ff */
[----:B------:R-:W-:Y:S02]  /*114f30*/  ISETP.LT.AND P1, PT, R5, UR50, !P5 ;  /* 0x0000003205007c0c */ /* 0x000fe4000ef21270 */
[----:B------:R-:W4:Y:S01]  /*114f40*/  LDL.LU R5, [R1+0x6a4c] ;  /* 0x006a4c0001057983 */ /* 0x000f220000300800 */
[----:B------:R-:W-:Y:S02]  /*114f50*/  ISETP.LT.AND P2, PT, R4, UR49, !P5 ;  /* 0x0000003104007c0c */ /* 0x000fe4000ef41270 */
[----:B------:R-:W-:Y:S01]  /*114f60*/  @P3 LOP3.LUT R102, R102, 0x1, RZ, 0xfc, !PT ;  /* 0x0000000166663812 */ /* 0x000fe200078efcff */
[----:B------:R-:W4:Y:S01]  /*114f70*/  LDL.LU R4, [R1+0x6a48] ;  /* 0x006a480001047983 */ /* 0x000f220000300800 */
[----:B------:R-:W-:Y:S02]  /*114f80*/  ISETP.LT.AND P3, PT, R3, UR28, !P5 ;  /* 0x0000001c03007c0c */ /* 0x000fe4000ef61270 */
[----:B------:R-:W-:Y:S01]  /*114f90*/  ISETP.LT.AND P4, PT, R0, UR56, !P5 ;  /* 0x0000003800007c0c */ /* 0x000fe2000ef81270 */
[----:B------:R-:W2:Y:S04]  /*114fa0*/  LDL.LU R3, [R1+0x6a44] ;  /* 0x006a440001037983 */ /* 0x000ea80000300800 */
[----:B------:R-:W4:Y:S04]  /*114fb0*/  LDL.LU R0, [R1+0x6a40] ;  /* 0x006a400001007983 */ /* 0x000f280000300800 */
[----:B------:R-:W3:Y:S04]  /*114fc0*/  LDL.LU R138, [R1+0x1a40] ;  /* 0x001a4000018a7983 */ /* 0x000ee80000300800 */
[----:B------:R-:W3:Y:S04]  /*114fd0*/  LDL.LU R139, [R1+0x1a48] ;  /* 0x001a4800018b7983 */ /* 0x000ee80000300800 */
[----:B------:R1:W-:Y:S01]  /*114fe0*/  STSM.16.M88.4 [R100+0x200], R132 ;  /* 0x0002008464007844 */ /* 0x0003e20000000200 */
[----:B------:R-:W-:Y:S06]  /*114ff0*/  BAR.SYNC.DEFER_BLOCKING 0x0 ;  /* 0x0000000000007b1d */ /* 0x000fec0000010000 */
[----:B-1----:R-:W2:Y:S04]  /*115000*/  LDL.LU R132, [R1+0x1c60] ;  /* 0x001c600001847983 */ /* 0x002ea80000300800 */
[----:B------:R-:W2:Y:S04]  /*115010*/  LDL.LU R133, [R1+0x1c68] ;  /* 0x001c680001857983 */ /* 0x000ea80000300800 */
[----:B------:R-:W2:Y:S04]  /*115020*/  LDL.LU R134, [R1+0x1e40] ;  /* 0x001e400001867983 */ /* 0x000ea80000300800 */
[----:B------:R-:W2:Y:S04]  /*115030*/  LDL.LU R135, [R1+0x1e48] ;  /* 0x001e480001877983 */ /* 0x000ea80000300800 */
[----:B------:R-:W1:Y:S04]  /*115040*/  LDS.128 R144, [R101] ;  /* 0x0000000065907984 */ /* 0x000e680000000c00 */
[----:B------:R-:W1:Y:S01]  /*115050*/  LDS.128 R140, [R101+0x400] ;  /* 0x00040000658c7984 */ /* 0x000e620000000c00 */
[----:B------:R-:W-:Y:S06]  /*115060*/  BAR.SYNC.DEFER_BLOCKING 0x0 ;  /* 0x0000000000007b1d */ /* 0x000fec0000010000 */
[----:B-1----:R-:W-:Y:S04]  /*115070*/  STL.64 [R1+0x2990], R144 ;  /* 0x0029909001007387 */ /* 0x002fe80000100a00 */
[----:B------:R-:W-:Y:S04]  /*115080*/  STL.64 [R1+0x2998], R146 ;  /* 0x0029989201007387 */ /* 0x000fe80000100a00 */
[----:B------:R-:W-:Y:S04]  /*115090*/  STL.64 [R1+0x2c90], R140 ;  /* 0x002c908c01007387 */ /* 0x000fe80000100a00 */
        /* <DEDUP_REMOVED lines=71> */
[----:B----4-:R1:W-:Y:S04]  /*115510*/  STL.64 [R1+0x2c20], R140 ;  /* 0x002c208c01007387 */ /* 0x0103e80000100a00 */
[----:B------:R4:W-:Y:S04]  /*115520*/  STL.64 [R1+0x2c28], R142 ;  /* 0x002c288e01007387 */ /* 0x0009e80000100a00 */
[----:B-1----:R-:W2:Y:S04]  /*115530*/  LDL.LU R140, [R1+0x51b0] ;  /* 0x0051b000018c7983 */ /* 0x002ea80000300800 */
[----:B------:R-:W2:Y:S04]  /*115540*/  LDL.LU R141, [R1+0x51b8] ;  /* 0x0051b800018d7983 */ /* 0x000ea80000300800 */
[----:B----4-:R-:W4:Y:S04]  /*115550*/  LDL.LU R142, [R1+0x4480] ;  /* 0x00448000018e7983 */ /* 0x010f280000300800 */
[----:B------:R-:W4:Y:S04]  /*115560*/  LDL.LU R143, [R1+0x4488] ;  /* 0x00448800018f7983 */ /* 0x000f280000300800 */
[----:B---3--:R1:W-:Y:S04]  /*115570*/  STSM.16.M88.4 [R100], R136 ;  /* 0x0000008864007844 */ /* 0x0083e80000000200 */
[----:B-1----:R-:W3:Y:S04]  /*115580*/  LDL.LU R136, [R1+0x55a0] ;  /* 0x0055a00001887983 */ /* 0x002ee80000300800 */
[----:B------:R-:W3:Y:S04]  /*115590*/  LDL.LU R137, [R1+0x55a8] ;  /* 0x0055a80001897983 */ /* 0x000ee80000300800 */
[----:B------:R-:W3:Y:S04]  /*1155a0*/  LDL.LU R138, [R1+0x4a60] ;  /* 0x004a6000018a7983 */ /* 0x000ee80000300800 */
[----:B------:R-:W3:Y:S04]  /*1155b0*/  LDL.LU R139, [R1+0x4a68] ;  /* 0x004a6800018b7983 */ /* 0x000ee80000300800 */
[----:B--2---:R-:W-:Y:S01]  /*1155c0*/  STSM.16.M88.4 [R100+0x200], R132 ;  /* 0x0002008464007844 */ /* 0x004fe20000000200 */
[----:B------:R-:W-:Y:S06]  /*1155d0*/  BAR.SYNC.DEFER_BLOCKING 0x0 ;  /* 0x0000000000007b1d */ /* 0x000fec0000010000 */
[----:B------:R-:W1:Y:S04]  /*1155e0*/  LDS.128 R144, [R101] ;  /* 0x0000000065907984 */ /* 0x000e680000000c00 */
[----:B------:R-:W2:Y:S01]  /*1155f0*/  LDS.128 R132, [R101+0x400] ;  /* 0x0004000065847984 */ /* 0x000ea20000000c00 */
[----:B------:R-:W-:Y:S06]  /*115600*/  BAR.SYNC.DEFER_BLOCKING 0x0 ;  /* 0x0000000000007b1d */ /* 0x000fec0000010000 */
[----:B-1----:R-:W-:Y:S04]  /*115610*/  STL.64 [R1+0x24d0], R144 ;  /* 0x0024d09001007387 */ /* 0x002fe80000100a00 */
[----:B------:R-:W-:Y:S04]  /*115620*/  STL.64 [R1+0x24d8], R146 ;  /* 0x0024d89201007387 */ /* 0x000fe80000100a00 */
[----:B--2---:R1:W-:Y:S04]  /*115630*/  STL.64 [R1+0x2c00], R132 ;  /* 0x002c008401007387 */ /* 0x0043e80000100a00 */
[----:B------:R2:W-:Y:S04]  /*115640*/  STL.64 [R1+0x2c08], R134 ;  /* 0x002c088601007387 */ /* 0x0005e80000100a00 */
[----:B-1----:R-:W3:Y:S04]  /*115650*/  LDL.LU R132, [R1+0x13b4] ;  /* 0x0013b40001847983 */ /* 0x002ee80000300800 */
[----:B------:R-:W3:Y:S04]  /*115660*/  LDL.LU R133, [R1+0x13bc] ;  /* 0x0013bc0001857983 */ /* 0x000ee80000300800 */
[----:B--2---:R-:W2:Y:S04]  /*115670*/  LDL.LU R134, [R1+0x9b4] ;  /* 0x0009b40001867983 */ /* 0x004ea80000300800 */
[----:B------:R-:W2:Y:S04]  /*115680*/  LDL.LU R135, [R1+0x9bc] ;  /* 0x0009bc0001877983 */ /* 0x000ea80000300800 */
[----:B----4-:R-:W-:Y:S04]  /*115690*/  STSM.16.M88.4 [R100], R140 ;  /* 0x0000008c64007844 */ /* 0x010fe80000000200 */
        /* <DEDUP_REMOVED lines=5123> */
[----:B---3--:R1:W-:Y:S04]  /*1296d0*/  STL.64 [R1+0x3ee0], R136 ;  /* 0x003ee08801007387 */ /* 0x0083e80000100a00 */
[----:B------:R3:W-:Y:S04]  /*1296e0*/  STL.64 [R1+0x3ee8], R138 ;  /* 0x003ee88a01007387 */ /* 0x0007e80000100a00 */
[----:B-1----:R-:W4:Y:S04]  /*1296f0*/  LDL.LU R136, [R1+0x4230] ;  /* 0x0042300001887983 */ /* 0x002f280000300800 */
[----:B------:R-:W4:Y:S04]  /*129700*/  LDL.LU R137, [R1+0x4238] ;  /* 0x0042380001897983 */ /* 0x000f280000300800 */
[----:B---3--:R-:W3:Y:S04]  /*129710*/  LDL.LU R138, [R1+0x3370] ;  /* 0x00337000018a7983 */ /* 0x008ee80000300800 */
[----:B------:R-:W3:Y:S04]  /*129720*/  LDL.LU R139, [R1+0x3378] ;  /* 0x00337800018b7983 */ /* 0x000ee80000300800 */
[----:B--2---:R1:W-:Y:S04]  /*129730*/  STSM.16.M88.4 [R100], R132 ;  /* 0x0000008464007844 */ /* 0x0043e80000000200 */
[----:B----4-:R-:W-:Y:S01]  /*129740*/  STSM.16.M88.4 [R100+0x200], R140 ;  /* 0x0002008c64007844 */ /* 0x010fe20000000200 */
        /* <DEDUP_REMOVED lines=21> */
[----:B--2---:R1:W-:Y:S01]  /*1298a0*/  STSM.16.M88.4 [R100+0x200], R132 ;  /* 0x0002008464007844 */ /* 0x0043e20000000200 */
[----:B------:R-:W-:Y:S06]  /*1298b0*/  BAR.SYNC.DEFER_BLOCKING 0x0 ;  /* 0x0000000000007b1d */ /* 0x000fec0000010000 */
[----:B------:R-:W-:Y:S01]  /*1298c0*/  STL [R1+0x6a7c], R92 ;  /* 0x006a7c5c01007387 */ /* 0x000fe20000100800 */
[----:B------:R-:W-:Y:S01]  /*1298d0*/  LOP3.LUT R3, R3, 0xfffffff7, RZ, 0xc0, !PT ;  /* 0xfffffff703037812 */ /* 0x000fe200078ec0ff */
[----:B------:R-:W-:Y:S01]  /*1298e0*/  ULDC UR6, c[0x0][0x22c] ;  /* 0x00008b0000067ab9 */ /* 0x000fe20000000800 */
[----:B------:R-:W-:Y:S01]  /*1298f0*/  ULDC UR5, c[0x0][0x228] ;  /* 0x00008a0000057ab9 */ /* 0x000fe20000000800 */
[----:B------:R-:W-:Y:S01]  /*129900*/  STL [R1+0x6a78], R93 ;  /* 0x006a785d01007387 */ /* 0x000fe20000100800 */
[----:B------:R-:W-:Y:S01]  /*129910*/  @P0 LOP3.LUT R3, R3, 0x8, RZ, 0xfc, !PT ;  /* 0x0000000803030812 */ /* 0x000fe200078efcff */
[----:B------:R-:W-:Y:S01]  /*129920*/  ULDC UR4, c[0x0][0x228] ;  /* 0x00008a0000047ab9 */ /* 0x000fe20000000800 */
[----:B------:R-:W-:Y:S01]  /*129930*/  ISETP.LT.AND P6, PT, R252, UR6, !P6 ;  /* 0x00000006fc007c0c */ /* 0x000fe2000f7c1270 */
[----:B------:R-:W-:Y:S01]  /*129940*/  STL [R1+0x6a74], R94 ;  /* 0x006a745e01007387 */ /* 0x000fe20000100800 */
[----:B------:R-:W-:-:S02]  /*129950*/  LOP3.LUT P0, RZ, R102, 0x800, RZ, 0xc0, !PT ;  /* 0x0000080066ff7812 */ /* 0x000fc4000780c0ff */
[----:B-1----:R-:W-:Y:S01]  /*129960*/  LOP3.LUT R132, R132, 0xffffffef, RZ, 0xc0, !PT ;  /* 0xffffffef84847812 */ /* 0x002fe200078ec0ff */
[----:B------:R-:W-:Y:S04]  /*129970*/  STL [R1+0x6a6c], R95 ;  /* 0x006a6c5f01007387 */ /* 0x000fe80000100800 */
[----:B------:R-:W-:Y:S04]  /*129980*/  STL [R1+0x6a68], R96 ;  /* 0x006a686001007387 */ /* 0x000fe80000100800 */
[----:B------:R-:W-:Y:S02]  /*129990*/  STL [R1+0x6a60], R97 ;  /* 0x006a606101007387 */ /* 0x000fe40000100800 */
[----:B------:R-:W-:-:S02]  /*1299a0*/  @P0 LOP3.LUT R132, R132, 0x10, RZ, 0xfc, !PT ;  /* 0x0000001084840812 */ /* 0x000fc400078efcff */
[----:B------:R-:W-:Y:S01]  /*1299b0*/  STL [R1+0x6a4c], R98 ;  /* 0x006a4c6201007387 */ /* 0x000fe20000100800 */
[----:B------:R-:W-:Y:S02]  /*1299c0*/  LOP3.LUT P0, RZ, R102, 0x10, RZ, 0xc0, !PT ;  /* 0x0000001066ff7812 */ /* 0x000fe4000780c0ff */
[----:B------:R-:W-:Y:S01]  /*1299d0*/  LOP3.LUT R132, R132, 0xffffffdf, RZ, 0xc0, !PT ;  /* 0xffffffdf84847812 */ /* 0x000fe200078ec0ff */
[----:B------:R-:W-:Y:S04]  /*1299e0*/  STL [R1+0x6a40], R99 ;  /* 0x006a406301007387 */ /* 0x000fe80000100800 */
[----:B------:R-:W1:Y:S04]  /*1299f0*/  LDS.128 R96, [R101] ;  /* 0x0000000065607984 */ /* 0x000e680000000c00 */
[----:B------:R-:W2:Y:S02]  /*129a00*/  LDS.128 R92, [R101+0x400] ;  /* 0x00040000655c7984 */ /* 0x000ea40000000c00 */
[----:B------:R-:W-:Y:S01]  /*129a10*/  @P0 LOP3.LUT R132, R132, 0x20, RZ, 0xfc, !PT ;  /* 0x0000002084840812 */ /* 0x000fe200078efcff */
[----:B------:R-:W-:Y:S01]  /*129a20*/  BAR.SYNC.DEFER_BLOCKING 0x0 ;  /* 0x0000000000007b1d */ /* 0x000fe20000010000 */
[----:B------:R-:W-:-:S02]  /*129a30*/  LOP3.LUT P0, RZ, R102, 0x8, RZ, 0xc0, !PT ;  /* 0x0000000866ff7812 */ /* 0x000fc4000780c0ff */
[----:B------:R-:W-:-:S03]  /*129a40*/  LOP3.LUT R132, R132, 0xffffffbf, RZ, 0xc0, !PT ;  /* 0xffffffbf84847812 */ /* 0x000fc600078ec0ff */
[----:B------:R-:W-:Y:S08]  /*129a50*/  STL [R1+0x6a50], R3 ;  /* 0x006a500301007387 */ /* 0x000ff00000100800 */
[----:B------:R-:W-:Y:S02]  /*129a60*/  @P0 LOP3.LUT R132, R132, 0x40, RZ, 0xfc, !PT ;  /* 0x0000004084840812 */ /* 0x000fe400078efcff */
[----:B------:R-:W-:-:S02]  /*129a70*/  LOP3.LUT P0, RZ, R102, 0x4, RZ, 0xc0, !PT ;  /* 0x0000000466ff7812 */ /* 0x000fc4000780c0ff */
[----:B------:R-:W-:Y:S01]  /*129a80*/  LOP3.LUT R132, R132, 0xffffff7f, RZ, 0xc0, !PT ;  /* 0xffffff7f84847812 */ /* 0x000fe200078ec0ff */
[----:B----4-:R-:W-:Y:S04]  /*129a90*/  STSM.16.M88.4 [R100], R140 ;  /* 0x0000008c64007844 */ /* 0x010fe80000000200 */
[----:B-1----:R-:W-:Y:S06]  /*129aa0*/  STL.64 [R1+0x2b90], R96 ;  /* 0x002b906001007387 */ /* 0x002fec0000100a00 */
[----:B------:R-:W-:-:S02]  /*129ab0*/  @P0 LOP3.LUT R132, R132, 0x80, RZ, 0xfc, !PT ;  /* 0x0000008084840812 */ /* 0x000fc400078efcff */
[----:B------:R-:W-:Y:S01]  /*129ac0*/  LOP3.LUT P0, RZ, R102, 0x2, RZ, 0xc0, !PT ;  /* 0x0000000266ff7812 */ /* 0x000fe2000780c0ff */
[----:B------:R-:W-:Y:S01]  /*129ad0*/  STL.64 [R1+0x2b98], R98 ;  /* 0x002b986201007387 */ /* 0x000fe20000100a00 */
[----:B------:R-:W-:-:S03]  /*129ae0*/  LOP3.LUT R132, R132, 0xfffffeff, RZ, 0xc0, !PT ;  /* 0xfffffeff84847812 */ /* 0x000fc600078ec0ff */
[----:B--2---:R-:W-:Y:S04]  /*129af0*/  STL.64 [R1+0x3ec0], R92 ;  /* 0x003ec05c01007387 */ /* 0x004fe80000100a00 */
[----:B------:R-:W-:Y:S04]  /*129b00*/  STL.64 [R1+0x3ec8], R94 ;  /* 0x003ec85e01007387 */ /* 0x000fe80000100a00 */
[----:B------:R-:W2:Y:S01]  /*129b10*/  LDL.LU R148, [R1+0x5200] ;  /* 0x0052000001947983 */ /* 0x000ea20000300800 */
[----:B------:R-:W-:Y:S02]  /*129b20*/  @P0 LOP3.LUT R132, R132, 0x100, RZ, 0xfc, !PT ;  /* 0x0000010084840812 */ /* 0x000fe400078efcff */
[----:B------:R-:W-:Y:S01]  /*129b30*/  LOP3.LUT P0, RZ, R102, 0x1, RZ, 0xc0, !PT ;  /* 0x0000000166ff7812 */ /* 0x000fe2000780c0ff */
[----:B------:R-:W2:Y:S04]  /*129b40*/  LDL.LU R149, [R1+0x5208] ;  /* 0x0052080001957983 */ /* 0x000ea80000300800 */
[----:B------:R-:W2:Y:S04]  /*129b50*/  LDL.LU R150, [R1+0x4610] ;  /* 0x0046100001967983 */ /* 0x000ea80000300800 */
[----:B---3--:R-:W-:Y:S04]  /*129b60*/  STSM.16.M88.4 [R100+0x200], R136 ;  /* 0x0002008864007844 */ /* 0x008fe80000000200 */
[----:B------:R-:W2:Y:S04]  /*129b70*/  LDL.LU R151, [R1+0x4618] ;  /* 0x0046180001977983 */ /* 0x000ea80000300800 */
[----:B------:R-:W3:Y:S01]  /*129b80*/  LDL.LU R144, [R1+0x55f0] ;  /* 0x0055f00001907983 */ /* 0x000ee20000300800 */
[----:B------:R-:W-:Y:S06]  /*129b90*/  BAR.SYNC.DEFER_BLOCKING 0x0 ;  /* 0x0000000000007b1d */ /* 0x000fec0000010000 */
        /* <DEDUP_REMOVED lines=18> */
[----:B--2---:R-:W-:Y:S04]  /*129cc0*/  STSM.16.M88.4 [R100], R148 ;  /* 0x0000009464007844 */ /* 0x004fe80000000200 */
[----:B---3--:R-:W-:Y:S01]  /*129cd0*/  STSM.16.M88.4 [R100+0x200], R144 ;  /* 0x0002009064007844 */ /* 0x008fe20000000200 */
[----:B------:R-:W-:Y:S06]  /*129ce0*/  BAR.SYNC.DEFER_BLOCKING 0x0 ;  /* 0x0000000000007b1d */ /* 0x000fec0000010000 */
[----:B------:R-:W1:Y:S04]  /*129cf0*/  LDS.128 R96, [R101] ;  /* 0x0000000065607984 */ /* 0x000e680000000c00 */
[----:B------:R-:W2:Y:S01]  /*129d00*/  LDS.128 R92, [R101+0x400] ;  /* 0x00040000655c7984 */ /* 0x000ea20000000c00 */
[----:B------:R-:W-:Y:S06]  /*129d10*/  BAR.SYNC.DEFER_BLOCKING 0x0 ;  /* 0x0000000000007b1d */ /* 0x000fec0000010000 */
[----:B-1----:R-:W-:Y:S04]  /*129d20*/  STL.64 [R1+0x27e0], R96 ;  /* 0x0027e06001007387 */ /* 0x002fe80000100a00 */
[----:B------:R-:W-:Y:S04]  /*129d30*/  STL.64 [R1+0x27e8], R98 ;  /* 0x0027e86201007387 */ /* 0x000fe80000100a00 */
[----:B--2---:R-:W-:Y:S04]  /*129d40*/  STL.64 [R1+0x3e90], R92 ;  /* 0x003e905c01007387 */ /* 0x004fe80000100a00 */
[----:B----4-:R1:W-:Y:S04]  /*129d50*/  STSM.16.M88.4 [R100], R136 ;  /* 0x0000008864007844 */ /* 0x0103e80000000200 */
        /* <DEDUP_REMOVED lines=66> */
[----:B------:R-:W4:Y:S01]  /*12a180*/  LDS.128 R96, [R101] ;  /* 0x0000000065607984 */ /* 0x000f220000000c00 */
[----:B------:R-:W-:Y:S06]  /*12a190*/  BAR.SYNC.DEFER_BLOCKING 0x0 ;  /* 0x0000000000007b1d */ /* 0x000fec0000010000 */
[----:B-1----:R-:W-:Y:S04]  /*12a1a0*/  STL [R1+0x2350], R92 ;  /* 0x0023505c01007387 */ /* 0x002fe80000100800 */
[----:B----4-:R-:W-:Y:S04]  /*12a1b0*/  STL.64 [R1+0x1460], R96 ;  /* 0x0014606001007387 */ /* 0x010fe80000100a00 */
[----:B------:R-:W-:Y:S04]  /*12a1c0*/  STL.64 [R1+0x1468], R98 ;  /* 0x0014686201007387 */ /* 0x000fe80000100a00 */
[----:B------:R1:W-:Y:S02]  /*12a1d0*/  STL.64 [R1+0x2358], R94 ;  /* 0x0023585e01007387 */ /* 0x0003e40000100a00 */
[----:B-1----:R-:W-:-:S05]  /*12a1e0*/  IMAD.MOV.U32 R95, RZ, RZ, R93 ;  /* 0x000000ffff5f7224 */ /* 0x002fca00078e005d */
[----:B------:R-:W-:Y:S04]  /*12a1f0*/  STL [R1+0x6a70], R95 ;  /* 0x006a705f01007387 */ /* 0x000fe80000100800 */
        /* <DEDUP_REMOVED lines=66> */
[----:B-1----:R-:W-:Y:S01]  /*12a620*/  STL [R1+0xec0], R96 ;  /* 0x000ec06001007387 */ /* 0x002fe20000100800 */
[----:B------:R-:W-:-:S02]  /*12a630*/  IMAD.MOV.U32 R93, RZ, RZ, R97 ;  /* 0x000000ffff5d7224 */ /* 0x000fc400078e0061 */
[----:B------:R-:W-:Y:S01]  /*12a640*/  IMAD.MOV.U32 R94, RZ, RZ, R98 ;  /* 0x000000ffff5e7224 */ /* 0x000fe200078e0062 */
[----:B------:R-:W-:Y:S04]  /*12a650*/  STL [R1+0xecc], R99 ;  /* 0x000ecc6301007387 */ /* 0x000fe80000100800 */
[----:B------:R-:W1:Y:S01]  /*12a660*/  LDS.128 R96, [R101+0x400] ;  /* 0x0004000065607984 */ /* 0x000e620000000c00 */
[----:B------:R-:W-:Y:S06]  /*12a670*/  BAR.SYNC.DEFER_BLOCKING 0x0 ;  /* 0x0000000000007b1d */ /* 0x000fec0000010000 */
[----:B-1----:R-:W-:Y:S04]  /*12a680*/  STL [R1+0x1b84], R97 ;  /* 0x001b846101007387 */ /* 0x002fe80000100800 */
        /* <DEDUP_REMOVED lines=11> */
[----:B------:R-:W3:Y:S01]  /*12a740*/  LDL.LU R143, [R1+0x1798] ;  /* 0x00179800018f7983 */ /* 0x000ee20000300800 */
[----:B------:R-:W-:-:S03]  /*12a750*/  IMAD.MOV.U32 R95, RZ, RZ, R96 ;  /* 0x000000ffff5f7224 */ /* 0x000fc600078e0060 */
[----:B------:R-:W1:Y:S04]  /*12a760*/  LDS.128 R96, [R101+0x400] ;  /* 0x0004000065607984 */ /* 0x000e680000000c00 */
[----:B------:R-:W4:Y:S01]  /*12a770*/  LDS.128 R144, [R101] ;  /* 0x0000000065907984 */ /* 0x000f220000000c00 */
[----:B------:R-:W-:Y:S06]  /*12a780*/  BAR.SYNC.DEFER_BLOCKING 0x0 ;  /* 0x0000000000007b1d */ /* 0x000fec0000010000 */
[----:B-1----:R-:W-:Y:S04]  /*12a790*/  STL.64 [R1+0x3fe0], R96 ;  /* 0x003fe06001007387 */ /* 0x002fe80000100a00 */
[----:B----4-:R-:W-:Y:S04]  /*12a7a0*/  STL.64 [R1+0x3f10], R144 ;  /* 0x003f109001007387 */ /* 0x010fe80000100a00 */
[----:B------:R-:W-:Y:S04]  /*12a7b0*/  STL.64 [R1+0x3f18], R146 ;  /* 0x003f189201007387 */ /* 0x000fe80000100a00 */
[----:B------:R1:W-:Y:S02]  /*12a7c0*/  STL [R1+0x3fec], R99 ;  /* 0x003fec6301007387 */ /* 0x0003e40000100800 */
        /* <DEDUP_REMOVED lines=16> */
[----:B-1----:R-:W-:Y:S04]  /*12a8d0*/  STL [R1+0x3dd4], R97 ;  /* 0x003dd46101007387 */ /* 0x002fe80000100800 */
        /* <DEDUP_REMOVED lines=52> */
[----:B------:R-:W-:-:S03]  /*12ac20*/  IMAD.MOV.U32 R97, RZ, RZ, R145 ;  /* 0x000000ffff617224 */ /* 0x000fc600078e0091 */
[----:B------:R-:W-:Y:S04]  /*12ac30*/  STL.64 [R1+0x33d8], R146 ;  /* 0x0033d89201007387 */ /* 0x000fe80000100a00 */
[----:B------:R-:W1:Y:S01]  /*12ac40*/  LDS.128 R144, [R101+0x400] ;  /* 0x0004000065907984 */ /* 0x000e620000000c00 */
[----:B------:R-:W-:Y:S06]  /*12ac50*/  BAR.SYNC.DEFER_BLOCKING 0x0 ;  /* 0x0000000000007b1d */ /* 0x000fec0000010000 */
[----:B------:R-:W-:Y:S04]  /*12ac60*/  STL [R1+0x6a64], R97 ;  /* 0x006a646101007387 */ /* 0x000fe80000100800 */
        /* <DEDUP_REMOVED lines=86> */
[----:B-1----:R-:W-:Y:S01]  /*12b1d0*/  STL.64 [R1+0x1990], R144 ;  /* 0x0019909001007387 */ /* 0x002fe20000100a00 */
[----:B------:R-:W-:-:S03]  /*12b1e0*/  IMAD.MOV.U32 R3, RZ, RZ, R147 ;  /* 0x000000ffff037224 */ /* 0x000fc600078e0093 */
[----:B------:R-:W-:Y:S04]  /*12b1f0*/  STL [R1+0x1998], R146 ;  /* 0x0019989201007387 */ /* 0x000fe80000100800 */
        /* <DEDUP_REMOVED lines=38> */
[----:B------:R-:W-:Y:S01]  /*12b460*/  BAR.SYNC.DEFER_BLOCKING 0x0 ;  /* 0x0000000000007b1d */ /* 0x000fe20000010000 */
[----:B-1----:R-:W-:-:S05]  /*12b470*/  IMAD.MOV.U32 R99, RZ, RZ, R145 ;  /* 0x000000ffff637224 */ /* 0x002fca00078e0091 */
[----:B------:R-:W-:Y:S04]  /*12b480*/  STL [R1+0x2360], R144 ;  /* 0x0023609001007387 */ /* 0x000fe80000100800 */
[----:B----4-:R-:W-:Y:S04]  /*12b490*/  STL.64 [R1+0x1470], R148 ;  /* 0x0014709401007387 */ /* 0x010fe80000100a00 */
[----:B------:R-:W-:Y:S04]  /*12b4a0*/  STL.64 [R1+0x1478], R150 ;  /* 0x0014789601007387 */ /* 0x000fe80000100a00 */
[----:B------:R-:W-:Y:S04]  /*12b4b0*/  STL.64 [R1+0x2368], R146 ;  /* 0x0023689201007387 */ /* 0x000fe80000100a00 */
        /* <DEDUP_REMOVED lines=67> */
[----:B------:R-:W1:Y:S04]  /*12b8f0*/  LDS.128 R144, [R101] ;  /* 0x0000000065907984 */ /* 0x000e680000000c00 */
[----:B------:R-:W3:Y:S01]  /*12b900*/  LDL.LU R143, [R1+0xea8] ;  /* 0x000ea800018f7983 */ /* 0x000ee20000300800 */
[----:B-1----:R-:W-:-:S03]  /*12b910*/  IMAD.MOV.U32 R97, RZ, RZ, R144 ;  /* 0x000000ffff617224 */ /* 0x002fc600078e0090 */
[----:B------:R-:W-:Y:S01]  /*12b920*/  STL [R1+0xebc], R147 ;  /* 0x000ebc9301007387 */ /* 0x000fe20000100800 */
[----:B------:R-:W-:Y:S02]  /*12b930*/  IMAD.MOV.U32 R98, RZ, RZ, R145 ;  /* 0x000000ffff627224 */ /* 0x000fe400078e0091 */
[----:B------:R-:W-:Y:S02]  /*12b940*/  IMAD.MOV.U32 R3, RZ, RZ, R146 ;  /* 0x000000ffff037224 */ /* 0x000fe400078e0092 */
        /* <DEDUP_REMOVED lines=983> */
[----:B---3--:R-:W-:Y:S01]  /*12f6c0*/  STSM.16.M88.4 [R100+0x200], R140 ;  /* 0x0002008c64007844 */ /* 0x008fe20000000200 */
[----:B------:R-:W-:Y:S06]  /*12f6d0*/  BAR.SYNC.DEFER_BLOCKING 0x0 ;  /* 0x0000000000007b1d */ /* 0x000fec0000010000 */
[----:B------:R-:W4:Y:S04]  /*12f6e0*/  LDL.LU R145, [R1+0x5608] ;  /* 0x0056080001917983 */ /* 0x000f280000300800 */
[----:B------:R-:W4:Y:S04]  /*12f6f0*/  LDL.LU R146, [R1+0x45b0] ;  /* 0x0045b00001927983 */ /* 0x000f280000300800 */
[----:B------:R-:W4:Y:S04]  /*12f700*/  LDL.LU R147, [R1+0x45b8] ;  /* 0x0045b80001937983 */ /* 0x000f280000300800 */
[----:B------:R-:W1:Y:S04]  /*12f710*/  LDS.128 R140, [R101] ;  /* 0x00000000658c7984 */ /* 0x000e680000000c00 */
[----:B------:R-:W-:Y:S01]  /*12f720*/  LDS.128 R232, [R101+0x400] ;  /* 0x0004000065e87984 */ /* 0x000fe20000000c00 */
[----:B------:R-:W-:Y:S06]  /*12f730*/  BAR.SYNC.DEFER_BLOCKING 0x0 ;  /* 0x0000000000007b1d */ /* 0x000fec0000010000 */
[----:B-1----:R1:W-:Y:S04]  /*12f740*/  STL.64 [R1+0x60], R140 ;  /* 0x0000608c01007387 */ /* 0x0023e80000100a00 */
[----:B------:R3:W-:Y:S04]  /*12f750*/  STL.64 [R1+0x68], R142 ;  /* 0x0000688e01007387 */ /* 0x0007e80000100a00 */
[----:B-1----:R-:W4:Y:S04]  /*12f760*/  LDL.LU R140, [R1+0xa44] ;  /* 0x000a4400018c7983 */ /* 0x002f280000300800 */
[----:B------:R-:W4:Y:S04]  /*12f770*/  LDL.LU R141, [R1+0xa4c] ;  /* 0x000a4c00018d7983 */ /* 0x000f280000300800 */
[----:B---3--:R-:W3:Y:S04]  /*12f780*/  LDL.LU R142, [R1+0x994] ;  /* 0x00099400018e7983 */ /* 0x008ee80000300800 */
        /* <DEDUP_REMOVED lines=9> */
[----:B------:R-:W-:Y:S01]  /*12f820*/  LDS.128 R200, [R101+0x400] ;  /* 0x0004000065c87984 */ /* 0x000fe20000000c00 */
[----:B------:R-:W-:Y:S06]  /*12f830*/  BAR.SYNC.DEFER_BLOCKING 0x0 ;  /* 0x0000000000007b1d */ /* 0x000fec0000010000 */
[----:B---3--:R3:W-:Y:S04]  /*12f840*/  STSM.16.M88.4 [R100], R140 ;  /* 0x0000008c64007844 */ /* 0x0087e80000000200 */
[----:B---3--:R-:W3:Y:S04]  /*12f850*/  LDL.LU R140, [R1+0x8c4] ;  /* 0x0008c400018c7983 */ /* 0x008ee80000300800 */
[----:B------:R-:W3:Y:S04]  /*12f860*/  LDL.LU R141, [R1+0x8cc] ;  /* 0x0008cc00018d7983 */ /* 0x000ee80000300800 */
[----:B------:R-:W3:Y:S04]  /*12f870*/  LDL.LU R142, [R1+0x814] ;  /* 0x00081400018e7983 */ /* 0x000ee80000300800 */
[----:B------:R-:W3:Y:S04]  /*12f880*/  LDL.LU R143, [R1+0x81c] ;  /* 0x00081c00018f7983 */ /* 0x000ee80000300800 */
[----:B--2---:R2:W-:Y:S01]  /*12f890*/  STSM.16.M88.4 [R100+0x200], R136 ;  /* 0x0002008864007844 */ /* 0x0045e20000000200 */
[----:B------:R-:W-:Y:S06]  /*12f8a0*/  BAR.SYNC.DEFER_BLOCKING 0x0 ;  /* 0x0000000000007b1d */ /* 0x000fec0000010000 */
[----:B--2---:R-:W2:Y:S04]  /*12f8b0*/  LDL.LU R136, [R1+0x14a4] ;  /* 0x0014a40001887983 */ /* 0x004ea80000300800 */
[----:B------:R-:W2:Y:S04]  /*12f8c0*/  LDL.LU R137, [R1+0x14ac] ;  /* 0x0014ac0001897983 */ /* 0x000ea80000300800 */
[----:B------:R-:W2:Y:S04]  /*12f8d0*/  LDL.LU R138, [R1+0x17c4] ;  /* 0x0017c400018a7983 */ /* 0x000ea80000300800 */
[----:B------:R-:W2:Y:S04]  /*12f8e0*/  LDL.LU R139, [R1+0x17cc] ;  /* 0x0017cc00018b7983 */ /* 0x000ea80000300800 */
[----:B------:R-:W4:Y:S04]  /*12f8f0*/  LDS.128 R196, [R101] ;  /* 0x0000000065c47984 */ /* 0x000f280000000c00 */
        /* <DEDUP_REMOVED lines=58> */
[----:B------:R-:W4:Y:S04]  /*12fca0*/  LDL.LU R92, [R1+0x574c] ;  /* 0x00574c00015c7983 */ /* 0x000f280000300800 */
        /* <DEDUP_REMOVED lines=11> */
[----:B------:R-:W1:Y:S04]  /*12fd60*/  LDS.128 R156, [R101] ;  /* 0x00000000659c7984 */ /* 0x000e680000000c00 */
[----:B------:R-:W-:Y:S01]  /*12fd70*/  LDS.128 R152, [R101+0x400] ;  /* 0x0004000065987984 */ /* 0x000fe20000000c00 */
[----:B------:R-:W-:Y:S06]  /*12fd80*/  BAR.SYNC.DEFER_BLOCKING 0x0 ;  /* 0x0000000000007b1d */ /* 0x000fec0000010000 */
[----:B------:R-:W4:Y:S04]  /*12fd90*/  LDL R133, [R1+0x2de0] ;  /* 0x002de00001857983 */ /* 0x000f280000100800 */
        /* <DEDUP_REMOVED lines=14> */
[----:B---3--:R3:W-:Y:S04]  /*12fe80*/  STSM.16.M88.4 [R100], R140 ;  /* 0x0000008c64007844 */ /* 0x0087e80000000200 */
[----:B---3--:R-:W3:Y:S04]  /*12fe90*/  LDL.LU R140, [R1+0x20] ;  /* 0x00002000018c7983 */ /* 0x008ee80000300800 */
[----:B------:R-:W3:Y:S04]  /*12fea0*/  LDL.LU R142, [R1+0x10] ;  /* 0x00001000018e7983 */ /* 0x000ee80000300800 */
[----:B------:R-:W3:Y:S04]  /*12feb0*/  LDL.LU R143, [R1] ;  /* 0x00000000018f7983 */ /* 0x000ee80000300800 */
[----:B------:R-:W3:Y:S04]  /*12fec0*/  LDL.LU R141, [R1+0x5748] ;  /* 0x00574800018d7983 */ /* 0x000ee80000300800 */
[----:B--2---:R2:W-:Y:S04]  /*12fed0*/  STSM.16.M88.4 [R100+0x200], R136 ;  /* 0x0002008864007844 */ /* 0x0045e80000000200 */
[----:B--2---:R-:W2:Y:S04]  /*12fee0*/  LDL.LU R136, [R1+0x50] ;  /* 0x0000500001887983 */ /* 0x004ea80000300800 */
[----:B------:R-:W3:Y:S04]  /*12fef0*/  LDL R137, [R1+0x2c1c] ;  /* 0x002c1c0001897983 */ /* 0x000ee80000100800 */
[----:B------:R-:W3:Y:S04]  /*12ff00*/  LDL.LU R138, [R1+0x40] ;  /* 0x00004000018a7983 */ /* 0x000ee80000300800 */
[----:B------:R-:W3:Y:S01]  /*12ff10*/  LDL.LU R139, [R1+0x30] ;  /* 0x00003000018b7983 */ /* 0x000ee20000300800 */
[----:B----4-:R-:W-:Y:S01]  /*12ff20*/  IMAD.WIDE R134, R92, 0x4, R56 ;  /* 0x000000045c867825 */ /* 0x010fe200078e0238 */
[----:B------:R-:W-:Y:S06]  /*12ff30*/  BAR.SYNC.DEFER_BLOCKING 0x0 ;  /* 0x0000000000007b1d */ /* 0x000fec0000010000 */
[----:B--2---:R2:W-:Y:S01]  /*12ff40*/  @P6 STG.E desc[UR24][R134.64], R136 ;  /* 0x0000008886006986 */ /* 0x0045e2000c101918 */
[----:B---3--:R-:W-:-:S02]  /*12ff50*/  ISETP.LT.AND P6, PT, R137, UR5, !P5 ;  /* 0x0000000589007c0c */ /* 0x008fc4000efc1270 */
[----:B------:R-:W-:Y:S02]  /*12ff60*/  ISETP.LT.AND P5, PT, R133, UR4, !P5 ;  /* 0x0000000485007c0c */ /* 0x000fe4000efa1270 */
[----:B------:R-:W3:Y:S01]  /*12ff70*/  LDL.LU R133, [R1+0x5744] ;  /* 0x0057440001857983 */ /* 0x000ee20000300800 */
[----:B--2---:R-:W-:-:S08]  /*12ff80*/  IMAD.WIDE R134, R92, 0x4, R54 ;  /* 0x000000045c867825 */ /* 0x004fd000078e0236 */
[----:B------:R2:W-:Y:S02]  /*12ff90*/  @P6 STG.E desc[UR24][R134.64], R138 ;  /* 0x0000008a86006986 */ /* 0x0005e4000c101918 */
[----:B--2---:R-:W-:-:S05]  /*12ffa0*/  IMAD.WIDE R134, R92, 0x4, R52 ;  /* 0x000000045c867825 */ /* 0x004fca00078e0234 */
[----:B------:R2:W-:Y:S02]  /*12ffb0*/  @P5 STG.E desc[UR24][R134.64], R139 ;  /* 0x0000008b86005986 */ /* 0x0005e4000c101918 */
[----:B--2---:R-:W-:-:S05]  /*12ffc0*/  IMAD.WIDE R134, R92, 0x4, R50 ;  /* 0x000000045c867825 */ /* 0x004fca00078e0232 */
[----:B------:R2:W-:Y:S02]  /*12ffd0*/  @P4 STG.E desc[UR24][R134.64], R140 ;  /* 0x0000008c86004986 */ /* 0x0005e4000c101918 */
[C---:B--2---:R-:W-:Y:S02]  /*12ffe0*/  IMAD.WIDE R134, R92.reuse, 0x4, R48 ;  /* 0x000000045c867825 */ /* 0x044fe400078e0230 */
[----:B------:R-:W2:Y:S04]  /*12fff0*/  LDL.LU R140, [R1+0x54] ;  /* 0x00005400018c7983 */ /* 0x000ea80000300800 */
[----:B------:R4:W-:Y:S02]  /*130000*/  @P3 STG.E desc[UR24][R134.64], R142 ;  /* 0x0000008e86003986 */ /* 0x0009e4000c101918 */
[----:B----4-:R-:W-:-:S02]  /*130010*/  IMAD.WIDE R134, R92, 0x4, R46 ;  /* 0x000000045c867825 */ /* 0x010fc400078e022e */
[----:B------:R-:W4:Y:S04]  /*130020*/  LDL.LU R142, [R1+0x44] ;  /* 0x00004400018e7983 */ /* 0x000f280000300800 */
[----:B------:R1:W-:Y:S04]  /*130030*/  @P2 STG.E desc[UR24][R134.64], R143 ;  /* 0x0000008f86002986 */ /* 0x0003e8000c101918 */
[----:B-1----:R-:W4:Y:S01]  /*130040*/  LDL.LU R143, [R1+0x34] ;  /* 0x00003400018f7983 */ /* 0x002f220000300800 */
[----:B------:R-:W-:-:S05]  /*130050*/  IMAD.WIDE R134, R92, 0x4, R44 ;  /* 0x000000045c867825 */ /* 0x000fca00078e022c */
[----:B------:R1:W-:Y:S02]  /*130060*/  @P1 STG.E desc[UR24][R134.64], R248 ;  /* 0x000000f886001986 */ /* 0x0003e4000c101918 */
[----:B-1----:R-:W-:Y:S01]  /*130070*/  IMAD.WIDE R134, R92, 0x4, R42 ;  /* 0x000000045c867825 */ /* 0x002fe200078e022a */
[----:B------:R-:W-:Y:S01]  /*130080*/  LOP3.LUT P1, RZ, R102, 0x20, RZ, 0xc0, !PT ;  /* 0x0000002066ff7812 */ /* 0x000fe2000782c0ff */
[----:B------:R-:W4:Y:S04]  /*130090*/  LDL.LU R92, [R1+0x6a7c] ;  /* 0x006a7c00015c7983 */ /* 0x000f280000300800 */
[----:B------:R1:W-:Y:S01]  /*1300a0*/  @P0 STG.E desc[UR24][R134.64], R244 ;  /* 0x000000f486000986 */ /* 0x0003e2000c101918 */
[----:B------:R-:W-:Y:S01]  /*1300b0*/  LOP3.LUT P0, RZ, R132, 0x100, RZ, 0xc0, !PT ;  /* 0x0000010084ff7812 */ /* 0x000fe2000780c0ff */
[----:B-1----:R-:W-:-:S12]  /*1300c0*/  IMAD.WIDE R134, R141, 0x4, R56 ;  /* 0x000000048d867825 */ /* 0x002fd800078e0238 */
[----:B------:R1:W-:Y:S01]  /*1300d0*/  @P0 STG.E desc[UR24][R134.64], R240 ;  /* 0x000000f086000986 */ /* 0x0003e2000c101918 */
[----:B------:R-:W-:Y:S01]  /*1300e0*/  LOP3.LUT P0, RZ, R132, 0x80, RZ, 0xc0, !PT ;  /* 0x0000008084ff7812 */ /* 0x000fe2000780c0ff */
[----:B-1----:R-:W-:-:S12]  /*1300f0*/  IMAD.WIDE R134, R141, 0x4, R54 ;  /* 0x000000048d867825 */ /* 0x002fd800078e0236 */
[----:B------:R1:W-:Y:S01]  /*130100*/  @P0 STG.E desc[UR24][R134.64], R236 ;  /* 0x000000ec86000986 */ /* 0x0003e2000c101918 */
[----:B------:R-:W-:Y:S01]  /*130110*/  LOP3.LUT P0, RZ, R132, 0x40, RZ, 0xc0, !PT ;  /* 0x0000004084ff7812 */ /* 0x000fe2000780c0ff */
[----:B-1----:R-:W-:-:S12]  /*130120*/  IMAD.WIDE R134, R141, 0x4, R52 ;  /* 0x000000048d867825 */ /* 0x002fd800078e0234 */
[----:B------:R1:W-:Y:S01]  /*130130*/  @P0 STG.E desc[UR24][R134.64], R228 ;  /* 0x000000e486000986 */ /* 0x0003e2000c101918 */
[----:B------:R-:W-:Y:S02]  /*130140*/  LOP3.LUT P0, RZ, R132, 0x20, RZ, 0xc0, !PT ;  /* 0x0000002084ff7812 */ /* 0x000fe4000780c0ff */
[----:B------:R-:W-:Y:S01]  /*130150*/  LOP3.LUT P2, RZ, R102, 0x40, RZ, 0xc0, !PT ;  /* 0x0000004066ff7812 */ /* 0x000fe2000784c0ff */
[----:B-1----:R-:W-:-:S10]  /*130160*/  IMAD.WIDE R134, R141, 0x4, R50 ;  /* 0x000000048d867825 */ /* 0x002fd400078e0232 */
[----:B------:R1:W-:Y:S01]  /*130170*/  @P0 STG.E desc[UR24][R134.64], R224 ;  /* 0x000000e086000986 */ /* 0x0003e2000c101918 */
[----:B------:R-:W-:Y:S01]  /*130180*/  LOP3.LUT P3, RZ, R102, 0x80, RZ, 0xc0, !PT ;  /* 0x0000008066ff7812 */ /* 0x000fe2000786c0ff */
[----:B-1----:R-:W-:-:S05]  /*130190*/  IMAD.WIDE R134, R141, 0x4, R48 ;  /* 0x000000048d867825 */ /* 0x002fca00078e0230 */
        /* <DEDUP_REMOVED lines=8> */
[----:B-1----:R-:W-:Y:S01]  /*130220*/  IMAD.WIDE R134, R141, 0x4, R42 ;  /* 0x000000048d867825 */ /* 0x002fe200078e022a */
[----:B------:R-:W-:Y:S01]  /*130230*/  LOP3.LUT P0, RZ, R132, 0x10, RZ, 0xc0, !PT ;  /* 0x0000001084ff7812 */ /* 0x000fe2000780c0ff */
[----:B------:R-:W4:Y:S04]  /*130240*/  LDL.LU R141, [R1+0x4bb8] ;  /* 0x004bb800018d7983 */ /* 0x000f280000300800 */
[----:B------:R3:W-:Y:S04]  /*130250*/  @P4 STG.E desc[UR24][R134.64], R208 ;  /* 0x000000d086004986 */ /* 0x0007e8000c101918 */
[----:B------:R-:W4:Y:S01]  /*130260*/  LDL.LU R139, [R1+0x24] ;  /* 0x00002400018b7983 */ /* 0x000f220000300800 */
[----:B---3--:R-:W-:-:S05]  /*130270*/  IMAD.WIDE R134, R133, 0x4, R56 ;  /* 0x0000000485867825 */ /* 0x008fca00078e0238 */
[----:B--2---:R1:W-:Y:S02]  /*130280*/  @P5 STG.E desc[UR24][R134.64], R140 ;  /* 0x0000008c86005986 */ /* 0x0043e4000c101918 */
[C---:B-1----:R-:W-:Y:S02]  /*130290*/  IMAD.WIDE R134, R133.reuse, 0x4, R54 ;  /* 0x0000000485867825 */ /* 0x042fe400078e0236 */
[----:B------:R-:W2:Y:S04]  /*1302a0*/  LDL.LU R140, [R1+0x14] ;  /* 0x00001400018c7983 */ /* 0x000ea80000300800 */
[----:B----4-:R1:W-:Y:S02]  /*1302b0*/  @P6 STG.E desc[UR24][R134.64], R142 ;  /* 0x0000008e86006986 */ /* 0x0103e4000c101918 */
[----:B-1----:R-:W-:-:S05]  /*1302c0*/  IMAD.WIDE R134, R133, 0x4, R52 ;  /* 0x0000000485867825 */ /* 0x002fca00078e0234 */
[----:B------:R1:W-:Y:S04]  /*1302d0*/  @P0 STG.E desc[UR24][R134.64], R143 ;  /* 0x0000008f86000986 */ /* 0x0003e8000c101918 */
[----:B-1----:R-:W3:Y:S04]  /*1302e0*/  LDL.LU R143, [R1+0x4] ;  /* 0x00000400018f7983 */ /* 0x002ee80000300800 */
[----:B------:R-:W4:Y:S04]  /*1302f0*/  LDL.LU R142, [R1+0x5660] ;  /* 0x00566000018e7983 */ /* 0x000f280000300800 */
[----:B------:R-:W4:Y:S01]  /*130300*/  LDL.LU R136, [R1+0x58] ;  /* 0x0000580001887983 */ /* 0x000f220000300800 */
[----:B------:R-:W-:-:S03]  /*130310*/  LOP3.LUT P4, RZ, R102, 0x1000, RZ, 0xc0, !PT ;  /* 0x0000100066ff7812 */ /* 0x000fc6000788c0ff */
[----:B------:R-:W4:Y:S01]  /*130320*/  LDL.LU R137, [R1+0x48] ;  /* 0x0000480001897983 */ /* 0x000f220000300800 */
[C---:B------:R-:W-:Y:S01]  /*130330*/  LOP3.LUT P5, RZ, R102.reuse, 0x2000, RZ, 0xc0, !PT ;  /* 0x0000200066ff7812 */ /* 0x040fe200078ac0ff */
[----:B------:R-:W-:Y:S02]  /*130340*/  IMAD.WIDE R134, R133, 0x4, R50 ;  /* 0x0000000485867825 */ /* 0x000fe400078e0232 */
[----:B------:R-:W4:Y:S01]  /*130350*/  LDL.LU R138, [R1+0x38] ;  /* 0x00003800018a7983 */ /* 0x000f220000300800 */
[C---:B------:R-:W-:Y:S02]  /*130360*/  LOP3.LUT P6, RZ, R102.reuse, 0x4000, RZ, 0xc0, !PT ;  /* 0x0000400066ff7812 */ /* 0x040fe400078cc0ff */
[----:B------:R-:W-:Y:S02]  /*130370*/  LOP3.LUT P1, RZ, R102, 0x1000000, RZ, 0xc0, !PT ;  /* 0x0100000066ff7812 */ /* 0x000fe4000782c0ff */
[----:B------:R-:W-:-:S11]  /*130380*/  LOP3.LUT R100, R100, 0xefffffff, RZ, 0xc0, !PT ;  /* 0xefffffff64647812 */ /* 0x000fd600078ec0ff */
[----:B------:R-:W-:Y:S02]  /*130390*/  @P1 LOP3.LUT R100, R100, 0x10000000, RZ, 0xfc, !PT ;  /* 0x1000000064641812 */ /* 0x000fe400078efcff */
[----:B------:R-:W-:Y:S02]  /*1303a0*/  LOP3.LUT P1, RZ, R102, 0x800000, RZ, 0xc0, !PT ;  /* 0x0080000066ff7812 */ /* 0x000fe4000782c0ff */
[----:B------:R-:W-:-:S11]  /*1303b0*/  LOP3.LUT R100, R100, 0xdfffffff, RZ, 0xc0, !PT ;  /* 0xdfffffff64647812 */ /* 0x000fd600078ec0ff */
[----:B------:R-:W-:Y:S02]  /*1303c0*/  @P1 LOP3.LUT R100, R100, 0x20000000, RZ, 0xfc, !PT ;  /* 0x2000000064641812 */ /* 0x000fe400078efcff */
[----:B------:R-:W-:Y:S02]  /*1303d0*/  LOP3.LUT P1, RZ, R102, 0x400000, RZ, 0xc0, !PT ;  /* 0x0040000066ff7812 */ /* 0x000fe4000782c0ff */
[----:B------:R-:W-:-:S11]  /*1303e0*/  LOP3.LUT R100, R100, 0xbfffffff, RZ, 0xc0, !PT ;  /* 0xbfffffff64647812 */ /* 0x000fd600078ec0ff */
[----:B------:R-:W-:Y:S02]  /*1303f0*/  @P1 LOP3.LUT R100, R100, 0x40000000, RZ, 0xfc, !PT ;  /* 0x4000000064641812 */ /* 0x000fe400078efcff */
[----:B------:R-:W-:Y:S01]  /*130400*/  LOP3.LUT P1, RZ, R102, 0x200000, RZ, 0xc0, !PT ;  /* 0x0020000066ff7812 */ /* 0x000fe2000782c0ff */
[----:B------:R1:W-:Y:S02]  /*130410*/  @P4 STG.E desc[UR24][R134.64], R139 ;  /* 0x0000008b86004986 */ /* 0x0003e4000c101918 */
[----:B-1----:R-:W-:Y:S02]  /*130420*/  IMAD.WIDE R134, R133, 0x4, R48 ;  /* 0x0000000485867825 */ /* 0x002fe400078e0230 */
[----:B------:R-:W4:Y:S01]  /*130430*/  LDL.LU R139, [R1+0x28] ;  /* 0x00002800018b7983 */ /* 0x000f220000300800 */
[----:B------:R-:W-:-:S07]  /*130440*/  LOP3.LUT R100, R100, 0x7fffffff, RZ, 0xc0, !PT ;  /* 0x7fffffff64647812 */ /* 0x000fce00078ec0ff */
[----:B------:R-:W-:Y:S02]  /*130450*/  @P1 LOP3.LUT R100, R100, 0x80000000, RZ, 0xfc, !PT ;  /* 0x8000000064641812 */ /* 0x000fe400078efcff */
[----:B------:R-:W-:Y:S01]  /*130460*/  LOP3.LUT P1, RZ, R102, 0x100000, RZ, 0xc0, !PT ;  /* 0x0010000066ff7812 */ /* 0x000fe2000782c0ff */
[----:B--2---:R1:W-:Y:S02]  /*130470*/  @P5 STG.E desc[UR24][R134.64], R140 ;  /* 0x0000008c86005986 */ /* 0x0043e4000c101918 */
[----:B-1----:R-:W-:Y:S02]  /*130480*/  IMAD.WIDE R134, R133, 0x4, R46 ;  /* 0x0000000485867825 */ /* 0x002fe400078e022e */
[----:B------:R-:W2:Y:S04]  /*130490*/  LDL.LU R140, [R1+0x18] ;  /* 0x00001800018c7983 */ /* 0x000ea80000300800 */
[----:B---3--:R1:W-:Y:S04]  /*1304a0*/  @P6 STG.E desc[UR24][R134.64], R143 ;  /* 0x0000008f86006986 */ /* 0x0083e8000c101918 */
[----:B-1----:R-:W3:Y:S01]  /*1304b0*/  LDL.LU R143, [R1+0x8] ;  /* 0x00000800018f7983 */ /* 0x002ee20000300800 */
[----:B------:R-:W-:-:S04]  /*1304c0*/  LOP3.LUT R132, R132, 0xfffffffe, RZ, 0xc0, !PT ;  /* 0xfffffffe84847812 */ /* 0x000fc800078ec0ff */
[----:B------:R-:W-:Y:S02]  /*1304d0*/  @P1 LOP3.LUT R132, R132, 0x1, RZ, 0xfc, !PT ;  /* 0x0000000184841812 */ /* 0x000fe400078efcff */
[----:B------:R-:W-:Y:S02]  /*1304e0*/  LOP3.LUT P1, RZ, R102, 0x80000, RZ, 0xc0, !PT ;  /* 0x0008000066ff7812 */ /* 0x000fe4000782c0ff */
[----:B------:R-:W-:-:S11]  /*1304f0*/  LOP3.LUT R132, R132, 0xfffffffd, RZ, 0xc0, !PT ;  /* 0xfffffffd84847812 */ /* 0x000fd600078ec0ff */
[----:B------:R-:W-:Y:S02]  /*130500*/  @P1 LOP3.LUT R132, R132, 0x2, RZ, 0xfc, !PT ;  /* 0x0000000284841812 */ /* 0x000fe400078efcff */
[----:B------:R-:W-:Y:S02]  /*130510*/  LOP3.LUT P1, RZ, R102, 0x40000, RZ, 0xc0, !PT ;  /* 0x0004000066ff7812 */ /* 0x000fe4000782c0ff */
[----:B------:R-:W-:Y:S02]  /*130520*/  LOP3.LUT R132, R132, 0xfffffffb, RZ, 0xc0, !PT ;  /* 0xfffffffb84847812 */ /* 0x000fe400078ec0ff */
[----:B------:R-:W-:-:S09]  /*130530*/  LOP3.LUT P0, RZ, R102, 0x8000, RZ, 0xc0, !PT ;  /* 0x0000800066ff7812 */ /* 0x000fd2000780c0ff */
[----:B------:R-:W-:Y:S02]  /*130540*/  @P1 LOP3.LUT R132, R132, 0x4, RZ, 0xfc, !PT ;  /* 0x0000000484841812 */ /* 0x000fe400078efcff */
[----:B------:R-:W-:Y:S02]  /*130550*/  LOP3.LUT P1, RZ, R102, 0x20000, RZ, 0xc0, !PT ;  /* 0x0002000066ff7812 */ /* 0x000fe4000782c0ff */
[----:B------:R-:W-:Y:S01]  /*130560*/  LOP3.LUT R132, R132, 0xfffffff7, RZ, 0xc0, !PT ;  /* 0xfffffff784847812 */ /* 0x000fe200078ec0ff */
[----:B------:R-:W-:-:S10]  /*130570*/  IMAD.WIDE R134, R133, 0x4, R44 ;  /* 0x0000000485867825 */ /* 0x000fd400078e022c */
[----:B------:R-:W-:Y:S02]  /*130580*/  @P1 LOP3.LUT R132, R132, 0x8, RZ, 0xfc, !PT ;  /* 0x0000000884841812 */ /* 0x000fe400078efcff */
[----:B------:R-:W-:Y:S01]  /*130590*/  LOP3.LUT P1, RZ, R102, 0x10000, RZ, 0xc0, !PT ;  /* 0x0001000066ff7812 */ /* 0x000fe2000782c0ff */
[----:B------:R1:W-:Y:S02]  /*1305a0*/  @P0 STG.E desc[UR24][R134.64], R249 ;  /* 0x000000f986000986 */ /* 0x0003e4000c101918 */
[----:B-1----:R-:W-:-:S10]  /*1305b0*/  IMAD.WIDE R134, R133, 0x4, R42 ;  /* 0x0000000485867825 */ /* 0x002fd400078e022a */
[----:B------:R4:W-:Y:S01]  /*1305c0*/  @P1 STG.E desc[UR24][R134.64], R245 ;  /* 0x000000f586001986 */ /* 0x0009e2000c101918 */
[----:B------:R-:W-:Y:S01]  /*1305d0*/  LOP3.LUT P1, RZ, R132, 0x8, RZ, 0xc0, !PT ;  /* 0x0000000884ff7812 */ /* 0x000fe2000782c0ff */
[----:B----4-:R-:W-:-:S12]  /*1305e0*/  IMAD.WIDE R134, R142, 0x4, R56 ;  /* 0x000000048e867825 */ /* 0x010fd800078e0238 */
[----:B------:R1:W-:Y:S01]  /*1305f0*/  @P1 STG.E desc[UR24][R134.64], R241 ;  /* 0x000000f186001986 */ /* 0x0003e2000c101918 */
[----:B------:R-:W-:Y:S01]  /*130600*/  LOP3.LUT P1, RZ, R132, 0x4, RZ, 0xc0, !PT ;  /* 0x0000000484ff7812 */ /* 0x000fe2000782c0ff */
[----:B-1----:R-:W-:-:S12]  /*130610*/  IMAD.WIDE R134, R142, 0x4, R54 ;  /* 0x000000048e867825 */ /* 0x002fd800078e0236 */
[----:B------:R1:W-:Y:S01]  /*130620*/  @P1 STG.E desc[UR24][R134.64], R237 ;  /* 0x000000ed86001986 */ /* 0x0003e2000c101918 */
[----:B------:R-:W-:Y:S01]  /*130630*/  LOP3.LUT P1, RZ, R132, 0x2, RZ, 0xc0, !PT ;  /* 0x0000000284ff7812 */ /* 0x000fe2000782c0ff */
[----:B-1----:R-:W-:-:S12]  /*130640*/  IMAD.WIDE R134, R142, 0x4, R52 ;  /* 0x000000048e867825 */ /* 0x002fd800078e0234 */
[----:B------:R-:W-:Y:S01]  /*130650*/  @P1 STG.E desc[UR24][R134.64], R229 ;  /* 0x000000e586001986 */ /* 0x000fe2000c101918 */
[----:B------:R-:W-:Y:S01]  /*130660*/  LOP3.LUT P1, RZ, R132, 0x1, RZ, 0xc0, !PT ;  /* 0x0000000184ff7812 */ /* 0x000fe2000782c0ff */
[----:B------:R-:W-:-:S12]  /*130670*/  IMAD.WIDE R132, R142, 0x4, R50 ;  /* 0x000000048e847825 */ /* 0x000fd800078e0232 */
        /* <DEDUP_REMOVED lines=11> */
[C---:B------:R-:W-:Y:S02]  /*130730*/  LOP3.LUT P2, RZ, R102.reuse, 0x2000000, RZ, 0xc0, !PT ;  /* 0x0200000066ff7812 */ /* 0x040fe4000784c0ff */
[----:B------:R-:W-:Y:S01]  /*130740*/  LOP3.LUT P3, RZ, R102, 0x4000000, RZ, 0xc0, !PT ;  /* 0x0400000066ff7812 */ /* 0x000fe2000786c0ff */
[----:B-1----:R-:W-:Y:S01]  /*130750*/  IMAD.WIDE R132, R142, 0x4, R42 ;  /* 0x000000048e847825 */ /* 0x002fe200078e022a */
[C---:B------:R-:W-:Y:S01]  /*130760*/  LOP3.LUT P4, RZ, R102.reuse, 0x8000000, RZ, 0xc0, !PT ;  /* 0x0800000066ff7812 */ /* 0x040fe2000788c0ff */
[----:B------:R-:W4:Y:S06]  /*130770*/  LDL.LU R142, [R1+0x2c14] ;  /* 0x002c1400018e7983 */ /* 0x000f2c0000300800 */
        /* <DEDUP_REMOVED lines=9> */
[----:B------:R1:W-:Y:S02]  /*130810*/  @P4 STG.E desc[UR24][R132.64], R138 ;  /* 0x0000008a84004986 */ /* 0x0003e4000c101918 */
[----:B-1----:R-:W-:-:S05]  /*130820*/  IMAD.WIDE R132, R141, 0x4, R50 ;  /* 0x000000048d847825 */ /* 0x002fca00078e0232 */
[----:B------:R1:W-:Y:S02]  /*130830*/  @P5 STG.E desc[UR24][R132.64], R139 ;  /* 0x0000008b84005986 */ /* 0x0003e4000c101918 */
[----:B-1----:R-:W-:-:S05]  /*130840*/  IMAD.WIDE R132, R141, 0x4, R48 ;  /* 0x000000048d847825 */ /* 0x002fca00078e0230 */
[----:B--2---:R1:W-:Y:S02]  /*130850*/  @P6 STG.E desc[UR24][R132.64], R140 ;  /* 0x0000008c84006986 */ /* 0x0043e4000c101918 */
[----:B-1----:R-:W-:-:S05]  /*130860*/  IMAD.WIDE R132, R141, 0x4, R46 ;  /* 0x000000048d847825 */ /* 0x002fca00078e022e */
[----:B---3--:R1:W-:Y:S04]  /*130870*/  @P0 STG.E desc[UR24][R132.64], R143 ;  /* 0x0000008f84000986 */ /* 0x0083e8000c101918 */
[----:B-1----:R-:W2:Y:S01]  /*130880*/  LDL.LU R143, [R1+0x4448] ;  /* 0x00444800018f7983 */ /* 0x002ea20000300800 */
[----:B------:R-:W-:Y:S02]  /*130890*/  LOP3.LUT P1, RZ, R103, 0x800, RZ, 0xc0, !PT ;  /* 0x0000080067ff7812 */ /* 0x000fe4000782c0ff */
[----:B------:R-:W-:Y:S01]  /*1308a0*/  LOP3.LUT R100, R100, 0xffefffff, RZ, 0xc0, !PT ;  /* 0xffefffff64647812 */ /* 0x000fe200078ec0ff */
[----:B------:R-:W3:Y:S04]  /*1308b0*/  LDL.LU R136, [R1+0x5c] ;  /* 0x00005c0001887983 */ /* 0x000ee80000300800 */
[----:B------:R-:W3:Y:S01]  /*1308c0*/  LDL.LU R137, [R1+0x4c] ;  /* 0x00004c0001897983 */ /* 0x000ee20000300800 */
[----:B------:R-:W-:-:S03]  /*1308d0*/  LOP3.LUT P4, RZ, R102, 0x80000000, RZ, 0xc0, !PT ;  /* 0x8000000066ff7812 */ /* 0x000fc6000788c0ff */
[----:B------:R-:W3:Y:S02]  /*1308e0*/  LDL.LU R138, [R1+0x3c] ;  /* 0x00003c00018a7983 */ /* 0x000ee40000300800 */
[----:B------:R-:W-:Y:S02]  /*1308f0*/  @P1 LOP3.LUT R100, R100, 0x100000, RZ, 0xfc, !PT ;  /* 0x0010000064641812 */ /* 0x000fe400078efcff */
[C---:B------:R-:W-:Y:S02]  /*130900*/  LOP3.LUT P1, RZ, R103.reuse, 0x400, RZ, 0xc0, !PT ;  /* 0x0000040067ff7812 */ /* 0x040fe4000782c0ff */
[----:B------:R-:W-:Y:S01]  /*130910*/  LOP3.LUT P5, RZ, R103, 0x1, RZ, 0xc0, !PT ;  /* 0x0000000167ff7812 */ /* 0x000fe200078ac0ff */
[----:B------:R-:W-:Y:S01]  /*130920*/  IMAD.WIDE R132, R141, 0x4, R44 ;  /* 0x000000048d847825 */ /* 0x000fe200078e022c */
[----:B------:R-:W-:Y:S01]  /*130930*/  LOP3.LUT R100, R100, 0xffdfffff, RZ, 0xc0, !PT ;  /* 0xffdfffff64647812 */ /* 0x000fe200078ec0ff */
[----:B------:R-:W3:Y:S01]  /*130940*/  LDL.LU R139, [R1+0x2c] ;  /* 0x00002c00018b7983 */ /* 0x000ee20000300800 */
[----:B------:R-:W-:-:S03]  /*130950*/  LOP3.LUT P6, RZ, R103, 0x2, RZ, 0xc0, !PT ;  /* 0x0000000267ff7812 */ /* 0x000fc600078cc0ff */
[----:B------:R1:W-:Y:S04]  /*130960*/  @P4 STG.E desc[UR24][R132.64], R250 ;  /* 0x000000fa84004986 */ /* 0x0003e8000c101918 */
[----:B------:R-:W-:Y:S01]  /*130970*/  @P1 LOP3.LUT R100, R100, 0x200000, RZ, 0xfc, !PT ;  /* 0x0020000064641812 */ /* 0x000fe200078efcff */
[----:B------:R-:W3:Y:S01]  /*130980*/  LDL.LU R140, [R1+0x1c] ;  /* 0x00001c00018c7983 */ /* 0x000ee20000300800 */
        /* <DEDUP_REMOVED lines=13> */
[----:B------:R-:W-:Y:S01]  /*130a60*/  LOP3.LUT R100, R100, 0xfbffffff, RZ, 0xc0, !PT ;  /* 0xfbffffff64647812 */ /* 0x000fe200078ec0ff */
[----:B-1----:R-:W-:Y:S01]  /*130a70*/  IMAD.WIDE R132, R141, 0x4, R42 ;  /* 0x000000048d847825 */ /* 0x002fe200078e022a */
[----:B------:R-:W-:Y:S01]  /*130a80*/  LOP3.LUT P0, RZ, R103, 0x4, RZ, 0xc0, !PT ;  /* 0x0000000467ff7812 */ /* 0x000fe2000780c0ff */
[----:B------:R-:W3:Y:S08]  /*130a90*/  LDL.LU R141, [R1+0xc] ;  /* 0x00000c00018d7983 */ /* 0x000ef00000300800 */
[----:B------:R-:W-:-:S02]  /*130aa0*/  @P1 LOP3.LUT R100, R100, 0x4000000, RZ, 0xfc, !PT ;  /* 0x0400000064641812 */ /* 0x000fc400078efcff */
[----:B------:R-:W-:Y:S01]  /*130ab0*/  LOP3.LUT P1, RZ, R103, 0x10, RZ, 0xc0, !PT ;  /* 0x0000001067ff7812 */ /* 0x000fe2000782c0ff */
[----:B------:R2:W-:Y:S01]  /*130ac0*/  @P5 STG.E desc[UR24][R132.64], R246 ;  /* 0x000000f684005986 */ /* 0x0005e2000c101918 */
[----:B------:R-:W-:-:S11]  /*130ad0*/  LOP3.LUT R100, R100, 0xf7ffffff, RZ, 0xc0, !PT ;  /* 0xf7ffffff64647812 */ /* 0x000fd600078ec0ff */
[----:B------:R-:W-:Y:S02]  /*130ae0*/  @P1 LOP3.LUT R100, R100, 0x8000000, RZ, 0xfc, !PT ;  /* 0x0800000064641812 */ /* 0x000fe400078efcff */
[----:B------:R-:W-:Y:S01]  /*130af0*/  LOP3.LUT P1, RZ, R103, 0x8, RZ, 0xc0, !PT ;  /* 0x0000000867ff7812 */ /* 0x000fe2000782c0ff */
[----:B--2---:R-:W-:-:S05]  /*130b00*/  IMAD.WIDE R132, R143, 0x4, R56 ;  /* 0x000000048f847825 */ /* 0x004fca00078e0238 */
[----:B------:R1:W-:Y:S02]  /*130b10*/  @P6 STG.E desc[UR24][R132.64], R242 ;  /* 0x000000f284006986 */ /* 0x0003e4000c101918 */
[----:B-1----:R-:W-:-:S05]  /*130b20*/  IMAD.WIDE R132, R143, 0x4, R54 ;  /* 0x000000048f847825 */ /* 0x002fca00078e0236 */
[----:B------:R1:W-:Y:S02]  /*130b30*/  @P0 STG.E desc[UR24][R132.64], R238 ;  /* 0x000000ee84000986 */ /* 0x0003e4000c101918 */
[----:B-1----:R-:W-:-:S05]  /*130b40*/  IMAD.WIDE R132, R143, 0x4, R52 ;  /* 0x000000048f847825 */ /* 0x002fca00078e0234 */
        /* <DEDUP_REMOVED lines=12> */
[----:B------:R1:W-:Y:S02]  /*130c10*/  @P1 STG.E desc[UR24][R132.64], R214 ;  /* 0x000000d684001986 */ /* 0x0003e4000c101918 */
[----:B-1----:R-:W-:Y:S02]  /*130c20*/  IMAD.WIDE R132, R143, 0x4, R42 ;  /* 0x000000048f847825 */ /* 0x002fe400078e022a */
[----:B------:R-:W2:Y:S01]  /*130c30*/  LDL.LU R143, [R1+0x2c18] ;  /* 0x002c1800018f7983 */ /* 0x000ea20000300800 */
[----:B------:R-:W-:Y:S02]  /*130c40*/  LOP3.LUT P1, RZ, R100, 0x800000, RZ, 0xc0, !PT ;  /* 0x0080000064ff7812 */ /* 0x000fe4000782c0ff */
[C---:B------:R-:W-:Y:S01]  /*130c50*/  LOP3.LUT P2, RZ, R103.reuse, 0x1000, RZ, 0xc0, !PT ;  /* 0x0000100067ff7812 */ /* 0x040fe2000784c0ff */
[----:B------:R-:W2:Y:S01]  /*130c60*/  LDL.LU R224, [R1+0x300] ;  /* 0x0003000001e07983 */ /* 0x000ea20000300800 */
[----:B------:R-:W-:-:S03]  /*130c70*/  LOP3.LUT P3, RZ, R103, 0x2000, RZ, 0xc0, !PT ;  /* 0x0000200067ff7812 */ /* 0x000fc6000786c0ff */
[----:B------:R-:W2:Y:S04]  /*130c80*/  LDL.LU R228, [R1+0x2e0] ;  /* 0x0002e00001e47983 */ /* 0x000ea80000300800 */
[----:B------:R-:W2:Y:S04]  /*130c90*/  LDL.LU R236, [R1+0x2c0] ;  /* 0x0002c00001ec7983 */ /* 0x000ea80000300800 */
[----:B------:R4:W-:Y:S01]  /*130ca0*/  @P1 STG.E desc[UR24][R132.64], R210 ;  /* 0x000000d284001986 */ /* 0x0009e2000c101918 */
[----:B------:R-:W-:-:S03]  /*130cb0*/  LOP3.LUT P1, RZ, R100, 0x400000, RZ, 0xc0, !PT ;  /* 0x0040000064ff7812 */ /* 0x000fc6000782c0ff */
[----:B------:R-:W2:Y:S04]  /*130cc0*/  LDL.LU R240, [R1+0x2a0] ;  /* 0x0002a00001f07983 */ /* 0x000ea80000300800 */
[----:B------:R-:W2:Y:S01]  /*130cd0*/  LDL.LU R244, [R1+0x280] ;  /* 0x0002800001f47983 */ /* 0x000ea20000300800 */
[----:B----4-:R-:W-:-:S03]  /*130ce0*/  IMAD.WIDE R132, R142, 0x4, R56 ;  /* 0x000000048e847825 */ /* 0x010fc600078e0238 */
[----:B------:R-:W4:Y:S04]  /*130cf0*/  LDL.LU R248, [R1+0x260] ;  /* 0x0002600001f87983 */ /* 0x000f280000300800 */
[----:B---3--:R1:W-:Y:S01]  /*130d00*/  @P1 STG.E desc[UR24][R132.64], R136 ;  /* 0x0000008884001986 */ /* 0x0083e2000c101918 */
[----:B------:R-:W-:Y:S01]  /*130d10*/  LOP3.LUT P1, RZ, R100, 0x200000, RZ, 0xc0, !PT ;  /* 0x0020000064ff7812 */ /* 0x000fe2000782c0ff */
[----:B-1----:R-:W-:Y:S02]  /*130d20*/  IMAD.WIDE R132, R142, 0x4, R54 ;  /* 0x000000048e847825 */ /* 0x002fe400078e0236 */
[----:B------:R-:W3:Y:S10]  /*130d30*/  LDL.LU R136, [R1+0x190] ;  /* 0x0001900001887983 */ /* 0x000ef40000300800 */
[----:B------:R1:W-:Y:S01]  /*130d40*/  @P1 STG.E desc[UR24][R132.64], R137 ;  /* 0x0000008984001986 */ /* 0x0003e2000c101918 */
[----:B------:R-:W-:Y:S01]  /*130d50*/  LOP3.LUT P1, RZ, R100, 0x100000, RZ, 0xc0, !PT ;  /* 0x0010000064ff7812 */ /* 0x000fe2000782c0ff */
[----:B-1----:R-:W-:-:S12]  /*130d60*/  IMAD.WIDE R132, R142, 0x4, R52 ;  /* 0x000000048e847825 */ /* 0x002fd800078e0234 */
[----:B------:R1:W-:Y:S01]  /*130d70*/  @P1 STG.E desc[UR24][R132.64], R138 ;  /* 0x0000008a84001986 */ /* 0x0003e2000c101918 */
[----:B------:R-:W-:Y:S02]  /*130d80*/  LOP3.LUT P1, RZ, R103, 0x40000000, RZ, 0xc0, !PT ;  /* 0x4000000067ff7812 */ /* 0x000fe4000782c0ff */
[----:B------:R-:W-:-:S11]  /*130d90*/  LOP3.LUT R100, R100, 0xffffefff, RZ, 0xc0, !PT ;  /* 0xffffefff64647812 */ /* 0x000fd600078ec0ff */
[----:B------:R-:W-:Y:S02]  /*130da0*/  @P1 LOP3.LUT R100, R100, 0x1000, RZ, 0xfc, !PT ;  /* 0x0000100064641812 */ /* 0x000fe400078efcff */
[----:B------:R-:W-:Y:S01]  /*130db0*/  LOP3.LUT P1, RZ, R103, 0x20000000, RZ, 0xc0, !PT ;  /* 0x2000000067ff7812 */ /* 0x000fe2000782c0ff */
[----:B-1----:R-:W-:Y:S01]  /*130dc0*/  IMAD.WIDE R132, R142, 0x4, R50 ;  /* 0x000000048e847825 */ /* 0x002fe200078e0232 */
[----:B------:R-:W-:-:S04]  /*130dd0*/  LOP3.LUT R100, R100, 0xffffdfff, RZ, 0xc0, !PT ;  /* 0xffffdfff64647812 */ /* 0x000fc800078ec0ff */
[----:B------:R1:W-:Y:S07]  /*130de0*/  @P2 STG.E desc[UR24][R132.64], R139 ;  /* 0x0000008b84002986 */ /* 0x0003ee000c101918 */
[----:B------:R-:W-:Y:S01]  /*130df0*/  @P1 LOP3.LUT R100, R100, 0x2000, RZ, 0xfc, !PT ;  /* 0x0000200064641812 */ /* 0x000fe200078efcff */
[----:B-1----:R-:W-:Y:S01]  /*130e00*/  IMAD.WIDE R132, R142, 0x4, R48 ;  /* 0x000000048e847825 */ /* 0x002fe200078e0230 */
[----:B------:R-:W-:-:S04]  /*130e10*/  LOP3.LUT P1, RZ, R103, 0x10000000, RZ, 0xc0, !PT ;  /* 0x1000000067ff7812 */ /* 0x000fc8000782c0ff */
[----:B------:R1:W-:Y:S01]  /*130e20*/  @P3 STG.E desc[UR24][R132.64], R140 ;  /* 0x0000008c84003986 */ /* 0x0003e2000c101918 */
[----:B------:R-:W-:-:S03]  /*130e30*/  LOP3.LUT R100, R100, 0xffffbfff, RZ, 0xc0, !PT ;  /* 0xffffbfff64647812 */ /* 0x000fc600078ec0ff */
[----:B-1----:R-:W4:Y:S05]  /*130e40*/  LDL.LU R140, [R1+0x2f48] ;  /* 0x002f4800018c7983 */ /* 0x002f2a0000300800 */
[----:B------:R-:W-:Y:S02]  /*130e50*/  @P1 LOP3.LUT R100, R100, 0x4000, RZ, 0xfc, !PT ;  /* 0x0000400064641812 */ /* 0x000fe400078efcff */
[C---:B------:R-:W-:Y:S02]  /*130e60*/  LOP3.LUT P1, RZ, R103.reuse, 0x8000000, RZ, 0xc0, !PT ;  /* 0x0800000067ff7812 */ /* 0x040fe4000782c0ff */
[C---:B------:R-:W-:Y:S02]  /*130e70*/  LOP3.LUT P4, RZ, R103.reuse, 0x4000, RZ, 0xc0, !PT ;  /* 0x0000400067ff7812 */ /* 0x040fe4000788c0ff */
[C---:B------:R-:W-:Y:S01]  /*130e80*/  LOP3.LUT P5, RZ, R103.reuse, 0x8000, RZ, 0xc0, !PT ;  /* 0x0000800067ff7812 */ /* 0x040fe200078ac0ff */
[----:B------:R-:W-:Y:S01]  /*130e90*/  IMAD.WIDE R132, R142, 0x4, R46 ;  /* 0x000000048e847825 */ /* 0x000fe200078e022e */
[----:B------:R-:W-:Y:S01]  /*130ea0*/  LOP3.LUT R100, R100, 0xffff7fff, RZ, 0xc0, !PT ;  /* 0xffff7fff64647812 */ /* 0x000fe200078ec0ff */
[----:B------:R-:W3:Y:S01]  /*130eb0*/  LDL.LU R137, [R1+0x170] ;  /* 0x0001700001897983 */ /* 0x000ee20000300800 */
[----:B------:R-:W-:-:S02]  /*130ec0*/  LOP3.LUT P6, RZ, R103, 0x10000, RZ, 0xc0, !PT ;  /* 0x0001000067ff7812 */ /* 0x000fc400078cc0ff */
[C---:B------:R-:W-:Y:S01]  /*130ed0*/  LOP3.LUT P0, RZ, R103.reuse, 0x20000, RZ, 0xc0, !PT ;  /* 0x0002000067ff7812 */ /* 0x040fe2000780c0ff */
[----:B------:R-:W3:Y:S02]  /*130ee0*/  LDL.LU R139, [R1+0x150] ;  /* 0x00015000018b7983 */ /* 0x000ee40000300800 */
[----:B------:R-:W-:Y:S02]  /*130ef0*/  @P1 LOP3.LUT R100, R100, 0x8000, RZ, 0xfc, !PT ;  /* 0x0000800064641812 */ /* 0x000fe400078efcff */
[----:B------:R-:W-:Y:S02]  /*130f00*/  LOP3.LUT P1, RZ, R103, 0x4000000, RZ, 0xc0, !PT ;  /* 0x0400000067ff7812 */ /* 0x000fe4000782c0ff */
[----:B------:R-:W-:Y:S01]  /*130f10*/  LOP3.LUT R100, R100, 0xfffeffff, RZ, 0xc0, !PT ;  /* 0xfffeffff64647812 */ /* 0x000fe200078ec0ff */
[----:B------:R1:W-:Y:S10]  /*130f20*/  @P4 STG.E desc[UR24][R132.64], R141 ;  /* 0x0000008d84004986 */ /* 0x0003f4000c101918 */
[----:B------:R-:W-:-:S02]  /*130f30*/  @P1 LOP3.LUT R100, R100, 0x10000, RZ, 0xfc, !PT ;  /* 0x0001000064641812 */ /* 0x000fc400078efcff */
[C---:B------:R-:W-:Y:S01]  /*130f40*/  LOP3.LUT P1, RZ, R103.reuse, 0x2000000, RZ, 0xc0, !PT ;  /* 0x0200000067ff7812 */ /* 0x040fe2000782c0ff */
[----:B-1----:R-:W-:Y:S01]  /*130f50*/  IMAD.WIDE R132, R142, 0x4, R44 ;  /* 0x000000048e847825 */ /* 0x002fe200078e022c */
[----:B------:R-:W-:Y:S01]  /*130f60*/  LOP3.LUT R100, R100, 0xfffdffff, RZ, 0xc0, !PT ;  /* 0xfffdffff64647812 */ /* 0x000fe200078ec0ff */
[----:B------:R-:W3:Y:S04]  /*130f70*/  LDL.LU R141, [R1+0x130] ;  /* 0x00013000018d7983 */ /* 0x000ee80000300800 */
[----:B------:R1:W-:Y:S01]  /*130f80*/  @P5 STG.E desc[UR24][R132.64], R251 ;  /* 0x000000fb84005986 */ /* 0x0003e2000c101918 */
[----:B------:R-:W-:-:S03]  /*130f90*/  LOP3.LUT P4, RZ, R103, 0x40000, RZ, 0xc0, !PT ;  /* 0x0004000067ff7812 */ /* 0x000fc6000788c0ff */
[----:B------:R-:W3:Y:S02]  /*130fa0*/  LDL.LU R138, [R1+0x2f4c] ;  /* 0x002f4c00018a7983 */ /* 0x000ee40000300800 */
[----:B------:R-:W-:Y:S02]  /*130fb0*/  @P1 LOP3.LUT R100, R100, 0x20000, RZ, 0xfc, !PT ;  /* 0x0002000064641812 */ /* 0x000fe400078efcff */
[C---:B------:R-:W-:Y:S01]  /*130fc0*/  LOP3.LUT P1, RZ, R103.reuse, 0x1000000, RZ, 0xc0, !PT ;  /* 0x0100000067ff7812 */ /* 0x040fe2000782c0ff */
[----:B-1----:R-:W-:Y:S01]  /*130fd0*/  IMAD.WIDE R132, R142, 0x4, R42 ;  /* 0x000000048e847825 */ /* 0x002fe200078e022a */
[----:B------:R-:W-:Y:S01]  /*130fe0*/  LOP3.LUT R100, R100, 0xfffbffff, RZ, 0xc0, !PT ;  /* 0xfffbffff64647812 */ /* 0x000fe200078ec0ff */
[----:B------:R-:W3:Y:S04]  /*130ff0*/  LDL.LU R142, [R1+0x110] ;  /* 0x00011000018e7983 */ /* 0x000ee80000300800 */
[----:B------:R2:W-:Y:S01]  /*131000*/  @P6 STG.E desc[UR24][R132.64], R247 ;  /* 0x000000f784006986 */ /* 0x0005e2000c101918 */
[----:B------:R-:W-:-:S05]  /*131010*/  LOP3.LUT P5, RZ, R103, 0x80000, RZ, 0xc0, !PT ;  /* 0x0008000067ff7812 */ /* 0x000fca00078ac0ff */
[----:B------:R-:W-:Y:S02]  /*131020*/  @P1 LOP3.LUT R100, R100, 0x40000, RZ, 0xfc, !PT ;  /* 0x0004000064641812 */ /* 0x000fe400078efcff */
[C---:B------:R-:W-:Y:S02]  /*131030*/  LOP3.LUT P1, RZ, R103.reuse, 0x800000, RZ, 0xc0, !PT ;  /* 0x0080000067ff7812 */ /* 0x040fe4000782c0ff */
[----:B------:R-:W-:Y:S02]  /*131040*/  LOP3.LUT P6, RZ, R103, 0x100000, RZ, 0xc0, !PT ;  /* 0x0010000067ff7812 */ /* 0x000fe400078cc0ff */
[----:B------:R-:W-:-:S09]  /*131050*/  LOP3.LUT R100, R100, 0xfff7ffff, RZ, 0xc0, !PT ;  /* 0xfff7ffff64647812 */ /* 0x000fd200078ec0ff */
[----:B------:R-:W-:Y:S02]  /*131060*/  @P1 LOP3.LUT R100, R100, 0x80000, RZ, 0xfc, !PT ;  /* 0x0008000064641812 */ /* 0x000fe400078efcff */
[----:B------:R-:W-:Y:S01]  /*131070*/  LOP3.LUT P1, RZ, R103, 0x400000, RZ, 0xc0, !PT ;  /* 0x0040000067ff7812 */ /* 0x000fe2000782c0ff */
[----:B--2---:R-:W-:-:S05]  /*131080*/  IMAD.WIDE R132, R143, 0x4, R56 ;  /* 0x000000048f847825 */ /* 0x004fca00078e0238 */
[----:B------:R1:W-:Y:S01]  /*131090*/  @P0 STG.E desc[UR24][R132.64], R243 ;  /* 0x000000f384000986 */ /* 0x0003e2000c101918 */
[----:B------:R-:W-:Y:S01]  /*1310a0*/  LOP3.LUT P0, RZ, R103, 0x200000, RZ, 0xc0, !PT ;  /* 0x0020000067ff7812 */ /* 0x000fe2000780c0ff */
[----:B-1----:R-:W-:-:S05]  /*1310b0*/  IMAD.WIDE R132, R143, 0x4, R54 ;  /* 0x000000048f847825 */ /* 0x002fca00078e0236 */
[----:B------:R1:W-:Y:S02]  /*1310c0*/  @P4 STG.E desc[UR24][R132.64], R239 ;  /* 0x000000ef84004986 */ /* 0x0003e4000c101918 */
[----:B-1----:R-:W-:-:S05]  /*1310d0*/  IMAD.WIDE R132, R143, 0x4, R52 ;  /* 0x000000048f847825 */ /* 0x002fca00078e0234 */
[----:B------:R1:W-:Y:S02]  /*1310e0*/  @P5 STG.E desc[UR24][R132.64], R231 ;  /* 0x000000e784005986 */ /* 0x0003e4000c101918 */
[----:B-1----:R-:W-:-:S05]  /*1310f0*/  IMAD.WIDE R132, R143, 0x4, R50 ;  /* 0x000000048f847825 */ /* 0x002fca00078e0232 */
[----:B------:R1:W-:Y:S02]  /*131100*/  @P6 STG.E desc[UR24][R132.64], R227 ;  /* 0x000000e384006986 */ /* 0x0003e4000c101918 */
[----:B-1----:R-:W-:-:S05]  /*131110*/  IMAD.WIDE R132, R143, 0x4, R48 ;  /* 0x000000048f847825 */ /* 0x002fca00078e0230 */
[----:B------:R1:W-:Y:S02]  /*131120*/  @P0 STG.E desc[UR24][R132.64], R223 ;  /* 0x000000df84000986 */ /* 0x0003e4000c101918 */
[----:B-1----:R-:W-:-:S05]  /*131130*/  IMAD.WIDE R132, R143, 0x4, R46 ;  /* 0x000000048f847825 */ /* 0x002fca00078e022e */
[----:B------:R1:W-:Y:S01]  /*131140*/  @P1 STG.E desc[UR24][R132.64], R219 ;  /* 0x000000db84001986 */ /* 0x0003e2000c101918 */
[----:B------:R-:W-:Y:S01]  /*131150*/  LOP3.LUT P1, RZ, R100, 0x80000, RZ, 0xc0, !PT ;  /* 0x0008000064ff7812 */ /* 0x000fe2000782c0ff */
[----:B-1----:R-:W-:-:S12]  /*131160*/  IMAD.WIDE R132, R143, 0x4, R44 ;  /* 0x000000048f847825 */ /* 0x002fd800078e022c */
[----:B------:R1:W-:Y:S02]  /*131170*/  @P1 STG.E desc[UR24][R132.64], R215 ;  /* 0x000000d784001986 */ /* 0x0003e4000c101918 */
[----:B-1----:R-:W-:Y:S02]  /*131180*/  IMAD.WIDE R132, R143, 0x4, R42 ;  /* 0x000000048f847825 */ /* 0x002fe400078e022a */
[----:B------:R-:W2:Y:S01]  /*131190*/  LDL.LU R143, [R1+0xf0] ;  /* 0x0000f000018f7983 */ /* 0x000ea20000300800 */
[----:B------:R-:W-:-:S13]  /*1311a0*/  LOP3.LUT P1, RZ, R100, 0x40000, RZ, 0xc0, !PT ;  /* 0x0004000064ff7812 */ /* 0x000fda000782c0ff */
        /* <DEDUP_REMOVED lines=17> */
[----:B------:R-:W-:Y:S02]  /*1312c0*/  LOP3.LUT P2, RZ, R103, 0x80000000, RZ, 0xc0, !PT ;  /* 0x8000000067ff7812 */ /* 0x000fe4000784c0ff */
[----:B------:R-:W-:Y:S01]  /*1312d0*/  LOP3.LUT P3, RZ, R104, 0x1, RZ, 0xc0, !PT ;  /* 0x0000000168ff7812 */ /* 0x000fe2000786c0ff */
[----:B-1----:R-:W-:-:S08]  /*1312e0*/  IMAD.WIDE R132, R140, 0x4, R46 ;  /* 0x000000048c847825 */ /* 0x002fd000078e022e */
[----:B------:R1:W-:Y:S01]  /*1312f0*/  @P1 STG.E desc[UR24][R132.64], R248 ;  /* 0x000000f884001986 */ /* 0x0003e2000c101918 */
[----:B------:R-:W-:Y:S01]  /*131300*/  LOP3.LUT P4, RZ, R104, 0x2, RZ, 0xc0, !PT ;  /* 0x0000000268ff7812 */ /* 0x000fe2000788c0ff */
[----:B-1----:R-:W-:-:S05]  /*131310*/  IMAD.WIDE R132, R140, 0x4, R44 ;  /* 0x000000048c847825 */ /* 0x002fca00078e022c */
[----:B---3--:R1:W-:Y:S01]  /*131320*/  @P2 STG.E desc[UR24][R132.64], R136 ;  /* 0x0000008884002986 */ /* 0x0083e2000c101918 */
[----:B------:R-:W-:Y:S01]  /*131330*/  LOP3.LUT P5, RZ, R104, 0x4, RZ, 0xc0, !PT ;  /* 0x0000000468ff7812 */ /* 0x000fe200078ac0ff */
[----:B-1----:R-:W-:Y:S01]  /*131340*/  IMAD.WIDE R132, R140, 0x4, R42 ;  /* 0x000000048c847825 */ /* 0x002fe200078e022a */
[C---:B------:R-:W-:Y:S01]  /*131350*/  LOP3.LUT P6, RZ, R104.reuse, 0x8, RZ, 0xc0, !PT ;  /* 0x0000000868ff7812 */ /* 0x040fe200078cc0ff */
[----:B------:R-:W3:Y:S04]  /*131360*/  LDL.LU R140, [R1+0x3e84] ;  /* 0x003e8400018c7983 */ /* 0x000ee80000300800 */
        /* <DEDUP_REMOVED lines=9> */
[----:B--2---:R1:W-:Y:S04]  /*131400*/  @P0 STG.E desc[UR24][R132.64], R143 ;  /* 0x0000008f84000986 */ /* 0x0043e8000c101918 */
[----:B-1----:R-:W2:Y:S04]  /*131410*/  LDL.LU R143, [R1+0xd0] ;  /* 0x0000d000018f7983 */ /* 0x002ea80000300800 */
[----:B------:R-:W4:Y:S04]  /*131420*/  LDL.LU R136, [R1+0xb0] ;  /* 0x0000b00001887983 */ /* 0x000f280000300800 */
[----:B------:R-:W3:Y:S04]  /*131430*/  LDL.LU R137, [R1+0x90] ;  /* 0x0000900001897983 */ /* 0x000ee80000300800 */
[----:B------:R-:W3:Y:S04]  /*131440*/  LDL.LU R139, [R1+0x70] ;  /* 0x00007000018b7983 */ /* 0x000ee80000300800 */
[----:B------:R-:W3:Y:S04]  /*131450*/  LDL.LU R141, [R1+0x304] ;  /* 0x00030400018d7983 */ /* 0x000ee80000300800 */
[----:B------:R-:W3:Y:S04]  /*131460*/  LDL.LU R142, [R1+0x2e4] ;  /* 0x0002e400018e7983 */ /* 0x000ee80000300800 */
[----:B------:R-:W3:Y:S01]  /*131470*/  LDL.LU R244, [R1+0x3e80] ;  /* 0x003e800001f47983 */ /* 0x000ee20000300800 */
[----:B------:R-:W-:Y:S01]  /*131480*/  LOP3.LUT P4, RZ, R104, 0x20, RZ, 0xc0, !PT ;  /* 0x0000002068ff7812 */ /* 0x000fe2000788c0ff */
[----:B------:R-:W-:Y:S01]  /*131490*/  IMAD.WIDE R132, R138, 0x4, R48 ;  /* 0x000000048a847825 */ /* 0x000fe200078e0230 */
[----:B------:R-:W-:-:S02]  /*1314a0*/  LOP3.LUT P1, RZ, R104, 0x20000, RZ, 0xc0, !PT ;  /* 0x0002000068ff7812 */ /* 0x000fc4000782c0ff */
        /* <DEDUP_REMOVED lines=12> */
[----:B--2---:R1:W-:Y:S04]  /*131570*/  @P4 STG.E desc[UR24][R132.64], R143 ;  /* 0x0000008f84004986 */ /* 0x0043e8000c101918 */
[----:B-1----:R-:W2:Y:S04]  /*131580*/  LDL.LU R143, [R1+0x2c4] ;  /* 0x0002c400018f7983 */ /* 0x002ea80000300800 */
[----:B------:R-:W2:Y:S01]  /*131590*/  LDL.LU R224, [R1+0x2a4] ;  /* 0x0002a40001e07983 */ /* 0x000ea20000300800 */
[----:B------:R-:W-:-:S03]  /*1315a0*/  LOP3.LUT R100, R100, 0xfffffeff, RZ, 0xc0, !PT ;  /* 0xfffffeff64647812 */ /* 0x000fc600078ec0ff */
[----:B------:R-:W2:Y:S01]  /*1315b0*/  LDL.LU R228, [R1+0x284] ;  /* 0x0002840001e47983 */ /* 0x000ea20000300800 */
[----:B------:R-:W-:Y:S02]  /*1315c0*/  @P1 LOP3.LUT R100, R100, 0x100, RZ, 0xfc, !PT ;  /* 0x0000010064641812 */ /* 0x000fe400078efcff */
[----:B------:R-:W-:Y:S01]  /*1315d0*/  LOP3.LUT P1, RZ, R104, 0x1000, RZ, 0xc0, !PT ;  /* 0x0000100068ff7812 */ /* 0x000fe2000782c0ff */
[----:B------:R-:W2:Y:S01]  /*1315e0*/  LDL.LU R236, [R1+0x264] ;  /* 0x0002640001ec7983 */ /* 0x000ea20000300800 */
[----:B------:R-:W-:-:S03]  /*1315f0*/  LOP3.LUT R100, R100, 0xfffffdff, RZ, 0xc0, !PT ;  /* 0xfffffdff64647812 */ /* 0x000fc600078ec0ff */
[----:B------:R-:W2:Y:S01]  /*131600*/  LDL.LU R240, [R1+0x194] ;  /* 0x0001940001f07983 */ /* 0x000ea20000300800 */
[C---:B------:R-:W-:Y:S02]  /*131610*/  LOP3.LUT P5, RZ, R104.reuse, 0x40, RZ, 0xc0, !PT ;  /* 0x0000004068ff7812 */ /* 0x040fe400078ac0ff */
[----:B------:R-:W-:Y:S01]  /*131620*/  LOP3.LUT P6, RZ, R104, 0x80, RZ, 0xc0, !PT ;  /* 0x0000008068ff7812 */ /* 0x000fe200078cc0ff */
[----:B------:R-:W-:Y:S01]  /*131630*/  IMAD.WIDE R132, R138, 0x4, R46 ;  /* 0x000000048a847825 */ /* 0x000fe200078e022e */
[----:B------:R-:W2:Y:S03]  /*131640*/  LDL.LU R248, [R1+0x174] ;  /* 0x0001740001f87983 */ /* 0x000ea60000300800 */
[----:B------:R-:W-:Y:S02]  /*131650*/  @P1 LOP3.LUT R100, R100, 0x200, RZ, 0xfc, !PT ;  /* 0x0000020064641812 */ /* 0x000fe400078efcff */
[----:B------:R-:W-:-:S02]  /*131660*/  LOP3.LUT P1, RZ, R104, 0x800, RZ, 0xc0, !PT ;  /* 0x0000080068ff7812 */ /* 0x000fc4000782c0ff */
[----:B------:R-:W-:Y:S02]  /*131670*/  LOP3.LUT R100, R100, 0xfffffbff, RZ, 0xc0, !PT ;  /* 0xfffffbff64647812 */ /* 0x000fe400078ec0ff */
[----:B------:R-:W-:-:S09]  /*131680*/  LOP3.LUT P0, RZ, R104, 0x100, RZ, 0xc0, !PT ;  /* 0x0000010068ff7812 */ /* 0x000fd2000780c0ff */
[----:B------:R-:W-:Y:S02]  /*131690*/  @P1 LOP3.LUT R100, R100, 0x400, RZ, 0xfc, !PT ;  /* 0x0000040064641812 */ /* 0x000fe400078efcff */
[----:B------:R-:W-:Y:S01]  /*1316a0*/  LOP3.LUT P1, RZ, R104, 0x400, RZ, 0xc0, !PT ;  /* 0x0000040068ff7812 */ /* 0x000fe2000782c0ff */
[----:B----4-:R1:W-:Y:S01]  /*1316b0*/  @P5 STG.E desc[UR24][R132.64], R136 ;  /* 0x0000008884005986 */ /* 0x0103e2000c101918 */
[----:B------:R-:W-:Y:S01]  /*1316c0*/  LOP3.LUT R100, R100, 0xfffff7ff, RZ, 0xc0, !PT ;  /* 0xfffff7ff64647812 */ /* 0x000fe200078ec0ff */
[----:B-1----:R-:W-:-:S10]  /*1316d0*/  IMAD.WIDE R132, R138, 0x4, R44 ;  /* 0x000000048a847825 */ /* 0x002fd400078e022c */
[----:B------:R-:W-:Y:S01]  /*1316e0*/  @P1 LOP3.LUT R100, R100, 0x800, RZ, 0xfc, !PT ;  /* 0x0000080064641812 */ /* 0x000fe200078efcff */
[----:B------:R-:W4:Y:S01]  /*1316f0*/  LDL.LU R136, [R1+0x154] ;  /* 0x0001540001887983 */ /* 0x000f220000300800 */
[----:B------:R-:W-:-:S03]  /*131700*/  LOP3.LUT P1, RZ, R104, 0x200, RZ, 0xc0, !PT ;  /* 0x0000020068ff7812 */ /* 0x000fc6000782c0ff */
[----:B---3--:R1:W-:Y:S02]  /*131710*/  @P6 STG.E desc[UR24][R132.64], R137 ;  /* 0x0000008984006986 */ /* 0x0083e4000c101918 */
[----:B-1----:R-:W-:Y:S02]  /*131720*/  IMAD.WIDE R132, R138, 0x4, R42 ;  /* 0x000000048a847825 */ /* 0x002fe400078e022a */
[----:B------:R-:W3:Y:S04]  /*131730*/  LDL.LU R137, [R1+0x134] ;  /* 0x0001340001897983 */ /* 0x000ee80000300800 */
[----:B------:R1:W-:Y:S04]  /*131740*/  @P0 STG.E desc[UR24][R132.64], R139 ;  /* 0x0000008b84000986 */ /* 0x0003e8000c101918 */
[----:B------:R-:W3:Y:S01]  /*131750*/  LDL.LU R138, [R1+0x114] ;  /* 0x00011400018a7983 */ /* 0x000ee20000300800 */
[----:B-1----:R-:W-:-:S03]  /*131760*/  IMAD.WIDE R132, R244, 0x4, R56 ;  /* 0x00000004f4847825 */ /* 0x002fc600078e0238 */
[----:B------:R-:W3:Y:S04]  /*131770*/  LDL.LU R139, [R1+0xf4] ;  /* 0x0000f400018b7983 */ /* 0x000ee80000300800 */
[----:B------:R1:W-:Y:S01]  /*131780*/  @P1 STG.E desc[UR24][R132.64], R141 ;  /* 0x0000008d84001986 */ /* 0x0003e2000c101918 */
[----:B------:R-:W-:Y:S01]  /*131790*/  LOP3.LUT P1, RZ, R100, 0x800, RZ, 0xc0, !PT ;  /* 0x0000080064ff7812 */ /* 0x000fe2000782c0ff */
[----:B-1----:R-:W-:Y:S02]  /*1317a0*/  IMAD.WIDE R132, R244, 0x4, R54 ;  /* 0x00000004f4847825 */ /* 0x002fe400078e0236 */
[----:B------:R-:W3:Y:S10]  /*1317b0*/  LDL.LU R141, [R1+0xd4] ;  /* 0x0000d400018d7983 */ /* 0x000ef40000300800 */
[----:B------:R1:W-:Y:S01]  /*1317c0*/  @P1 STG.E desc[UR24][R132.64], R142 ;  /* 0x0000008e84001986 */ /* 0x0003e2000c101918 */
[----:B------:R-:W-:-:S03]  /*1317d0*/  LOP3.LUT P1, RZ, R100, 0x400, RZ, 0xc0, !PT ;  /* 0x0000040064ff7812 */ /* 0x000fc6000782c0ff */
[----:B-1----:R-:W3:Y:S01]  /*1317e0*/  LDL.LU R142, [R1+0xb4] ;  /* 0x0000b400018e7983 */ /* 0x002ee20000300800 */
[----:B------:R-:W-:-:S09]  /*1317f0*/  IMAD.WIDE R132, R244, 0x4, R52 ;  /* 0x00000004f4847825 */ /* 0x000fd200078e0234 */
[----:B--2---:R1:W-:Y:S04]  /*131800*/  @P1 STG.E desc[UR24][R132.64], R143 ;  /* 0x0000008f84001986 */ /* 0x0043e8000c101918 */
[----:B-1----:R-:W2:Y:S01]  /*131810*/  LDL.LU R143, [R1+0x94] ;  /* 0x00009400018f7983 */ /* 0x002ea20000300800 */
        /* <DEDUP_REMOVED lines=18> */
[----:B-1----:R-:W-:-:S08]  /*131940*/  IMAD.WIDE R132, R140, 0x4, R56 ;  /* 0x000000048c847825 */ /* 0x002fd000078e0238 */
[----:B----4-:R1:W-:Y:S01]  /*131950*/  @P1 STG.E desc[UR24][R132.64], R136 ;  /* 0x0000008884001986 */ /* 0x0103e2000c101918 */
[----:B------:R-:W-:Y:S01]  /*131960*/  LOP3.LUT P4, RZ, R104, 0x100000, RZ, 0xc0, !PT ;  /* 0x0010000068ff7812 */ /* 0x000fe2000788c0ff */
[----:B-1----:R-:W-:-:S05]  /*131970*/  IMAD.WIDE R132, R140, 0x4, R54 ;  /* 0x000000048c847825 */ /* 0x002fca00078e0236 */
[----:B---3--:R1:W-:Y:S01]  /*131980*/  @P2 STG.E desc[UR24][R132.64], R137 ;  /* 0x0000008984002986 */ /* 0x0083e2000c101918 */
        /* <DEDUP_REMOVED lines=12> */
[----:B--2---:R1:W-:Y:S04]  /*131a50*/  @P0 STG.E desc[UR24][R132.64], R143 ;  /* 0x0000008f84000986 */ /* 0x0043e8000c101918 */
[----:B-1----:R-:W2:Y:S04]  /*131a60*/  LDL.LU R143, [R1+0x74] ;  /* 0x00007400018f7983 */ /* 0x002ea80000300800 */
[----:B------:R-:W3:Y:S04]  /*131a70*/  LDL.LU R136, [R1+0x308] ;  /* 0x0003080001887983 */ /* 0x000ee80000300800 */
[----:B------:R-:W4:Y:S04]  /*131a80*/  LDL.LU R137, [R1+0x2e8] ;  /* 0x0002e80001897983 */ /* 0x000f280000300800 */
[----:B------:R-:W4:Y:S04]  /*131a90*/  LDL.LU R138, [R1+0x2c8] ;  /* 0x0002c800018a7983 */ /* 0x000f280000300800 */
[----:B------:R-:W4:Y:S04]  /*131aa0*/  LDL.LU R141, [R1+0x2a8] ;  /* 0x0002a800018d7983 */ /* 0x000f280000300800 */
[----:B------:R-:W4:Y:S04]  /*131ab0*/  LDL.LU R142, [R1+0x288] ;  /* 0x00028800018e7983 */ /* 0x000f280000300800 */
[----:B------:R-:W3:Y:S01]  /*131ac0*/  LDL.LU R224, [R1+0x3e88] ;  /* 0x003e880001e07983 */ /* 0x000ee20000300800 */
[----:B------:R-:W-:Y:S01]  /*131ad0*/  LOP3.LUT P4, RZ, R104, 0x1000000, RZ, 0xc0, !PT ;  /* 0x0100000068ff7812 */ /* 0x000fe2000788c0ff */
[----:B------:R-:W-:-:S02]  /*131ae0*/  IMAD.WIDE R132, R140, 0x4, R42 ;  /* 0x000000048c847825 */ /* 0x000fc400078e022a */
[----:B------:R-:W4:Y:S01]  /*131af0*/  LDL.LU R140, [R1+0x3ea0] ;  /* 0x003ea000018c7983 */ /* 0x000f220000300800 */
        /* <DEDUP_REMOVED lines=15> */
[----:B------:R-:W2:Y:S04]  /*131bf0*/  LDL.LU R220, [R1+0x198] ;  /* 0x0001980001dc7983 */ /* 0x000ea80000300800 */
        /* <DEDUP_REMOVED lines=10> */
[----:B---3--:R-:W-:Y:S01]  /*131ca0*/  IMAD.WIDE R132, R224, 0x4, R56 ;  /* 0x00000004e0847825 */ /* 0x008fe200078e0238 */
[----:B------:R-:W3:Y:S03]  /*131cb0*/  LDL.LU R244, [R1+0x118] ;  /* 0x0001180001f47983 */ /* 0x000ee60000300800 */
[----:B------:R-:W-:Y:S01]  /*131cc0*/  @P1 LOP3.LUT R100, R100, 0x2, RZ, 0xfc, !PT ;  /* 0x0000000264641812 */ /* 0x000fe200078efcff */
[----:B------:R-:W3:Y:S01]  /*131cd0*/  LDL.LU R248, [R1+0xf8] ;  /* 0x0000f80001f87983 */ /* 0x000ee20000300800 */
[----:B------:R-:W-:-:S02]  /*131ce0*/  LOP3.LUT P1, RZ, R104, 0x40000000, RZ, 0xc0, !PT ;  /* 0x4000000068ff7812 */ /* 0x000fc4000782c0ff */
[----:B------:R-:W-:Y:S02]  /*131cf0*/  LOP3.LUT R100, R100, 0xfffffffb, RZ, 0xc0, !PT ;  /* 0xfffffffb64647812 */ /* 0x000fe400078ec0ff */
[----:B------:R-:W-:-:S09]  /*131d00*/  LOP3.LUT P0, RZ, R104, 0x8000000, RZ, 0xc0, !PT ;  /* 0x0800000068ff7812 */ /* 0x000fd2000780c0ff */
[----:B------:R-:W-:Y:S02]  /*131d10*/  @P1 LOP3.LUT R100, R100, 0x4, RZ, 0xfc, !PT ;  /* 0x0000000464641812 */ /* 0x000fe400078efcff */
[----:B------:R-:W-:Y:S01]  /*131d20*/  LOP3.LUT P1, RZ, R104, 0x20000000, RZ, 0xc0, !PT ;  /* 0x2000000068ff7812 */ /* 0x000fe2000782c0ff */
[----:B------:R1:W-:Y:S01]  /*131d30*/  @P5 STG.E desc[UR24][R132.64], R136 ;  /* 0x0000008884005986 */ /* 0x0003e2000c101918 */
[----:B------:R-:W-:Y:S01]  /*131d40*/  LOP3.LUT R100, R100, 0xfffffff7, RZ, 0xc0, !PT ;  /* 0xfffffff764647812 */ /* 0x000fe200078ec0ff */
[----:B-1----:R-:W-:-:S10]  /*131d50*/  IMAD.WIDE R132, R224, 0x4, R54 ;  /* 0x00000004e0847825 */ /* 0x002fd400078e0236 */
[----:B------:R-:W-:Y:S01]  /*131d60*/  @P1 LOP3.LUT R100, R100, 0x8, RZ, 0xfc, !PT ;  /* 0x0000000864641812 */ /* 0x000fe200078efcff */
[----:B------:R-:W3:Y:S01]  /*131d70*/  LDL.LU R136, [R1+0xd8] ;  /* 0x0000d80001887983 */ /* 0x000ee20000300800 */
[----:B------:R-:W-:-:S03]  /*131d80*/  LOP3.LUT P1, RZ, R104, 0x10000000, RZ, 0xc0, !PT ;  /* 0x1000000068ff7812 */ /* 0x000fc6000782c0ff */
[----:B----4-:R1:W-:Y:S02]  /*131d90*/  @P6 STG.E desc[UR24][R132.64], R137 ;  /* 0x0000008984006986 */ /* 0x0103e4000c101918 */
[C---:B-1----:R-:W-:Y:S02]  /*131da0*/  IMAD.WIDE R132, R224.reuse, 0x4, R52 ;  /* 0x00000004e0847825 */ /* 0x042fe400078e0234 */
[----:B------:R-:W4:Y:S04]  /*131db0*/  LDL.LU R137, [R1+0xb8] ;  /* 0x0000b80001897983 */ /* 0x000f280000300800 */
[----:B------:R1:W-:Y:S02]  /*131dc0*/  @P0 STG.E desc[UR24][R132.64], R138 ;  /* 0x0000008a84000986 */ /* 0x0003e4000c101918 */
[----:B-1----:R-:W-:-:S02]  /*131dd0*/  IMAD.WIDE R132, R224, 0x4, R50 ;  /* 0x00000004e0847825 */ /* 0x002fc400078e0232 */
[----:B------:R-:W4:Y:S04]  /*131de0*/  LDL.LU R138, [R1+0x98] ;  /* 0x00009800018a7983 */ /* 0x000f280000300800 */
[----:B------:R1:W-:Y:S01]  /*131df0*/  @P1 STG.E desc[UR24][R132.64], R141 ;  /* 0x0000008d84001986 */ /* 0x0003e2000c101918 */
[----:B------:R-:W-:Y:S01]  /*131e00*/  LOP3.LUT P1, RZ, R100, 0x8, RZ, 0xc0, !PT ;  /* 0x0000000864ff7812 */ /* 0x000fe2000782c0ff */
[----:B-1----:R-:W-:Y:S02]  /*131e10*/  IMAD.WIDE R132, R224, 0x4, R48 ;  /* 0x00000004e0847825 */ /* 0x002fe400078e0230 */
[----:B------:R-:W4:Y:S10]  /*131e20*/  LDL.LU R141, [R1+0x78] ;  /* 0x00007800018d7983 */ /* 0x000f340000300800 */
[----:B------:R1:W-:Y:S01]  /*131e30*/  @P1 STG.E desc[UR24][R132.64], R142 ;  /* 0x0000008e84001986 */ /* 0x0003e2000c101918 */
[----:B------:R-:W-:-:S03]  /*131e40*/  LOP3.LUT P1, RZ, R100, 0x4, RZ, 0xc0, !PT ;  /* 0x0000000464ff7812 */ /* 0x000fc6000782c0ff */
[----:B-1----:R-:W4:Y:S01]  /*131e50*/  LDL.LU R142, [R1+0x30c] ;  /* 0x00030c00018e7983 */ /* 0x002f220000300800 */
        /* <DEDUP_REMOVED lines=17> */
[----:B---3--:R1:W-:Y:S01]  /*131f70*/  @P1 STG.E desc[UR24][R132.64], R244 ;  /* 0x000000f484001986 */ /* 0x0083e2000c101918 */
[----:B------:R-:W-:Y:S02]  /*131f80*/  LOP3.LUT P1, RZ, R102, 0x10000000, RZ, 0xc0, !PT ;  /* 0x1000000066ff7812 */ /* 0x000fe4000782c0ff */
[C---:B------:R-:W-:Y:S02]  /*131f90*/  LOP3.LUT P2, RZ, R105.reuse, 0x20, RZ, 0xc0, !PT ;  /* 0x0000002069ff7812 */ /* 0x040fe4000784c0ff */
[----:B------:R-:W-:Y:S01]  /*131fa0*/  LOP3.LUT P3, RZ, R105, 0x40, RZ, 0xc0, !PT ;  /* 0x0000004069ff7812 */ /* 0x000fe2000786c0ff */
[----:B-1----:R-:W-:-:S08]  /*131fb0*/  IMAD.WIDE R132, R139, 0x4, R50 ;  /* 0x000000048b847825 */ /* 0x002fd000078e0232 */
[----:B------:R1:W-:Y:S01]  /*131fc0*/  @P1 STG.E desc[UR24][R132.64], R248 ;  /* 0x000000f884001986 */ /* 0x0003e2000c101918 */
[----:B------:R-:W-:Y:S01]  /*131fd0*/  LOP3.LUT P4, RZ, R105, 0x80, RZ, 0xc0, !PT ;  /* 0x0000008069ff7812 */ /* 0x000fe2000788c0ff */
[----:B-1----:R-:W-:-:S05]  /*131fe0*/  IMAD.WIDE R132, R139, 0x4, R48 ;  /* 0x000000048b847825 */ /* 0x002fca00078e0230 */
[----:B------:R1:W-:Y:S01]  /*131ff0*/  @P2 STG.E desc[UR24][R132.64], R136 ;  /* 0x0000008884002986 */ /* 0x0003e2000c101918 */
[----:B------:R-:W-:Y:S01]  /*132000*/  LOP3.LUT P5, RZ, R105, 0x100, RZ, 0xc0, !PT ;  /* 0x0000010069ff7812 */ /* 0x000fe200078ac0ff */
[----:B-1----:R-:W-:-:S05]  /*132010*/  IMAD.WIDE R132, R139, 0x4, R46 ;  /* 0x000000048b847825 */ /* 0x002fca00078e022e */
[----:B----4-:R1:W-:Y:S01]  /*132020*/  @P3 STG.E desc[UR24][R132.64], R137 ;  /* 0x0000008984003986 */ /* 0x0103e2000c101918 */
        /* <DEDUP_REMOVED lines=14> */
[----:B------:R-:W4:Y:S01]  /*132110*/  LDL.LU R142, [R1+0x19c] ;  /* 0x00019c00018e7983 */ /* 0x000f220000300800 */
[----:B------:R-:W-:-:S03]  /*132120*/  LOP3.LUT P4, RZ, R105, 0x800, RZ, 0xc0, !PT ;  /* 0x0000080069ff7812 */ /* 0x000fc6000788c0ff */
[----:B------:R-:W4:Y:S01]  /*132130*/  LDL.LU R141, [R1+0x17c] ;  /* 0x00017c00018d7983 */ /* 0x000f220000300800 */
[----:B------:R-:W-:-:S03]  /*132140*/  IMAD.WIDE R132, R140, 0x4, R52 ;  /* 0x000000048c847825 */ /* 0x000fc600078e0234 */
        /* <DEDUP_REMOVED lines=15> */
[----:B--2---:R1:W-:Y:S04]  /*132240*/  @P4 STG.E desc[UR24][R132.64], R143 ;  /* 0x0000008f84004986 */ /* 0x0043e8000c101918 */
[----:B-1----:R-:W2:Y:S04]  /*132250*/  LDL.LU R143, [R1+0x15c] ;  /* 0x00015c00018f7983 */ /* 0x002ea80000300800 */
[----:B------:R-:W2:Y:S04]  /*132260*/  LDL.LU R224, [R1+0x13c] ;  /* 0x00013c0001e07983 */ /* 0x000ea80000300800 */
[----:B------:R-:W2:Y:S01]  /*132270*/  LDL.LU R228, [R1+0x11c] ;  /* 0x00011c0001e47983 */ /* 0x000ea20000300800 */
[----:B------:R-:W-:-:S02]  /*132280*/  @P1 LOP3.LUT R102, R102, 0x1000000, RZ, 0xfc, !PT ;  /* 0x0100000066661812 */ /* 0x000fc400078efcff */
[----:B------:R-:W-:Y:S01]  /*132290*/  LOP3.LUT P1, RZ, R105, 0x40000, RZ, 0xc0, !PT ;  /* 0x0004000069ff7812 */ /* 0x000fe2000782c0ff */
[----:B------:R-:W2:Y:S01]  /*1322a0*/  LDL.LU R236, [R1+0xfc] ;  /* 0x0000fc0001ec7983 */ /* 0x000ea20000300800 */
[----:B------:R-:W-:-:S03]  /*1322b0*/  LOP3.LUT R102, R102, 0xfdffffff, RZ, 0xc0, !PT ;  /* 0xfdffffff66667812 */ /* 0x000fc600078ec0ff */
[----:B------:R-:W2:Y:S01]  /*1322c0*/  LDL.LU R240, [R1+0xdc] ;  /* 0x0000dc0001f07983 */ /* 0x000ea20000300800 */
[C---:B------:R-:W-:Y:S02]  /*1322d0*/  LOP3.LUT P5, RZ, R105.reuse, 0x1000, RZ, 0xc0, !PT ;  /* 0x0000100069ff7812 */ /* 0x040fe400078ac0ff */
[C---:B------:R-:W-:Y:S01]  /*1322e0*/  LOP3.LUT P6, RZ, R105.reuse, 0x2000, RZ, 0xc0, !PT ;  /* 0x0000200069ff7812 */ /* 0x040fe200078cc0ff */
[----:B------:R-:W-:Y:S01]  /*1322f0*/  IMAD.WIDE R132, R140, 0x4, R50 ;  /* 0x000000048c847825 */ /* 0x000fe200078e0232 */
[C---:B------:R-:W-:Y:S01]  /*132300*/  LOP3.LUT P0, RZ, R105.reuse, 0x4000, RZ, 0xc0, !PT ;  /* 0x0000400069ff7812 */ /* 0x040fe2000780c0ff */
[----:B------:R-:W2:Y:S02]  /*132310*/  LDL.LU R244, [R1+0xbc] ;  /* 0x0000bc0001f47983 */ /* 0x000ea40000300800 */
[----:B------:R-:W-:Y:S02]  /*132320*/  @P1 LOP3.LUT R102, R102, 0x2000000, RZ, 0xfc, !PT ;  /* 0x0200000066661812 */ /* 0x000fe400078efcff */
[----:B------:R-:W-:Y:S01]  /*132330*/  LOP3.LUT P1, RZ, R105, 0x20000, RZ, 0xc0, !PT ;  /* 0x0002000069ff7812 */ /* 0x000fe2000782c0ff */
[----:B------:R-:W2:Y:S01]  /*132340*/  LDL.LU R248, [R1+0x9c] ;  /* 0x00009c0001f87983 */ /* 0x000ea20000300800 */
[----:B------:R-:W-:-:S11]  /*132350*/  LOP3.LUT R102, R102, 0xfbffffff, RZ, 0xc0, !PT ;  /* 0xfbffffff66667812 */ /* 0x000fd600078ec0ff */
[----:B------:R-:W-:Y:S02]  /*132360*/  @P1 LOP3.LUT R102, R102, 0x4000000, RZ, 0xfc, !PT ;  /* 0x0400000066661812 */ /* 0x000fe400078efcff */
[----:B------:R-:W-:Y:S01]  /*132370*/  LOP3.LUT P1, RZ, R105, 0x10000, RZ, 0xc0, !PT ;  /* 0x0001000069ff7812 */ /* 0x000fe2000782c0ff */
[----:B---3--:R1:W-:Y:S01]  /*132380*/  @P5 STG.E desc[UR24][R132.64], R137 ;  /* 0x0000008984005986 */ /* 0x0083e2000c101918 */
[----:B------:R-:W-:Y:S01]  /*132390*/  LOP3.LUT R102, R102, 0xf7ffffff, RZ, 0xc0, !PT ;  /* 0xf7ffffff66667812 */ /* 0x000fe200078ec0ff */
[----:B-1----:R-:W-:-:S10]  /*1323a0*/  IMAD.WIDE R132, R140, 0x4, R48 ;  /* 0x000000048c847825 */ /* 0x002fd400078e0230 */
[----:B------:R-:W-:Y:S01]  /*1323b0*/  @P1 LOP3.LUT R102, R102, 0x8000000, RZ, 0xfc, !PT ;  /* 0x0800000066661812 */ /* 0x000fe200078efcff */
[----:B------:R-:W3:Y:S01]  /*1323c0*/  LDL.LU R137, [R1+0x3ea8] ;  /* 0x003ea80001897983 */ /* 0x000ee20000300800 */
[----:B------:R-:W-:-:S03]  /*1323d0*/  LOP3.LUT P1, RZ, R105, 0x8000, RZ, 0xc0, !PT ;  /* 0x0000800069ff7812 */ /* 0x000fc6000782c0ff */
[----:B----4-:R1:W-:Y:S02]  /*1323e0*/  @P6 STG.E desc[UR24][R132.64], R138 ;  /* 0x0000008a84006986 */ /* 0x0103e4000c101918 */
[----:B-1----:R-:W-:-:S05]  /*1323f0*/  IMAD.WIDE R132, R140, 0x4, R46 ;  /* 0x000000048c847825 */ /* 0x002fca00078e022e */
[----:B------:R1:W-:Y:S02]  /*132400*/  @P0 STG.E desc[UR24][R132.64], R139 ;  /* 0x0000008b84000986 */ /* 0x0003e4000c101918 */
[----:B-1----:R-:W-:-:S05]  /*132410*/  IMAD.WIDE R132, R140, 0x4, R44 ;  /* 0x000000048c847825 */ /* 0x002fca00078e022c */
[----:B------:R1:W-:Y:S01]  /*132420*/  @P1 STG.E desc[UR24][R132.64], R142 ;  /* 0x0000008e84001986 */ /* 0x0003e2000c101918 */
[----:B------:R-:W-:-:S03]  /*132430*/  LOP3.LUT P1, RZ, R102, 0x8000000, RZ, 0xc0, !PT ;  /* 0x0800000066ff7812 */ /* 0x000fc6000782c0ff */
[----:B-1----:R-:W4:Y:S04]  /*132440*/  LDL.LU R142, [R1+0x7c] ;  /* 0x00007c00018e7983 */ /* 0x002f280000300800 */
[----:B------:R-:W3:Y:S01]  /*132450*/  LDL.LU R138, [R1+0x310] ;  /* 0x00031000018a7983 */ /* 0x000ee20000300800 */
[----:B------:R-:W-:-:S03]  /*132460*/  IMAD.WIDE R132, R140, 0x4, R42 ;  /* 0x000000048c847825 */ /* 0x000fc600078e022a */
[----:B------:R-:W3:Y:S04]  /*132470*/  LDL.LU R139, [R1+0x2f0] ;  /* 0x0002f000018b7983 */ /* 0x000ee80000300800 */
[----:B------:R1:W-:Y:S01]  /*132480*/  @P1 STG.E desc[UR24][R132.64], R141 ;  /* 0x0000008d84001986 */ /* 0x0003e2000c101918 */
[----:B------:R-:W-:-:S03]  /*132490*/  LOP3.LUT P1, RZ, R102, 0x4000000, RZ, 0xc0, !PT ;  /* 0x0400000066ff7812 */ /* 0x000fc6000782c0ff */
[----:B------:R-:W3:Y:S04]  /*1324a0*/  LDL.LU R140, [R1+0x2d0] ;  /* 0x0002d000018c7983 */ /* 0x000ee80000300800 */
[----:B-1----:R-:W3:Y:S01]  /*1324b0*/  LDL.LU R141, [R1+0x2b0] ;  /* 0x0002b000018d7983 */ /* 0x002ee20000300800 */
[----:B------:R-:W-:-:S05]  /*1324c0*/  IMAD.WIDE R132, R136, 0x4, R56 ;  /* 0x0000000488847825 */ /* 0x000fca00078e0238 */
        /* <DEDUP_REMOVED lines=21> */
[----:B------:R1:W-:Y:S01]  /*132620*/  @P1 STG.E desc[UR24][R132.64], R248 ;  /* 0x000000f884001986 */ /* 0x0003e2000c101918 */
[----:B------:R-:W-:Y:S01]  /*132630*/  LOP3.LUT P4, RZ, R105, 0x4000000, RZ, 0xc0, !PT ;  /* 0x0400000069ff7812 */ /* 0x000fe2000788c0ff */
[----:B-1----:R-:W-:-:S05]  /*132640*/  IMAD.WIDE R132, R136, 0x4, R42 ;  /* 0x0000000488847825 */ /* 0x002fca00078e022a */
[----:B----4-:R3:W-:Y:S01]  /*132650*/  @P2 STG.E desc[UR24][R132.64], R142 ;  /* 0x0000008e84002986 */ /* 0x0107e2000c101918 */
[----:B------:R-:W-:Y:S01]  /*132660*/  LOP3.LUT P5, RZ, R105, 0x8000000, RZ, 0xc0, !PT ;  /* 0x0800000069ff7812 */ /* 0x000fe200078ac0ff */
[----:B---3--:R-:W-:Y:S01]  /*132670*/  IMAD.WIDE R132, R137, 0x4, R56 ;  /* 0x0000000489847825 */ /* 0x008fe200078e0238 */
        /* <DEDUP_REMOVED lines=44> */
[----:B------:R-:W-:Y:S02]  /*132940*/  LOP3.LUT P5, RZ, R105, 0x80000000, RZ, 0xc0, !PT ;  /* 0x8000000069ff7812 */ /* 0x000fe400078ac0ff */
        /* <DEDUP_REMOVED lines=15> */
[----:B---3--:R1:W-:Y:S04]  /*132a40*/  @P6 STG.E desc[UR24][R132.64], R138 ;  /* 0x0000008a84006986 */ /* 0x0083e8000c101918 */
[----:B------:R-:W3:Y:S01]  /*132a50*/  LDL.LU R137, [R1+0x2d4] ;  /* 0x0002d40001897983 */ /* 0x000ee20000300800 */
[----:B-1----:R-:W-:-:S03]  /*132a60*/  IMAD.WIDE R132, R240, 0x4, R56 ;  /* 0x00000004f0847825 */ /* 0x002fc600078e0238 */
[----:B------:R-:W3:Y:S04]  /*132a70*/  LDL.LU R138, [R1+0x2b4] ;  /* 0x0002b400018a7983 */ /* 0x000ee80000300800 */
[----:B------:R1:W-:Y:S02]  /*132a80*/  @P0 STG.E desc[UR24][R132.64], R139 ;  /* 0x0000008b84000986 */ /* 0x0003e4000c101918 */
[----:B-1----:R-:W-:Y:S02]  /*132a90*/  IMAD.WIDE R132, R240, 0x4, R54 ;  /* 0x00000004f0847825 */ /* 0x002fe400078e0236 */
[----:B------:R-:W3:Y:S04]  /*132aa0*/  LDL.LU R139, [R1+0x294] ;  /* 0x00029400018b7983 */ /* 0x000ee80000300800 */
[----:B------:R1:W-:Y:S01]  /*132ab0*/  @P1 STG.E desc[UR24][R132.64], R140 ;  /* 0x0000008c84001986 */ /* 0x0003e2000c101918 */
[----:B------:R-:W-:Y:S01]  /*132ac0*/  LOP3.LUT P1, RZ, R102, 0x80000, RZ, 0xc0, !PT ;  /* 0x0008000066ff7812 */ /* 0x000fe2000782c0ff */
[----:B-1----:R-:W-:-:S02]  /*132ad0*/  IMAD.WIDE R132, R240, 0x4, R52 ;  /* 0x00000004f0847825 */ /* 0x002fc400078e0234 */
        /* <DEDUP_REMOVED lines=8> */
[----:B------:R-:W-:Y:S01]  /*132b60*/  IMAD.WIDE R132, R240, 0x4, R48 ;  /* 0x00000004f0847825 */ /* 0x000fe200078e0230 */
[----:B------:R-:W-:Y:S01]  /*132b70*/  LOP3.LUT P2, RZ, R106, 0x800, RZ, 0xc0, !PT ;  /* 0x000008006aff7812 */ /* 0x000fe2000784c0ff */
[----:B------:R-:W2:Y:S10]  /*132b80*/  LDL.LU R220, [R1+0x3f34] ;  /* 0x003f340001dc7983 */ /* 0x000eb40000300800 */
        /* <DEDUP_REMOVED lines=27> */
[C---:B-1----:R-:W-:Y:S02]  /*132d40*/  IMAD.WIDE R132, R142.reuse, 0x4, R46 ;  /* 0x000000048e847825 */ /* 0x042fe400078e022e */
[----:B------:R-:W3:Y:S04]  /*132d50*/  LDL.LU R139, [R1+0x3f3c] ;  /* 0x003f3c00018b7983 */ /* 0x000ee80000300800 */
        /* <DEDUP_REMOVED lines=9> */
[----:B------:R-:W3:Y:S01]  /*132df0*/  LDL.LU R141, [R1+0xe4] ;  /* 0x0000e400018d7983 */ /* 0x000ee20000300800 */
[----:B------:R-:W-:-:S03]  /*132e00*/  LOP3.LUT P4, RZ, R106, 0x20000, RZ, 0xc0, !PT ;  /* 0x000200006aff7812 */ /* 0x000fc6000788c0ff */
[----:B------:R-:W3:Y:S01]  /*132e10*/  LDL.LU R142, [R1+0xc4] ;  /* 0x0000c400018e7983 */ /* 0x000ee20000300800 */
[----:B------:R-:W-:-:S03]  /*132e20*/  IMAD.WIDE R132, R220, 0x4, R56 ;  /* 0x00000004dc847825 */ /* 0x000fc600078e0238 */
        /* <DEDUP_REMOVED lines=28> */
[----:B------:R-:W-:Y:S01]  /*132ff0*/  @P1 LOP3.LUT R102, R102, 0x200, RZ, 0xfc, !PT ;  /* 0x0000020066661812 */ /* 0x000fe200078efcff */
[----:B------:R-:W2:Y:S01]  /*133000*/  LDL.LU R248, [R1+0x298] ;  /* 0x0002980001f87983 */ /* 0x000ea20000300800 */
        /* <DEDUP_REMOVED lines=12> */
[C---:B-1----:R-:W-:Y:S02]  /*1330d0*/  IMAD.WIDE R132, R220.reuse, 0x4, R50 ;  /* 0x00000004dc847825 */ /* 0x042fe400078e0232 */
[----:B------:R-:W3:Y:S04]  /*1330e0*/  LDL.LU R137, [R1+0x1a8] ;  /* 0x0001a80001897983 */ /* 0x000ee80000300800 */
[----:B------:R1:W-:Y:S02]  /*1330f0*/  @P0 STG.E desc[UR24][R132.64], R138 ;  /* 0x0000008a84000986 */ /* 0x0003e4000c101918 */
[----:B-1----:R-:W-:-:S02]  /*133100*/  IMAD.WIDE R132, R220, 0x4, R48 ;  /* 0x00000004dc847825 */ /* 0x002fc400078e0230 */
        /* <DEDUP_REMOVED lines=35> */
[----:B-1----:R-:W-:-:S05]  /*133340*/  IMAD.WIDE R132, R140, 0x4, R44 ;  /* 0x000000048c847825 */ /* 0x002fca00078e022c */
[----:B---3--:R1:W-:Y:S01]  /*133350*/  @P3 STG.E desc[UR24][R132.64], R137 ;  /* 0x0000008984003986 */ /* 0x0083e2000c101918 */
[C---:B------:R-:W-:Y:S01]  /*133360*/  LOP3.LUT P6, RZ, R107.reuse, 0x4, RZ, 0xc0, !PT ;  /* 0x000000046bff7812 */ /* 0x040fe200078cc0ff */
[----:B-1----:R-:W-:Y:S01]  /*133370*/  IMAD.WIDE R132, R140, 0x4, R42 ;  /* 0x000000048c847825 */ /* 0x002fe200078e022a */
[----:B------:R-:W-:Y:S01]  /*133380*/  LOP3.LUT P0, RZ, R107, 0x8, RZ, 0xc0, !PT ;  /* 0x000000086bff7812 */ /* 0x000fe2000780c0ff */
[----:B------:R-:W3:Y:S04]  /*133390*/  LDL.LU R140, [R1+0x3f44] ;  /* 0x003f4400018c7983 */ /* 0x000ee80000300800 */
        /* <DEDUP_REMOVED lines=62> */
[----:B------:R-:W-:-:S03]  /*133780*/  LOP3.LUT P1, RZ, R102, 0x8, RZ, 0xc0, !PT ;  /* 0x0000000866ff7812 */ /* 0x000fc6000782c0ff */
[----:B------:R-:W3:Y:S01]  /*133790*/  LDL.LU R139, [R1+0x12c] ;  /* 0x00012c00018b7983 */ /* 0x000ee20000300800 */
[----:B-1----:R-:W-:-:S03]  /*1337a0*/  IMAD.WIDE R132, R248, 0x4, R56 ;  /* 0x00000004f8847825 */ /* 0x002fc600078e0238 */
[----:B------:R-:W3:Y:S06]  /*1337b0*/  LDL.LU R141, [R1+0x10c] ;  /* 0x00010c00018d7983 */ /* 0x000eec0000300800 */
        /* <DEDUP_REMOVED lines=48> */
[----:B------:R-:W4:Y:S01]  /*133ac0*/  LDL.LU R228, [R1+0x3f48] ;  /* 0x003f480001e47983 */ /* 0x000f220000300800 */
        /* <DEDUP_REMOVED lines=16> */
[----:B-1----:R-:W2:Y:S01]  /*133bd0*/  LDL.LU R143, [R1+0x470] ;  /* 0x00047000018f7983 */ /* 0x002ea20000300800 */
[----:B------:R-:W-:-:S03]  /*133be0*/  IMAD.WIDE R132, R140, 0x4, R42 ;  /* 0x000000048c847825 */ /* 0x000fc600078e022a */
[----:B------:R-:W2:Y:S04]  /*133bf0*/  LDL.LU R140, [R1+0x3f4c] ;  /* 0x003f4c00018c7983 */ /* 0x000ea80000300800 */
[----:B------:R-:W2:Y:S01]  /*133c00*/  LDL.LU R220, [R1+0x450] ;  /* 0x0004500001dc7983 */ /* 0x000ea20000300800 */
[----:B------:R-:W-:-:S03]  /*133c10*/  LOP3.LUT R103, R103, 0xfeffffff, RZ, 0xc0, !PT ;  /* 0xfeffffff67677812 */ /* 0x000fc600078ec0ff */
[----:B------:R-:W2:Y:S01]  /*133c20*/  LDL.LU R224, [R1+0x430] ;  /* 0x0004300001e07983 */ /* 0x000ea20000300800 */
[----:B------:R-:W-:Y:S02]  /*133c30*/  @P1 LOP3.LUT R103, R103, 0x1000000, RZ, 0xfc, !PT ;  /* 0x0100000067671812 */ /* 0x000fe400078efcff */
[C---:B------:R-:W-:Y:S01]  /*133c40*/  LOP3.LUT P1, RZ, R107.reuse, 0x40000000, RZ, 0xc0, !PT ;  /* 0x400000006bff7812 */ /* 0x040fe2000782c0ff */
[----:B------:R-:W2:Y:S01]  /*133c50*/  LDL.LU R236, [R1+0x420] ;  /* 0x0004200001ec7983 */ /* 0x000ea20000300800 */
[----:B------:R-:W-:Y:S02]  /*133c60*/  LOP3.LUT P5, RZ, R107, 0x1000000, RZ, 0xc0, !PT ;  /* 0x010000006bff7812 */ /* 0x000fe400078ac0ff */
[----:B------:R-:W-:-:S09]  /*133c70*/  LOP3.LUT R103, R103, 0xfdffffff, RZ, 0xc0, !PT ;  /* 0xfdffffff67677812 */ /* 0x000fd200078ec0ff */
[----:B------:R-:W-:Y:S02]  /*133c80*/  @P1 LOP3.LUT R103, R103, 0x2000000, RZ, 0xfc, !PT ;  /* 0x0200000067671812 */ /* 0x000fe400078efcff */
[----:B------:R-:W-:Y:S01]  /*133c90*/  LOP3.LUT P1, RZ, R107, 0x20000000, RZ, 0xc0, !PT ;  /* 0x200000006bff7812 */ /* 0x000fe2000782c0ff */
[----:B---3--:R1:W-:Y:S01]  /*133ca0*/  @P5 STG.E desc[UR24][R132.64], R142 ;  /* 0x0000008e84005986 */ /* 0x0083e2000c101918 */
[----:B------:R-:W-:-:S03]  /*133cb0*/  LOP3.LUT R103, R103, 0xfbffffff, RZ, 0xc0, !PT ;  /* 0xfbffffff67677812 */ /* 0x000fc600078ec0ff */
[----:B-1----:R-:W3:Y:S04]  /*133cc0*/  LDL.LU R142, [R1+0x40a0] ;  /* 0x0040a000018e7983 */ /* 0x002ee80000300800 */
[----:B------:R-:W3:Y:S04]  /*133cd0*/  LDL.LU R240, [R1+0x400] ;  /* 0x0004000001f07983 */ /* 0x000ee80000300800 */
[----:B------:R-:W-:Y:S02]  /*133ce0*/  @P1 LOP3.LUT R103, R103, 0x4000000, RZ, 0xfc, !PT ;  /* 0x0400000067671812 */ /* 0x000fe400078efcff */
[C---:B------:R-:W-:Y:S01]  /*133cf0*/  LOP3.LUT P1, RZ, R107.reuse, 0x10000000, RZ, 0xc0, !PT ;  /* 0x100000006bff7812 */ /* 0x040fe2000782c0ff */
[----:B------:R-:W3:Y:S01]  /*133d00*/  LDL.LU R244, [R1+0x3e0] ;  /* 0x0003e00001f47983 */ /* 0x000ee20000300800 */
[----:B------:R-:W-:-:S02]  /*133d10*/  LOP3.LUT P6, RZ, R107, 0x2000000, RZ, 0xc0, !PT ;  /* 0x020000006bff7812 */ /* 0x000fc400078cc0ff */
[----:B------:R-:W-:Y:S01]  /*133d20*/  LOP3.LUT P0, RZ, R107, 0x4000000, RZ, 0xc0, !PT ;  /* 0x040000006bff7812 */ /* 0x000fe2000780c0ff */
[C---:B----4-:R-:W-:Y:S01]  /*133d30*/  IMAD.WIDE R132, R228.reuse, 0x4, R56 ;  /* 0x00000004e4847825 */ /* 0x050fe200078e0238 */
[----:B------:R-:W-:Y:S01]  /*133d40*/  LOP3.LUT R103, R103, 0xf7ffffff, RZ, 0xc0, !PT ;  /* 0xf7ffffff67677812 */ /* 0x000fe200078ec0ff */
[----:B------:R-:W4:Y:S04]  /*133d50*/  LDL.LU R248, [R1+0x3c0] ;  /* 0x0003c00001f87983 */ /* 0x000f280000300800 */
[----:B------:R-:W4:Y:S02]  /*133d60*/  LDL.LU R136, [R1+0x3a0] ;  /* 0x0003a00001887983 */ /* 0x000f240000300800 */
[----:B------:R-:W-:Y:S02]  /*133d70*/  @P1 LOP3.LUT R103, R103, 0x8000000, RZ, 0xfc, !PT ;  /* 0x0800000067671812 */ /* 0x000fe400078efcff */
[----:B------:R-:W-:Y:S01]  /*133d80*/  LOP3.LUT P1, RZ, R107, 0x8000000, RZ, 0xc0, !PT ;  /* 0x080000006bff7812 */ /* 0x000fe2000782c0ff */
[----:B------:R1:W-:Y:S02]  /*133d90*/  @P6 STG.E desc[UR24][R132.64], R137 ;  /* 0x0000008984006986 */ /* 0x0003e4000c101918 */
[----:B-1----:R-:W-:-:S02]  /*133da0*/  IMAD.WIDE R132, R228, 0x4, R54 ;  /* 0x00000004e4847825 */ /* 0x002fc400078e0236 */
[----:B------:R-:W4:Y:S04]  /*133db0*/  LDL.LU R137, [R1+0x380] ;  /* 0x0003800001897983 */ /* 0x000f280000300800 */
[----:B------:R1:W-:Y:S02]  /*133dc0*/  @P0 STG.E desc[UR24][R132.64], R138 ;  /* 0x0000008a84000986 */ /* 0x0003e4000c101918 */
[C---:B-1----:R-:W-:Y:S02]  /*133dd0*/  IMAD.WIDE R132, R228.reuse, 0x4, R52 ;  /* 0x00000004e4847825 */ /* 0x042fe400078e0234 */
[----:B------:R-:W4:Y:S04]  /*133de0*/  LDL.LU R138, [R1+0x360] ;  /* 0x00036000018a7983 */ /* 0x000f280000300800 */
[----:B------:R1:W-:Y:S01]  /*133df0*/  @P1 STG.E desc[UR24][R132.64], R139 ;  /* 0x0000008b84001986 */ /* 0x0003e2000c101918 */
[----:B------:R-:W-:Y:S01]  /*133e00*/  LOP3.LUT P1, RZ, R103, 0x8000000, RZ, 0xc0, !PT ;  /* 0x0800000067ff7812 */ /* 0x000fe2000782c0ff */
[----:B-1----:R-:W-:-:S02]  /*133e10*/  IMAD.WIDE R132, R228, 0x4, R50 ;  /* 0x00000004e4847825 */ /* 0x002fc400078e0232 */
        /* <DEDUP_REMOVED lines=99> */
[C---:B------:R-:W-:Y:S01]  /*134450*/  LOP3.LUT P1, RZ, R103.reuse, 0x80000, RZ, 0xc0, !PT ;  /* 0x0008000067ff7812 */ /* 0x040fe2000782c0ff */
[----:B-1----:R-:W-:Y:S02]  /*134460*/  IMAD.WIDE R132, R142, 0x4, R44 ;  /* 0x000000048e847825 */ /* 0x002fe400078e022c */
[----:B------:R-:W3:Y:S10]  /*134470*/  LDL.LU R140, [R1+0x4f8] ;  /* 0x0004f800018c7983 */ /* 0x000ef40000300800 */
[----:B------:R1:W-:Y:S01]  /*134480*/  @P1 STG.E desc[UR24][R132.64], R141 ;  /* 0x0000008d84001986 */ /* 0x0003e2000c101918 */
[----:B------:R-:W-:-:S03]  /*134490*/  LOP3.LUT P1, RZ, R103, 0x40000, RZ, 0xc0, !PT ;  /* 0x0004000067ff7812 */ /* 0x000fc6000782c0ff */
[----:B-1----:R-:W3:Y:S01]  /*1344a0*/  LDL.LU R141, [R1+0x4d8] ;  /* 0x0004d800018d7983 */ /* 0x002ee20000300800 */
[----:B------:R-:W-:-:S03]  /*1344b0*/  IMAD.WIDE R132, R142, 0x4, R42 ;  /* 0x000000048e847825 */ /* 0x000fc600078e022a */
[----:B------:R-:W3:Y:S06]  /*1344c0*/  LDL.LU R142, [R1+0x4b8] ;  /* 0x0004b800018e7983 */ /* 0x000eec0000300800 */
        /* <DEDUP_REMOVED lines=25> */
[C---:B------:R-:W-:Y:S01]  /*134660*/  LOP3.LUT P5, RZ, R108.reuse, 0x4000000, RZ, 0xc0, !PT ;  /* 0x040000006cff7812 */ /* 0x040fe200078ac0ff */
        /* <DEDUP_REMOVED lines=154> */
[----:B------:R-:W-:Y:S01]  /*135010*/  LOP3.LUT R103, R103, 0xfffffffb, RZ, 0xc0, !PT ;  /* 0xfffffffb67677812 */ /* 0x000fe200078ec0ff */
[----:B------:R-:W3:Y:S01]  /*135020*/  LDL.LU R136, [R1+0x480] ;  /* 0x0004800001887983 */ /* 0x000ee20000300800 */
        /* <DEDUP_REMOVED lines=13> */
[----:B-1----:R-:W-:-:S05]  /*135100*/  IMAD.WIDE R132, R224, 0x4, R50 ;  /* 0x00000004e0847825 */ /* 0x002fca00078e0232 */
[----:B------:R1:W-:Y:S01]  /*135110*/  @P1 STG.E desc[UR24][R132.64], R141 ;  /* 0x0000008d84001986 */ /* 0x0003e2000c101918 */
[C---:B------:R-:W-:Y:S01]  /*135120*/  LOP3.LUT P1, RZ, R103.reuse, 0x8, RZ, 0xc0, !PT ;  /* 0x0000000867ff7812 */ /* 0x040fe2000782c0ff */
[----:B-1----:R-:W-:Y:S02]  /*135130*/  IMAD.WIDE R132, R224, 0x4, R48 ;  /* 0x00000004e0847825 */ /* 0x002fe400078e0230 */
[----:B------:R-:W4:Y:S10]  /*135140*/  LDL.LU R141, [R1+0x410] ;  /* 0x00041000018d7983 */ /* 0x000f340000300800 */
[----:B------:R1:W-:Y:S01]  /*135150*/  @P1 STG.E desc[UR24][R132.64], R142 ;  /* 0x0000008e84001986 */ /* 0x0003e2000c101918 */
[----:B------:R-:W-:-:S03]  /*135160*/  LOP3.LUT P1, RZ, R103, 0x4, RZ, 0xc0, !PT ;  /* 0x0000000467ff7812 */ /* 0x000fc6000782c0ff */
[----:B-1----:R-:W4:Y:S04]  /*135170*/  LDL.LU R142, [R1+0x3f0] ;  /* 0x0003f000018e7983 */ /* 0x002f280000300800 */
[----:B------:R-:W4:Y:S01]  /*135180*/  LDL.LU R140, [R1+0x422c] ;  /* 0x00422c00018c7983 */ /* 0x000f220000300800 */
[----:B------:R-:W-:-:S05]  /*135190*/  IMAD.WIDE R132, R224, 0x4, R46 ;  /* 0x00000004e0847825 */ /* 0x000fca00078e022e */
[----:B--2---:R1:W-:Y:S04]  /*1351a0*/  @P1 STG.E desc[UR24][R132.64], R143 ;  /* 0x0000008f84001986 */ /* 0x0043e8000c101918 */
[----:B-1----:R-:W2:Y:S01]  /*1351b0*/  LDL.LU R143, [R1+0x3d0] ;  /* 0x0003d000018f7983 */ /* 0x002ea20000300800 */
[----:B------:R-:W-:Y:S01]  /*1351c0*/  LOP3.LUT P1, RZ, R103, 0x2, RZ, 0xc0, !PT ;  /* 0x0000000267ff7812 */ /* 0x000fe2000782c0ff */
[----:B------:R-:W-:-:S12]  /*1351d0*/  IMAD.WIDE R132, R224, 0x4, R44 ;  /* 0x00000004e0847825 */ /* 0x000fd800078e022c */
        /* <DEDUP_REMOVED lines=23> */
[----:B------:R1:W-:Y:S01]  /*135350*/  @P3 STG.E desc[UR24][R102.64], R137 ;  /* 0x0000008966003986 */ /* 0x0003e2000c101918 */
[C---:B------:R-:W-:Y:S01]  /*135360*/  LOP3.LUT P6, RZ, R110.reuse, 0x2, RZ, 0xc0, !PT ;  /* 0x000000026eff7812 */ /* 0x040fe200078cc0ff */
[C---:B-1----:R-:W-:Y:S01]  /*135370*/  IMAD.WIDE R102, R139.reuse, 0x4, R44 ;  /* 0x000000048b667825 */ /* 0x042fe200078e022c */
[----:B------:R-:W-:Y:S01]  /*135380*/  LOP3.LUT P0, RZ, R110, 0x4, RZ, 0xc0, !PT ;  /* 0x000000046eff7812 */ /* 0x000fe2000780c0ff */
[----:B------:R-:W3:Y:S04]  /*135390*/  LDL.LU R137, [R1+0x4244] ;  /* 0x0042440001897983 */ /* 0x000ee80000300800 */
[----:B----4-:R1:W-:Y:S02]  /*1353a0*/  @P4 STG.E desc[UR24][R102.64], R138 ;  /* 0x0000008a66004986 */ /* 0x0103e4000c101918 */
        /* <DEDUP_REMOVED lines=92> */
[----:B-1----:R-:W-:Y:S01]  /*135970*/  IMAD.WIDE R102, R142, 0x4, R42 ;  /* 0x000000048e667825 */ /* 0x002fe200078e022a */
[C---:B------:R-:W-:Y:S01]  /*135980*/  LOP3.LUT P5, RZ, R110.reuse, 0x80000, RZ, 0xc0, !PT ;  /* 0x000800006eff7812 */ /* 0x040fe200078ac0ff */
[----:B------:R-:W4:Y:S04]  /*135990*/  LDL.LU R142, [R1+0x424c] ;  /* 0x00424c00018e7983 */ /* 0x000f280000300800 */
[----:B---3--:R1:W-:Y:S01]  /*1359a0*/  @P2 STG.E desc[UR24][R102.64], R136 ;  /* 0x0000008866002986 */ /* 0x0083e2000c101918 */
        /* <DEDUP_REMOVED lines=60> */
[----:B----4-:R1:W-:Y:S04]  /*135d70*/  @P6 STG.E desc[UR24][R102.64], R138 ;  /* 0x0000008a66006986 */ /* 0x0103e8000c101918 */
[----:B------:R-:W4:Y:S01]  /*135d80*/  LDL.LU R137, [R1+0x3b8] ;  /* 0x0003b80001897983 */ /* 0x000f220000300800 */
[----:B-1----:R-:W-:-:S03]  /*135d90*/  IMAD.WIDE R102, R240, 0x4, R56 ;  /* 0x00000004f0667825 */ /* 0x002fc600078e0238 */
[----:B------:R-:W4:Y:S04]  /*135da0*/  LDL.LU R138, [R1+0x398] ;  /* 0x00039800018a7983 */ /* 0x000f280000300800 */
[----:B------:R1:W-:Y:S02]  /*135db0*/  @P0 STG.E desc[UR24][R102.64], R139 ;  /* 0x0000008b66000986 */ /* 0x0003e4000c101918 */
[----:B-1----:R-:W-:Y:S02]  /*135dc0*/  IMAD.WIDE R102, R240, 0x4, R54 ;  /* 0x00000004f0667825 */ /* 0x002fe400078e0236 */
        /* <DEDUP_REMOVED lines=31> */
[----:B---3--:R1:W-:Y:S01]  /*135fc0*/  @P1 STG.E desc[UR24][R102.64], R136 ;  /* 0x0000008866001986 */ /* 0x0083e2000c101918 */
        /* <DEDUP_REMOVED lines=51> */
[----:B------:R-:W2:Y:S03]  /*136300*/  LDL.LU R244, [R1+0x39c] ;  /* 0x00039c0001f47983 */ /* 0x000ea60000300800 */
[----:B------:R-:W-:Y:S01]  /*136310*/  @P1 LOP3.LUT R104, R104, 0x200, RZ, 0xfc, !PT ;  /* 0x0000020068681812 */ /* 0x000fe200078efcff */
[----:B------:R-:W2:Y:S01]  /*136320*/  LDL.LU R248, [R1+0x37c] ;  /* 0x00037c0001f87983 */ /* 0x000ea20000300800 */
[----:B------:R-:W-:-:S02]  /*136330*/  LOP3.LUT P1, RZ, R111, 0x8000, RZ, 0xc0, !PT ;  /* 0x000080006fff7812 */ /* 0x000fc4000782c0ff */
[----:B------:R-:W-:Y:S01]  /*136340*/  LOP3.LUT R104, R104, 0xfffffbff, RZ, 0xc0, !PT ;  /* 0xfffffbff68687812 */ /* 0x000fe200078ec0ff */
[----:B------:R-:W2:Y:S01]  /*136350*/  LDL.LU R136, [R1+0x35c] ;  /* 0x00035c0001887983 */ /* 0x000ea20000300800 */
        /* <DEDUP_REMOVED lines=14> */
[----:B------:R-:W-:Y:S01]  /*136440*/  LOP3.LUT P1, RZ, R104, 0x800, RZ, 0xc0, !PT ;  /* 0x0000080068ff7812 */ /* 0x000fe2000782c0ff */
[----:B-1----:R-:W-:Y:S02]  /*136450*/  IMAD.WIDE R102, R220, 0x4, R46 ;  /* 0x00000004dc667825 */ /* 0x002fe400078e022e */
[----:B------:R-:W4:Y:S04]  /*136460*/  LDL.LU R141, [R1+0x1cc] ;  /* 0x0001cc00018d7983 */ /* 0x000f280000300800 */
[----:B------:R-:W4:Y:S06]  /*136470*/  LDL.LU R139, [R1+0x42c8] ;  /* 0x0042c800018b7983 */ /* 0x000f2c0000300800 */
[----:B------:R1:W-:Y:S01]  /*136480*/  @P1 STG.E desc[UR24][R102.64], R142 ;  /* 0x0000008e66001986 */ /* 0x0003e2000c101918 */
[----:B------:R-:W-:-:S03]  /*136490*/  LOP3.LUT P1, RZ, R104, 0x400, RZ, 0xc0, !PT ;  /* 0x0000040068ff7812 */ /* 0x000fc6000782c0ff */
[----:B------:R-:W4:Y:S04]  /*1364a0*/  LDL.LU R140, [R1+0x960] ;  /* 0x00096000018c7983 */ /* 0x000f280000300800 */
[----:B-1----:R-:W4:Y:S01]  /*1364b0*/  LDL.LU R142, [R1+0x8b0] ;  /* 0x0008b000018e7983 */ /* 0x002f220000300800 */
        /* <DEDUP_REMOVED lines=28> */
[----:B---3--:R1:W-:Y:S01]  /*136680*/  @P3 STG.E desc[UR24][R102.64], R137 ;  /* 0x0000008966003986 */ /* 0x0083e2000c101918 */
[----:B------:R-:W-:Y:S01]  /*136690*/  LOP3.LUT P6, RZ, R111, 0x4000000, RZ, 0xc0, !PT ;  /* 0x040000006fff7812 */ /* 0x000fe200078cc0ff */
[----:B-1----:R-:W-:-:S05]  /*1366a0*/  IMAD.WIDE R102, R138, 0x4, R42 ;  /* 0x000000048a667825 */ /* 0x002fca00078e022a */
[----:B----4-:R1:W-:Y:S01]  /*1366b0*/  @P4 STG.E desc[UR24][R102.64], R141 ;  /* 0x0000008d66004986 */ /* 0x0103e2000c101918 */
        /* <DEDUP_REMOVED lines=116> */
[C---:B------:R-:W-:Y:S01]  /*136e00*/  LOP3.LUT P4, RZ, R112.reuse, 0x8000, RZ, 0xc0, !PT ;  /* 0x0000800070ff7812 */ /* 0x040fe2000788c0ff */
        /* <DEDUP_REMOVED lines=17> */
[----:B------:R-:W-:-:S03]  /*136f20*/  IMAD.WIDE R102, R141, 0x4, R42 ;  /* 0x000000048d667825 */ /* 0x000fc600078e022a */
        /* <DEDUP_REMOVED lines=10> */
[C---:B------:R-:W-:Y:S01]  /*136fd0*/  LOP3.LUT P6, RZ, R112.reuse, 0x20000, RZ, 0xc0, !PT ;  /* 0x0002000070ff7812 */ /* 0x040fe200078cc0ff */
[----:B------:R-:W2:Y:S04]  /*136fe0*/  LDL.LU R248, [R1+0x8b8] ;  /* 0x0008b80001f87983 */ /* 0x000ea80000300800 */
[----:B------:R-:W-:Y:S01]  /*136ff0*/  @P1 LOP3.LUT R105, R105, 0x2000000, RZ, 0xfc, !PT ;  /* 0x0200000069691812 */ /* 0x000fe200078efcff */
[----:B------:R-:W2:Y:S01]  /*137000*/  LDL.LU R136, [R1+0x8a8] ;  /* 0x0008a80001887983 */ /* 0x000ea20000300800 */
[----:B------:R-:W-:-:S02]  /*137010*/  LOP3.LUT P1, RZ, R112, 0x200000, RZ, 0xc0, !PT ;  /* 0x0020000070ff7812 */ /* 0x000fc4000782c0ff */
[----:B------:R-:W-:Y:S02]  /*137020*/  LOP3.LUT R105, R105, 0xfbffffff, RZ, 0xc0, !PT ;  /* 0xfbffffff69697812 */ /* 0x000fe400078ec0ff */
[----:B------:R-:W-:-:S09]  /*137030*/  LOP3.LUT P0, RZ, R112, 0x40000, RZ, 0xc0, !PT ;  /* 0x0004000070ff7812 */ /* 0x000fd2000780c0ff */
[----:B------:R-:W-:Y:S02]  /*137040*/  @P1 LOP3.LUT R105, R105, 0x4000000, RZ, 0xfc, !PT ;  /* 0x0400000069691812 */ /* 0x000fe400078efcff */
[----:B------:R-:W-:Y:S01]  /*137050*/  LOP3.LUT P1, RZ, R112, 0x100000, RZ, 0xc0, !PT ;  /* 0x0010000070ff7812 */ /* 0x000fe2000782c0ff */
[----:B---3--:R4:W-:Y:S01]  /*137060*/  @P5 STG.E desc[UR24][R102.64], R137 ;  /* 0x0000008966005986 */ /* 0x0089e2000c101918 */
[----:B------:R-:W-:Y:S01]  /*137070*/  LOP3.LUT R105, R105, 0xf7ffffff, RZ, 0xc0, !PT ;  /* 0xf7ffffff69697812 */ /* 0x000fe200078ec0ff */
[----:B----4-:R-:W-:-:S10]  /*137080*/  IMAD.WIDE R102, R236, 0x4, R56 ;  /* 0x00000004ec667825 */ /* 0x010fd400078e0238 */
[----:B------:R-:W-:Y:S01]  /*137090*/  @P1 LOP3.LUT R105, R105, 0x8000000, RZ, 0xfc, !PT ;  /* 0x0800000069691812 */ /* 0x000fe200078efcff */
[----:B------:R-:W3:Y:S01]  /*1370a0*/  LDL.LU R137, [R1+0x6e8] ;  /* 0x0006e80001897983 */ /* 0x000ee20000300800 */
[----:B------:R-:W-:-:S03]  /*1370b0*/  LOP3.LUT P1, RZ, R112, 0x80000, RZ, 0xc0, !PT ;  /* 0x0008000070ff7812 */ /* 0x000fc6000782c0ff */
[----:B------:R1:W-:Y:S02]  /*1370c0*/  @P6 STG.E desc[UR24][R102.64], R138 ;  /* 0x0000008a66006986 */ /* 0x0003e4000c101918 */
[C---:B-1----:R-:W-:Y:S02]  /*1370d0*/  IMAD.WIDE R102, R236.reuse, 0x4, R54 ;  /* 0x00000004ec667825 */ /* 0x042fe400078e0236 */
[----:B------:R-:W4:Y:S04]  /*1370e0*/  LDL.LU R138, [R1+0x678] ;  /* 0x00067800018a7983 */ /* 0x000f280000300800 */
[----:B------:R1:W-:Y:S02]  /*1370f0*/  @P0 STG.E desc[UR24][R102.64], R139 ;  /* 0x0000008b66000986 */ /* 0x0003e4000c101918 */
[----:B-1----:R-:W-:-:S02]  /*137100*/  IMAD.WIDE R102, R236, 0x4, R52 ;  /* 0x00000004ec667825 */ /* 0x002fc400078e0234 */
[----:B------:R-:W4:Y:S04]  /*137110*/  LDL.LU R139, [R1+0x658] ;  /* 0x00065800018b7983 */ /* 0x000f280000300800 */
[----:B------:R1:W-:Y:S01]  /*137120*/  @P1 STG.E desc[UR24][R102.64], R140 ;  /* 0x0000008c66001986 */ /* 0x0003e2000c101918 */
[C---:B------:R-:W-:Y:S01]  /*137130*/  LOP3.LUT P1, RZ, R105.reuse, 0x8000000, RZ, 0xc0, !PT ;  /* 0x0800000069ff7812 */ /* 0x040fe2000782c0ff */
        /* <DEDUP_REMOVED lines=174> */
[C---:B------:R-:W-:Y:S01]  /*137c20*/  LOP3.LUT P1, RZ, R113.reuse, 0x10000000, RZ, 0xc0, !PT ;  /* 0x1000000071ff7812 */ /* 0x040fe2000782c0ff */
[----:B------:R-:W2:Y:S01]  /*137c30*/  LDL.LU R236, [R1+0x660] ;  /* 0x0006600001ec7983 */ /* 0x000ea20000300800 */
[----:B------:R-:W-:Y:S02]  /*137c40*/  LOP3.LUT P5, RZ, R113, 0x400000, RZ, 0xc0, !PT ;  /* 0x0040000071ff7812 */ /* 0x000fe400078ac0ff */
[----:B------:R-:W-:Y:S01]  /*137c50*/  LOP3.LUT R105, R105, 0xfffffdff, RZ, 0xc0, !PT ;  /* 0xfffffdff69697812 */ /* 0x000fe200078ec0ff */
[----:B------:R-:W-:-:S08]  /*137c60*/  IMAD.WIDE R102, R138, 0x4, R46 ;  /* 0x000000048a667825 */ /* 0x000fd000078e022e */
        /* <DEDUP_REMOVED lines=11> */
[C---:B------:R-:W-:Y:S01]  /*137d20*/  IMAD.WIDE R102, R138.reuse, 0x4, R44 ;  /* 0x000000048a667825 */ /* 0x040fe200078e022c */
[----:B------:R-:W-:Y:S01]  /*137d30*/  LOP3.LUT R105, R105, 0xfffff7ff, RZ, 0xc0, !PT ;  /* 0xfffff7ff69697812 */ /* 0x000fe200078ec0ff */
[----:B------:R-:W3:Y:S06]  /*137d40*/  LDL.LU R136, [R1+0x600] ;  /* 0x0006000001887983 */ /* 0x000eec0000300800 */
[----:B------:R-:W-:Y:S02]  /*137d50*/  @P1 LOP3.LUT R105, R105, 0x800, RZ, 0xfc, !PT ;  /* 0x0000080069691812 */ /* 0x000fe400078efcff */
[----:B------:R-:W-:Y:S01]  /*137d60*/  LOP3.LUT P1, RZ, R113, 0x2000000, RZ, 0xc0, !PT ;  /* 0x0200000071ff7812 */ /* 0x000fe2000782c0ff */
[----:B----4-:R1:W-:Y:S02]  /*137d70*/  @P6 STG.E desc[UR24][R102.64], R137 ;  /* 0x0000008966006986 */ /* 0x0103e4000c101918 */
[----:B-1----:R-:W-:-:S02]  /*137d80*/  IMAD.WIDE R102, R138, 0x4, R42 ;  /* 0x000000048a667825 */ /* 0x002fc400078e022a */
[----:B------:R-:W4:Y:S04]  /*137d90*/  LDL.LU R137, [R1+0x5e0] ;  /* 0x0005e00001897983 */ /* 0x000f280000300800 */
[----:B------:R1:W-:Y:S04]  /*137da0*/  @P0 STG.E desc[UR24][R102.64], R139 ;  /* 0x0000008b66000986 */ /* 0x0003e8000c101918 */
[----:B------:R-:W4:Y:S01]  /*137db0*/  LDL.LU R138, [R1+0x5c0] ;  /* 0x0005c000018a7983 */ /* 0x000f220000300800 */
[----:B-1----:R-:W-:-:S03]  /*137dc0*/  IMAD.WIDE R102, R244, 0x4, R56 ;  /* 0x00000004f4667825 */ /* 0x002fc600078e0238 */
        /* <DEDUP_REMOVED lines=140> */
[C---:B------:R-:W-:Y:S01]  /*138690*/  LOP3.LUT P6, RZ, R114.reuse, 0x2000000, RZ, 0xc0, !PT ;  /* 0x0200000072ff7812 */ /* 0x040fe200078cc0ff */
[C---:B-1----:R-:W-:Y:S01]  /*1386a0*/  IMAD.WIDE R102, R139.reuse, 0x4, R44 ;  /* 0x000000048b667825 */ /* 0x042fe200078e022c */
        /* <DEDUP_REMOVED lines=128> */
[C---:B------:R-:W-:Y:S02]  /*138eb0*/  LOP3.LUT P1, RZ, R115.reuse, 0x800000, RZ, 0xc0, !PT ;  /* 0x0080000073ff7812 */ /* 0x040fe4000782c0ff */
[----:B------:R-:W-:Y:S02]  /*138ec0*/  LOP3.LUT R106, R106, 0xffff7fff, RZ, 0xc0, !PT ;  /* 0xffff7fff6a6a7812 */ /* 0x000fe400078ec0ff */
[----:B------:R-:W-:-:S09]  /*138ed0*/  LOP3.LUT P5, RZ, R115, 0x8000, RZ, 0xc0, !PT ;  /* 0x0000800073ff7812 */ /* 0x000fd200078ac0ff */
[----:B------:R-:W-:Y:S02]  /*138ee0*/  @P1 LOP3.LUT R106, R106, 0x8000, RZ, 0xfc, !PT ;  /* 0x000080006a6a1812 */ /* 0x000fe400078efcff */
[----:B------:R-:W-:Y:S01]  /*138ef0*/  LOP3.LUT P1, RZ, R115, 0x400000, RZ, 0xc0, !PT ;  /* 0x0040000073ff7812 */ /* 0x000fe2000782c0ff */
[----:B--2---:R1:W-:Y:S04]  /*138f00*/  @P4 STG.E desc[UR24][R102.64], R143 ;  /* 0x0000008f66004986 */ /* 0x0043e8000c101918 */
[----:B-1----:R-:W2:Y:S04]  /*138f10*/  LDL.LU R143, [R1+0x5ac] ;  /* 0x0005ac00018f7983 */ /* 0x002ea80000300800 */
[----:B------:R-:W2:Y:S01]  /*138f20*/  LDL.LU R224, [R1+0x58c] ;  /* 0x00058c0001e07983 */ /* 0x000ea20000300800 */
[----:B------:R-:W-:-:S03]  /*138f30*/  LOP3.LUT R106, R106, 0xfffeffff, RZ, 0xc0, !PT ;  /* 0xfffeffff6a6a7812 */ /* 0x000fc600078ec0ff */
[----:B------:R-:W2:Y:S01]  /*138f40*/  LDL.LU R228, [R1+0x56c] ;  /* 0x00056c0001e47983 */ /* 0x000ea20000300800 */
[----:B------:R-:W-:Y:S01]  /*138f50*/  @P1 LOP3.LUT R106, R106, 0x10000, RZ, 0xfc, !PT ;  /* 0x000100006a6a1812 */ /* 0x000fe200078efcff */
[----:B------:R-:W-:Y:S01]  /*138f60*/  IMAD.WIDE R102, R137, 0x4, R44 ;  /* 0x0000000489667825 */ /* 0x000fe200078e022c */
[----:B------:R-:W-:-:S04]  /*138f70*/  LOP3.LUT P1, RZ, R115, 0x200000, RZ, 0xc0, !PT ;  /* 0x0020000073ff7812 */ /* 0x000fc8000782c0ff */
[----:B---3--:R1:W-:Y:S01]  /*138f80*/  @P5 STG.E desc[UR24][R102.64], R142 ;  /* 0x0000008e66005986 */ /* 0x0083e2000c101918 */
[----:B------:R-:W-:-:S03]  /*138f90*/  LOP3.LUT R106, R106, 0xfffdffff, RZ, 0xc0, !PT ;  /* 0xfffdffff6a6a7812 */ /* 0x000fc600078ec0ff */
[----:B-1----:R-:W3:Y:S04]  /*138fa0*/  LDL.LU R142, [R1+0x4318] ;  /* 0x00431800018e7983 */ /* 0x002ee80000300800 */
[----:B------:R-:W3:Y:S01]  /*138fb0*/  LDL.LU R236, [R1+0x54c] ;  /* 0x00054c0001ec7983 */ /* 0x000ee20000300800 */
[----:B------:R-:W-:Y:S02]  /*138fc0*/  @P1 LOP3.LUT R106, R106, 0x20000, RZ, 0xfc, !PT ;  /* 0x000200006a6a1812 */ /* 0x000fe400078efcff */
[C---:B------:R-:W-:Y:S01]  /*138fd0*/  LOP3.LUT P1, RZ, R115.reuse, 0x100000, RZ, 0xc0, !PT ;  /* 0x0010000073ff7812 */ /* 0x040fe2000782c0ff */
[----:B------:R-:W3:Y:S01]  /*138fe0*/  LDL.LU R244, [R1+0x52c] ;  /* 0x00052c0001f47983 */ /* 0x000ee20000300800 */
[----:B------:R-:W-:Y:S02]  /*138ff0*/  LOP3.LUT R106, R106, 0xfffbffff, RZ, 0xc0, !PT ;  /* 0xfffbffff6a6a7812 */ /* 0x000fe400078ec0ff */
[C---:B------:R-:W-:Y:S01]  /*139000*/  LOP3.LUT P6, RZ, R115.reuse, 0x10000, RZ, 0xc0, !PT ;  /* 0x0001000073ff7812 */ /* 0x040fe200078cc0ff */
[----:B------:R-:W3:Y:S01]  /*139010*/  LDL.LU R248, [R1+0x1530] ;  /* 0x0015300001f87983 */ /* 0x000ee20000300800 */
[----:B------:R-:W-:Y:S01]  /*139020*/  LOP3.LUT P0, RZ, R115, 0x20000, RZ, 0xc0, !PT ;  /* 0x0002000073ff7812 */ /* 0x000fe2000780c0ff */
[----:B------:R-:W-:-:S02]  /*139030*/  IMAD.WIDE R102, R137, 0x4, R42 ;  /* 0x0000000489667825 */ /* 0x000fc400078e022a */
[----:B------:R-:W3:Y:S04]  /*139040*/  LDL.LU R136, [R1+0x1500] ;  /* 0x0015000001887983 */ /* 0x000ee80000300800 */
[----:B------:R-:W-:Y:S01]  /*139050*/  @P1 LOP3.LUT R106, R106, 0x40000, RZ, 0xfc, !PT ;  /* 0x000400006a6a1812 */ /* 0x000fe200078efcff */
[----:B------:R-:W3:Y:S01]  /*139060*/  LDL.LU R137, [R1+0x14e0] ;  /* 0x0014e00001897983 */ /* 0x000ee20000300800 */
[----:B------:R-:W-:Y:S02]  /*139070*/  LOP3.LUT P1, RZ, R115, 0x80000, RZ, 0xc0, !PT ;  /* 0x0008000073ff7812 */ /* 0x000fe4000782c0ff */
[----:B------:R-:W-:Y:S01]  /*139080*/  LOP3.LUT R106, R106, 0xfff7ffff, RZ, 0xc0, !PT ;  /* 0xfff7ffff6a6a7812 */ /* 0x000fe200078ec0ff */
[----:B----4-:R1:W-:Y:S10]  /*139090*/  @P6 STG.E desc[UR24][R102.64], R138 ;  /* 0x0000008a66006986 */ /* 0x0103f4000c101918 */
[----:B------:R-:W-:-:S02]  /*1390a0*/  @P1 LOP3.LUT R106, R106, 0x80000, RZ, 0xfc, !PT ;  /* 0x000800006a6a1812 */ /* 0x000fc400078efcff */
[----:B------:R-:W-:Y:S01]  /*1390b0*/  LOP3.LUT P1, RZ, R115, 0x40000, RZ, 0xc0, !PT ;  /* 0x0004000073ff7812 */ /* 0x000fe2000782c0ff */
[C---:B-1----:R-:W-:Y:S01]  /*1390c0*/  IMAD.WIDE R102, R240.reuse, 0x4, R56 ;  /* 0x00000004f0667825 */ /* 0x042fe200078e0238 */
        /* <DEDUP_REMOVED lines=287> */
[----:B------:R-:W-:Y:S02]  /*13a2c0*/  LOP3.LUT R107, R107, 0xfdffffff, RZ, 0xc0, !PT ;  /* 0xfdffffff6b6b7812 */ /* 0x000fe400078ec0ff */
[C---:B------:R-:W-:Y:S01]  /*13a2d0*/  LOP3.LUT P5, RZ, R117.reuse, 0x100, RZ, 0xc0, !PT ;  /* 0x0000010075ff7812 */ /* 0x040fe200078ac0ff */
[----:B------:R-:W2:Y:S01]  /*13a2e0*/  LDL.LU R240, [R1+0xa6c] ;  /* 0x000a6c0001f07983 */ /* 0x000ea20000300800 */
[C---:B------:R-:W-:Y:S02]  /*13a2f0*/  LOP3.LUT P6, RZ, R117.reuse, 0x200, RZ, 0xc0, !PT ;  /* 0x0000020075ff7812 */ /* 0x040fe400078cc0ff */
[----:B------:R-:W-:Y:S01]  /*13a300*/  LOP3.LUT P0, RZ, R117, 0x400, RZ, 0xc0, !PT ;  /* 0x0000040075ff7812 */ /* 0x000fe2000780c0ff */
[----:B------:R-:W2:Y:S04]  /*13a310*/  LDL.LU R244, [R1+0xa3c] ;  /* 0x000a3c0001f47983 */ /* 0x000ea80000300800 */
[----:B------:R-:W-:Y:S01]  /*13a320*/  @P1 LOP3.LUT R107, R107, 0x2000000, RZ, 0xfc, !PT ;  /* 0x020000006b6b1812 */ /* 0x000fe200078efcff */
[----:B------:R-:W2:Y:S01]  /*13a330*/  LDL.LU R248, [R1+0xa1c] ;  /* 0x000a1c0001f87983 */ /* 0x000ea20000300800 */
[----:B------:R-:W-:-:S02]  /*13a340*/  LOP3.LUT P1, RZ, R117, 0x2000, RZ, 0xc0, !PT ;  /* 0x0000200075ff7812 */ /* 0x000fc4000782c0ff */
[----:B------:R-:W-:Y:S01]  /*13a350*/  LOP3.LUT R107, R107, 0xfbffffff, RZ, 0xc0, !PT ;  /* 0xfbffffff6b6b7812 */ /* 0x000fe200078ec0ff */
[----:B---3--:R4:W-:Y:S04]  /*13a360*/  @P5 STG.E desc[UR24][R102.64], R137 ;  /* 0x0000008966005986 */ /* 0x0089e8000c101918 */
[----:B------:R-:W3:Y:S06]  /*13a370*/  LDL.LU R136, [R1+0xa0c] ;  /* 0x000a0c0001887983 */ /* 0x000eec0000300800 */
[----:B------:R-:W-:-:S02]  /*13a380*/  @P1 LOP3.LUT R107, R107, 0x4000000, RZ, 0xfc, !PT ;  /* 0x040000006b6b1812 */ /* 0x000fc400078efcff */
[----:B------:R-:W-:Y:S01]  /*13a390*/  LOP3.LUT P1, RZ, R117, 0x1000, RZ, 0xc0, !PT ;  /* 0x0000100075ff7812 */ /* 0x000fe2000782c0ff */
[----:B----4-:R-:W-:Y:S01]  /*13a3a0*/  IMAD.WIDE R102, R228, 0x4, R56 ;  /* 0x00000004e4667825 */ /* 0x010fe200078e0238 */
[----:B------:R-:W-:Y:S01]  /*13a3b0*/  LOP3.LUT R107, R107, 0xf7ffffff, RZ, 0xc0, !PT ;  /* 0xf7ffffff6b6b7812 */ /* 0x000fe200078ec0ff */
[----:B------:R-:W4:Y:S04]  /*13a3c0*/  LDL.LU R137, [R1+0x94c] ;  /* 0x00094c0001897983 */ /* 0x000f280000300800 */
[----:B------:R1:W-:Y:S06]  /*13a3d0*/  @P6 STG.E desc[UR24][R102.64], R138 ;  /* 0x0000008a66006986 */ /* 0x0003ec000c101918 */
[----:B------:R-:W-:-:S02]  /*13a3e0*/  @P1 LOP3.LUT R107, R107, 0x8000000, RZ, 0xfc, !PT ;  /* 0x080000006b6b1812 */ /* 0x000fc400078efcff */
[----:B------:R-:W-:Y:S01]  /*13a3f0*/  LOP3.LUT P1, RZ, R117, 0x800, RZ, 0xc0, !PT ;  /* 0x0000080075ff7812 */ /* 0x000fe2000782c0ff */
[C---:B-1----:R-:W-:Y:S01]  /*13a400*/  IMAD.WIDE R102, R228.reuse, 0x4, R54 ;  /* 0x00000004e4667825 */ /* 0x042fe200078e0236 */
        /* <DEDUP_REMOVED lines=9> */
[----:B------:R-:W-:Y:S01]  /*13a4a0*/  LOP3.LUT P1, RZ, R107, 0x4000000, RZ, 0xc0, !PT ;  /* 0x040000006bff7812 */ /* 0x000fe2000782c0ff */
[----:B-1----:R-:W-:-:S12]  /*13a4b0*/  IMAD.WIDE R102, R228, 0x4, R48 ;  /* 0x00000004e4667825 */ /* 0x002fd800078e0230 */
[----:B--2---:R1:W-:Y:S04]  /*13a4c0*/  @P1 STG.E desc[UR24][R102.64], R143 ;  /* 0x0000008f66001986 */ /* 0x0043e8000c101918 */
[----:B-1----:R-:W2:Y:S04]  /*13a4d0*/  LDL.LU R143, [R1+0x1520] ;  /* 0x00152000018f7983 */ /* 0x002ea80000300800 */
[----:B------:R-:W2:Y:S01]  /*13a4e0*/  LDL.LU R142, [R1+0x4338] ;  /* 0x00433800018e7983 */ /* 0x000ea20000300800 */
        /* <DEDUP_REMOVED lines=35> */
[----:B--2---:R-:W-:-:S05]  /*13a720*/  IMAD.WIDE R102, R142, 0x4, R56 ;  /* 0x000000048e667825 */ /* 0x004fca00078e0238 */
[----:B------:R1:W-:Y:S04]  /*13a730*/  @P0 STG.E desc[UR24][R102.64], R143 ;  /* 0x0000008f66000986 */ /* 0x0003e8000c101918 */
        /* <DEDUP_REMOVED lines=352> */
[----:B------:R-:W-:Y:S02]  /*13bd40*/  @P1 LOP3.LUT R108, R108, 0x8000000, RZ, 0xfc, !PT ;  /* 0x080000006c6c1812 */ /* 0x000fe400078efcff */
[----:B------:R-:W-:Y:S01]  /*13bd50*/  LOP3.LUT P1, RZ, R119, 0x800000, RZ, 0xc0, !PT ;  /* 0x0080000077ff7812 */ /* 0x000fe2000782c0ff */
[----:B----4-:R1:W-:Y:S02]  /*13bd60*/  @P6 STG.E desc[UR24][R102.64], R137 ;  /* 0x0000008966006986 */ /* 0x0103e4000c101918 */
[C---:B-1----:R-:W-:Y:S02]  /*13bd70*/  IMAD.WIDE R102, R140.reuse, 0x4, R46 ;  /* 0x000000048c667825 */ /* 0x042fe400078e022e */
[----:B------:R-:W3:Y:S04]  /*13bd80*/  LDL.LU R137, [R1+0x435c] ;  /* 0x00435c0001897983 */ /* 0x000ee80000300800 */
[----:B------:R1:W-:Y:S04]  /*13bd90*/  @P0 STG.E desc[UR24][R102.64], R138 ;  /* 0x0000008a66000986 */ /* 0x0003e8000c101918 */
[----:B------:R-:W4:Y:S01]  /*13bda0*/  LDL.LU R136, [R1+0x15c0] ;  /* 0x0015c00001887983 */ /* 0x000f220000300800 */
        /* <DEDUP_REMOVED lines=34> */
[----:B-1----:R-:W-:Y:S01]  /*13bfd0*/  IMAD.WIDE R102, R142, 0x4, R42 ;  /* 0x000000048e667825 */ /* 0x002fe200078e022a */
[C---:B------:R-:W-:Y:S01]  /*13bfe0*/  LOP3.LUT P5, RZ, R120.reuse, 0x8, RZ, 0xc0, !PT ;  /* 0x0000000878ff7812 */ /* 0x040fe200078ac0ff */
[----:B------:R-:W2:Y:S04]  /*13bff0*/  LDL.LU R142, [R1+0x4364] ;  /* 0x00436400018e7983 */ /* 0x000ea80000300800 */
[----:B----4-:R3:W-:Y:S01]  /*13c000*/  @P2 STG.E desc[UR24][R102.64], R136 ;  /* 0x0000008866002986 */ /* 0x0107e2000c101918 */
[----:B------:R-:W-:Y:S01]  /*13c010*/  LOP3.LUT P6, RZ, R120, 0x10, RZ, 0xc0, !PT ;  /* 0x0000001078ff7812 */ /* 0x000fe200078cc0ff */
[----:B---3--:R-:W-:-:S05]  /*13c020*/  IMAD.WIDE R102, R137, 0x4, R56 ;  /* 0x0000000489667825 */ /* 0x008fca00078e0238 */
        /* <DEDUP_REMOVED lines=244> */
[----:B------:R-:W-:Y:S02]  /*13cf70*/  LOP3.LUT R108, R108, 0xfffffffd, RZ, 0xc0, !PT ;  /* 0xfffffffd6c6c7812 */ /* 0x000fe400078ec0ff */
[C---:B------:R-:W-:Y:S01]  /*13cf80*/  LOP3.LUT P5, RZ, R121.reuse, 0x2000, RZ, 0xc0, !PT ;  /* 0x0000200079ff7812 */ /* 0x040fe200078ac0ff */
[----:B------:R-:W2:Y:S01]  /*13cf90*/  LDL.LU R240, [R1+0xc3c] ;  /* 0x000c3c0001f07983 */ /* 0x000ea20000300800 */
[----:B------:R-:W-:-:S07]  /*13cfa0*/  LOP3.LUT P6, RZ, R121, 0x4000, RZ, 0xc0, !PT ;  /* 0x0000400079ff7812 */ /* 0x000fce00078cc0ff */
[----:B------:R-:W-:Y:S02]  /*13cfb0*/  @P1 LOP3.LUT R108, R108, 0x2, RZ, 0xfc, !PT ;  /* 0x000000026c6c1812 */ /* 0x000fe400078efcff */
[----:B------:R-:W-:Y:S01]  /*13cfc0*/  LOP3.LUT P1, RZ, R121, 0x40000, RZ, 0xc0, !PT ;  /* 0x0004000079ff7812 */ /* 0x000fe2000782c0ff */
[----:B------:R-:W-:Y:S01]  /*13cfd0*/  IMAD.WIDE R102, R139, 0x4, R48 ;  /* 0x000000048b667825 */ /* 0x000fe200078e0230 */
[----:B------:R-:W-:-:S04]  /*13cfe0*/  LOP3.LUT R108, R108, 0xfffffffb, RZ, 0xc0, !PT ;  /* 0xfffffffb6c6c7812 */ /* 0x000fc800078ec0ff */
[----:B---3--:R1:W-:Y:S07]  /*13cff0*/  @P5 STG.E desc[UR24][R102.64], R137 ;  /* 0x0000008966005986 */ /* 0x0083ee000c101918 */
[----:B------:R-:W-:Y:S02]  /*13d000*/  @P1 LOP3.LUT R108, R108, 0x4, RZ, 0xfc, !PT ;  /* 0x000000046c6c1812 */ /* 0x000fe400078efcff */
[----:B------:R-:W-:Y:S01]  /*13d010*/  LOP3.LUT P1, RZ, R121, 0x20000, RZ, 0xc0, !PT ;  /* 0x0002000079ff7812 */ /* 0x000fe2000782c0ff */
[----:B-1----:R-:W-:Y:S01]  /*13d020*/  IMAD.WIDE R102, R139, 0x4, R46 ;  /* 0x000000048b667825 */ /* 0x002fe200078e022e */
[----:B------:R-:W-:-:S04]  /*13d030*/  LOP3.LUT P0, RZ, R121, 0x8000, RZ, 0xc0, !PT ;  /* 0x0000800079ff7812 */ /* 0x000fc8000780c0ff */
[----:B----4-:R1:W-:Y:S01]  /*13d040*/  @P6 STG.E desc[UR24][R102.64], R142 ;  /* 0x0000008e66006986 */ /* 0x0103e2000c101918 */
[----:B------:R-:W-:-:S03]  /*13d050*/  LOP3.LUT R108, R108, 0xfffffff7, RZ, 0xc0, !PT ;  /* 0xfffffff76c6c7812 */ /* 0x000fc600078ec0ff */
[----:B-1----:R-:W3:Y:S04]  /*13d060*/  LDL.LU R142, [R1+0x4378] ;  /* 0x00437800018e7983 */ /* 0x002ee80000300800 */
[----:B------:R-:W4:Y:S01]  /*13d070*/  LDL.LU R244, [R1+0xbbc] ;  /* 0x000bbc0001f47983 */ /* 0x000f220000300800 */
[----:B------:R-:W-:Y:S02]  /*13d080*/  @P1 LOP3.LUT R108, R108, 0x8, RZ, 0xfc, !PT ;  /* 0x000000086c6c1812 */ /* 0x000fe400078efcff */
[----:B------:R-:W-:Y:S01]  /*13d090*/  LOP3.LUT P1, RZ, R121, 0x10000, RZ, 0xc0, !PT ;  /* 0x0001000079ff7812 */ /* 0x000fe2000782c0ff */
[C---:B------:R-:W-:Y:S01]  /*13d0a0*/  IMAD.WIDE R102, R139.reuse, 0x4, R44 ;  /* 0x000000048b667825 */ /* 0x040fe200078e022c */
[----:B------:R-:W3:Y:S04]  /*13d0b0*/  LDL.LU R136, [R1+0xb3c] ;  /* 0x000b3c0001887983 */ /* 0x000ee80000300800 */
[----:B------:R1:W-:Y:S04]  /*13d0c0*/  @P0 STG.E desc[UR24][R102.64], R138 ;  /* 0x0000008a66000986 */ /* 0x0003e8000c101918 */
[----:B------:R-:W3:Y:S01]  /*13d0d0*/  LDL.LU R137, [R1+0x1820] ;  /* 0x0018200001897983 */ /* 0x000ee20000300800 */
[----:B-1----:R-:W-:-:S03]  /*13d0e0*/  IMAD.WIDE R102, R139, 0x4, R42 ;  /* 0x000000048b667825 */ /* 0x002fc600078e022a */
        /* <DEDUP_REMOVED lines=26> */
[----:B----4-:R1:W-:Y:S01]  /*13d290*/  @P1 STG.E desc[UR24][R102.64], R244 ;  /* 0x000000f466001986 */ /* 0x0103e2000c101918 */
[----:B------:R-:W-:Y:S02]  /*13d2a0*/  LOP3.LUT P1, RZ, R109, 0x10000000, RZ, 0xc0, !PT ;  /* 0x100000006dff7812 */ /* 0x000fe4000782c0ff */
[C---:B------:R-:W-:Y:S02]  /*13d2b0*/  LOP3.LUT P2, RZ, R121.reuse, 0x2000000, RZ, 0xc0, !PT ;  /* 0x0200000079ff7812 */ /* 0x040fe4000784c0ff */
[----:B------:R-:W-:Y:S01]  /*13d2c0*/  LOP3.LUT P3, RZ, R121, 0x4000000, RZ, 0xc0, !PT ;  /* 0x0400000079ff7812 */ /* 0x000fe2000786c0ff */
[----:B-1----:R-:W-:-:S08]  /*13d2d0*/  IMAD.WIDE R102, R248, 0x4, R42 ;  /* 0x00000004f8667825 */ /* 0x002fd000078e022a */
        /* <DEDUP_REMOVED lines=685> */
[----:B-1----:R-:W-:Y:S02]  /*13fdb0*/  IMAD.WIDE R102, R220, 0x4, R48 ;  /* 0x00000004dc667825 */ /* 0x002fe400078e0230 */
[----:B------:R-:W4:Y:S04]  /*13fdc0*/  LDL.LU R139, [R1+0x43bc] ;  /* 0x0043bc00018b7983 */ /* 0x000f280000300800 */
[----:B------:R1:W-:Y:S01]  /*13fdd0*/  @P1 STG.E desc[UR24][R102.64], R140 ;  /* 0x0000008c66001986 */ /* 0x0003e2000c101918 */
[----:B------:R-:W-:-:S03]  /*13fde0*/  LOP3.LUT P1, RZ, R110, 0x800, RZ, 0xc0, !PT ;  /* 0x000008006eff7812 */ /* 0x000fc6000782c0ff */
[----:B------:R-:W4:Y:S01]  /*13fdf0*/  LDL.LU R138, [R1+0x1c00] ;  /* 0x001c0000018a7983 */ /* 0x000f220000300800 */
[----:B-1----:R-:W-:-:S03]  /*13fe00*/  IMAD.WIDE R102, R220, 0x4, R46 ;  /* 0x00000004dc667825 */ /* 0x002fc600078e022e */
[----:B------:R-:W4:Y:S06]  /*13fe10*/  LDL.LU R140, [R1+0xc10] ;  /* 0x000c1000018c7983 */ /* 0x000f2c0000300800 */
        /* <DEDUP_REMOVED lines=33> */
[----:B-1----:R-:W-:Y:S01]  /*140030*/  IMAD.WIDE R102, R142, 0x4, R42 ;  /* 0x000000048e667825 */ /* 0x002fe200078e022a */
        /* <DEDUP_REMOVED lines=266> */
[----:B-1----:R-:W-:-:S05]  /*1410e0*/  IMAD.WIDE R102, R142, 0x4, R46 ;  /* 0x000000048e667825 */ /* 0x002fca00078e022e */
[----:B------:R1:W-:Y:S01]  /*1410f0*/  @P1 STG.E desc[UR24][R102.64], R141 ;  /* 0x0000008d66001986 */ /* 0x0003e2000c101918 */
[----:B------:R-:W-:-:S03]  /*141100*/  LOP3.LUT P1, RZ, R111, 0x80000, RZ, 0xc0, !PT ;  /* 0x000800006fff7812 */ /* 0x000fc6000782c0ff */
[----:B-1----:R-:W3:Y:S01]  /*141110*/  LDL.LU R141, [R1+0x69c] ;  /* 0x00069c00018d7983 */ /* 0x002ee20000300800 */
[----:B------:R-:W-:-:S03]  /*141120*/  IMAD.WIDE R102, R142, 0x4, R44 ;  /* 0x000000048e667825 */ /* 0x000fc600078e022c */
[----:B------:R-:W3:Y:S06]  /*141130*/  LDL.LU R139, [R1+0x2850] ;  /* 0x00285000018b7983 */ /* 0x000eec0000300800 */
        /* <DEDUP_REMOVED lines=77> */
[----:B------:R-:W-:Y:S01]  /*141610*/  LOP3.LUT P6, RZ, R127, 0x80000000, RZ, 0xc0, !PT ;  /* 0x800000007fff7812 */ /* 0x000fe200078cc0ff */
[----:B------:R-:W-:Y:S01]  /*141620*/  IMAD.WIDE R102, R138, 0x4, R46 ;  /* 0x000000048a667825 */ /* 0x000fe200078e022e */
[----:B------:R-:W-:Y:S01]  /*141630*/  LOP3.LUT P0, RZ, R128, 0x1, RZ, 0xc0, !PT ;  /* 0x0000000180ff7812 */ /* 0x000fe2000780c0ff */
[----:B------:R-:W2:Y:S04]  /*141640*/  LDL.LU R248, [R1+0x1650] ;  /* 0x0016500001f87983 */ /* 0x000ea80000300800 */
[----:B------:R-:W-:-:S02]  /*141650*/  @P1 LOP3.LUT R111, R111, 0x200, RZ, 0xfc, !PT ;  /* 0x000002006f6f1812 */ /* 0x000fc400078efcff */
[----:B------:R-:W-:Y:S02]  /*141660*/  LOP3.LUT P1, RZ, R128, 0x8, RZ, 0xc0, !PT ;  /* 0x0000000880ff7812 */ /* 0x000fe4000782c0ff */
[----:B------:R-:W-:Y:S01]  /*141670*/  LOP3.LUT R111, R111, 0xfffffbff, RZ, 0xc0, !PT ;  /* 0xfffffbff6f6f7812 */ /* 0x000fe200078ec0ff */
[----:B----4-:R1:W-:Y:S10]  /*141680*/  @P5 STG.E desc[UR24][R102.64], R136 ;  /* 0x0000008866005986 */ /* 0x0103f4000c101918 */
[----:B------:R-:W-:-:S02]  /*141690*/  @P1 LOP3.LUT R111, R111, 0x400, RZ, 0xfc, !PT ;  /* 0x000004006f6f1812 */ /* 0x000fc400078efcff */
[----:B------:R-:W-:Y:S01]  /*1416a0*/  LOP3.LUT P1, RZ, R128, 0x4, RZ, 0xc0, !PT ;  /* 0x0000000480ff7812 */ /* 0x000fe2000782c0ff */
[----:B-1----:R-:W-:Y:S01]  /*1416b0*/  IMAD.WIDE R102, R138, 0x4, R44 ;  /* 0x000000048a667825 */ /* 0x002fe200078e022c */
[----:B------:R-:W-:Y:S01]  /*1416c0*/  LOP3.LUT R111, R111, 0xfffff7ff, RZ, 0xc0, !PT ;  /* 0xfffff7ff6f6f7812 */ /* 0x000fe200078ec0ff */
[----:B------:R-:W4:Y:S04]  /*1416d0*/  LDL.LU R136, [R1+0x2854] ;  /* 0x0028540001887983 */ /* 0x000f280000300800 */
[----:B---3--:R1:W-:Y:S06]  /*1416e0*/  @P6 STG.E desc[UR24][R102.64], R137 ;  /* 0x0000008966006986 */ /* 0x0083ec000c101918 */
[----:B------:R-:W-:-:S02]  /*1416f0*/  @P1 LOP3.LUT R111, R111, 0x800, RZ, 0xfc, !PT ;  /* 0x000008006f6f1812 */ /* 0x000fc400078efcff */
[----:B------:R-:W-:Y:S01]  /*141700*/  LOP3.LUT P1, RZ, R128, 0x2, RZ, 0xc0, !PT ;  /* 0x0000000280ff7812 */ /* 0x000fe2000782c0ff */
[----:B-1----:R-:W-:Y:S01]  /*141710*/  IMAD.WIDE R102, R138, 0x4, R42 ;  /* 0x000000048a667825 */ /* 0x002fe200078e022a */
[----:B------:R-:W3:Y:S04]  /*141720*/  LDL.LU R137, [R1+0x2844] ;  /* 0x0028440001897983 */ /* 0x000ee80000300800 */
[----:B------:R1:W-:Y:S04]  /*141730*/  @P0 STG.E desc[UR24][R102.64], R139 ;  /* 0x0000008b66000986 */ /* 0x0003e8000c101918 */
[----:B------:R-:W3:Y:S01]  /*141740*/  LDL.LU R138, [R1+0x2474] ;  /* 0x00247400018a7983 */ /* 0x000ee20000300800 */
[----:B-1----:R-:W-:-:S03]  /*141750*/  IMAD.WIDE R102, R244, 0x4, R56 ;  /* 0x00000004f4667825 */ /* 0x002fc600078e0238 */
[----:B------:R-:W3:Y:S04]  /*141760*/  LDL.LU R139, [R1+0x2444] ;  /* 0x00244400018b7983 */ /* 0x000ee80000300800 */
[----:B------:R1:W-:Y:S01]  /*141770*/  @P1 STG.E desc[UR24][R102.64], R140 ;  /* 0x0000008c66001986 */ /* 0x0003e2000c101918 */
[C---:B------:R-:W-:Y:S01]  /*141780*/  LOP3.LUT P1, RZ, R111.reuse, 0x800, RZ, 0xc0, !PT ;  /* 0x000008006fff7812 */ /* 0x040fe2000782c0ff */
[C---:B-1----:R-:W-:Y:S02]  /*141790*/  IMAD.WIDE R102, R244.reuse, 0x4, R54 ;  /* 0x00000004f4667825 */ /* 0x042fe400078e0236 */
[----:B------:R-:W3:Y:S10]  /*1417a0*/  LDL.LU R140, [R1+0x2424] ;  /* 0x00242400018c7983 */ /* 0x000ef40000300800 */
[----:B------:R1:W-:Y:S01]  /*1417b0*/  @P1 STG.E desc[UR24][R102.64], R142 ;  /* 0x0000008e66001986 */ /* 0x0003e2000c101918 */
[----:B------:R-:W-:Y:S01]  /*1417c0*/  LOP3.LUT P1, RZ, R111, 0x400, RZ, 0xc0, !PT ;  /* 0x000004006fff7812 */ /* 0x000fe2000782c0ff */
[----:B------:R-:W-:-:S02]  /*1417d0*/  IMAD.WIDE R104, R244, 0x4, R52 ;  /* 0x00000004f4687825 */ /* 0x000fc400078e0234 */
[----:B-1----:R-:W3:Y:S10]  /*1417e0*/  LDL.LU R142, [R1+0x22c4] ;  /* 0x0022c400018e7983 */ /* 0x002ef40000300800 */
        /* <DEDUP_REMOVED lines=19> */
[C---:B------:R-:W-:Y:S01]  /*141920*/  LOP3.LUT P3, RZ, R128.reuse, 0x800, RZ, 0xc0, !PT ;  /* 0x0000080080ff7812 */ /* 0x040fe2000786c0ff */
[----:B-1----:R-:W-:Y:S01]  /*141930*/  IMAD.WIDE R102, R141, 0x4, R56 ;  /* 0x000000048d667825 */ /* 0x002fe200078e0238 */
[----:B------:R-:W-:-:S07]  /*141940*/  LOP3.LUT P4, RZ, R128, 0x1000, RZ, 0xc0, !PT ;  /* 0x0000100080ff7812 */ /* 0x000fce000788c0ff */
[----:B----4-:R1:W-:Y:S01]  /*141950*/  @P1 STG.E desc[UR24][R102.64], R136 ;  /* 0x0000008866001986 */ /* 0x0103e2000c101918 */
[----:B------:R-:W-:Y:S01]  /*141960*/  LOP3.LUT P5, RZ, R128, 0x2000, RZ, 0xc0, !PT ;  /* 0x0000200080ff7812 */ /* 0x000fe200078ac0ff */
[----:B-1----:R-:W-:-:S05]  /*141970*/  IMAD.WIDE R102, R141, 0x4, R54 ;  /* 0x000000048d667825 */ /* 0x002fca00078e0236 */
[----:B---3--:R1:W-:Y:S01]  /*141980*/  @P2 STG.E desc[UR24][R102.64], R137 ;  /* 0x0000008966002986 */ /* 0x0083e2000c101918 */
[----:B------:R-:W-:Y:S01]  /*141990*/  LOP3.LUT P6, RZ, R128, 0x4000, RZ, 0xc0, !PT ;  /* 0x0000400080ff7812 */ /* 0x000fe200078cc0ff */
[----:B------:R-:W-:-:S04]  /*1419a0*/  IMAD.WIDE R104, R141, 0x4, R50 ;  /* 0x000000048d687825 */ /* 0x000fc800078e0232 */
[----:B-1----:R-:W-:-:S05]  /*1419b0*/  IMAD.WIDE R102, R141, 0x4, R52 ;  /* 0x000000048d667825 */ /* 0x002fca00078e0234 */
[----:B------:R1:W-:Y:S01]  /*1419c0*/  @P3 STG.E desc[UR24][R102.64], R138 ;  /* 0x0000008a66003986 */ /* 0x0003e2000c101918 */
[----:B------:R-:W-:-:S03]  /*1419d0*/  LOP3.LUT P0, RZ, R128, 0x8000, RZ, 0xc0, !PT ;  /* 0x0000800080ff7812 */ /* 0x000fc6000780c0ff */
[----:B------:R-:W-:Y:S01]  /*1419e0*/  @P4 STG.E desc[UR24][R104.64], R139 ;  /* 0x0000008b68004986 */ /* 0x000fe2000c101918 */
        /* <DEDUP_REMOVED lines=34> */
[----:B------:R-:W-:-:S03]  /*141c10*/  @P1 LOP3.LUT R111, R111, 0x1, RZ, 0xfc, !PT ;  /* 0x000000016f6f1812 */ /* 0x000fc600078efcff */
[----:B------:R-:W2:Y:S01]  /*141c20*/  LDL.LU R228, [R1+0x1654] ;  /* 0x0016540001e47983 */ /* 0x000ea20000300800 */
[C---:B------:R-:W-:Y:S02]  /*141c30*/  LOP3.LUT P1, RZ, R128.reuse, 0x800000, RZ, 0xc0, !PT ;  /* 0x0080000080ff7812 */ /* 0x040fe4000782c0ff */
[----:B------:R-:W-:Y:S01]  /*141c40*/  LOP3.LUT R111, R111, 0xfffffffd, RZ, 0xc0, !PT ;  /* 0xfffffffd6f6f7812 */ /* 0x000fe200078ec0ff */
[----:B------:R-:W2:Y:S01]  /*141c50*/  LDL.LU R236, [R1+0x2858] ;  /* 0x0028580001ec7983 */ /* 0x000ea20000300800 */
[----:B------:R-:W-:-:S03]  /*141c60*/  LOP3.LUT P5, RZ, R128, 0x20000, RZ, 0xc0, !PT ;  /* 0x0002000080ff7812 */ /* 0x000fc600078ac0ff */
[----:B------:R-:W2:Y:S01]  /*141c70*/  LDL.LU R240, [R1+0x2848] ;  /* 0x0028480001f07983 */ /* 0x000ea20000300800 */
[----:B------:R-:W-:Y:S01]  /*141c80*/  LOP3.LUT P6, RZ, R128, 0x40000, RZ, 0xc0, !PT ;  /* 0x0004000080ff7812 */ /* 0x000fe200078cc0ff */
[----:B---3--:R-:W-:Y:S01]  /*141c90*/  IMAD.WIDE R102, R224, 0x4, R56 ;  /* 0x00000004e0667825 */ /* 0x008fe200078e0238 */
[C---:B------:R-:W-:Y:S01]  /*141ca0*/  LOP3.LUT P0, RZ, R128.reuse, 0x80000, RZ, 0xc0, !PT ;  /* 0x0008000080ff7812 */ /* 0x040fe2000780c0ff */
[----:B------:R-:W3:Y:S02]  /*141cb0*/  LDL.LU R244, [R1+0x2478] ;  /* 0x0024780001f47983 */ /* 0x000ee40000300800 */
[----:B------:R-:W-:Y:S02]  /*141cc0*/  @P1 LOP3.LUT R111, R111, 0x2, RZ, 0xfc, !PT ;  /* 0x000000026f6f1812 */ /* 0x000fe400078efcff */
[----:B------:R-:W-:Y:S01]  /*141cd0*/  LOP3.LUT P1, RZ, R128, 0x400000, RZ, 0xc0, !PT ;  /* 0x0040000080ff7812 */ /* 0x000fe2000782c0ff */
[----:B------:R-:W3:Y:S01]  /*141ce0*/  LDL.LU R248, [R1+0x2448] ;  /* 0x0024480001f87983 */ /* 0x000ee20000300800 */
[----:B------:R-:W-:-:S11]  /*141cf0*/  LOP3.LUT R111, R111, 0xfffffffb, RZ, 0xc0, !PT ;  /* 0xfffffffb6f6f7812 */ /* 0x000fd600078ec0ff */
        /* <DEDUP_REMOVED lines=41> */
[C---:B------:R-:W-:Y:S01]  /*141f90*/  IMAD.WIDE R104, R139.reuse, 0x4, R50 ;  /* 0x000000048b687825 */ /* 0x040fe200078e0232 */
[C---:B------:R-:W-:Y:S02]  /*141fa0*/  LOP3.LUT P3, RZ, R128.reuse, 0x40000000, RZ, 0xc0, !PT ;  /* 0x4000000080ff7812 */ /* 0x040fe4000786c0ff */
[----:B------:R-:W-:Y:S01]  /*141fb0*/  LOP3.LUT P4, RZ, R128, 0x80000000, RZ, 0xc0, !PT ;  /* 0x8000000080ff7812 */ /* 0x000fe2000788c0ff */
[----:B-1----:R-:W-:-:S08]  /*141fc0*/  IMAD.WIDE R102, R139, 0x4, R48 ;  /* 0x000000048b667825 */ /* 0x002fd000078e0230 */
[----:B------:R-:W-:Y:S04]  /*141fd0*/  @P1 STG.E desc[UR24][R104.64], R248 ;  /* 0x000000f868001986 */ /* 0x000fe8000c101918 */
[----:B------:R1:W-:Y:S01]  /*141fe0*/  @P2 STG.E desc[UR24][R102.64], R136 ;  /* 0x0000008866002986 */ /* 0x0003e2000c101918 */
        /* <DEDUP_REMOVED lines=48> */
[----:B------:R-:W2:Y:S04]  /*1422f0*/  LDL.LU R244, [R1+0x22cc] ;  /* 0x0022cc0001f47983 */ /* 0x000ea80000300800 */
[----:B------:R-:W-:Y:S02]  /*142300*/  @P1 LOP3.LUT R112, R112, 0x2000000, RZ, 0xfc, !PT ;  /* 0x0200000070701812 */ /* 0x000fe400078efcff */
[----:B------:R-:W-:-:S02]  /*142310*/  LOP3.LUT P1, RZ, R129, 0x200, RZ, 0xc0, !PT ;  /* 0x0000020081ff7812 */ /* 0x000fc4000782c0ff */
[----:B------:R-:W-:Y:S02]  /*142320*/  LOP3.LUT R112, R112, 0xfbffffff, RZ, 0xc0, !PT ;  /* 0xfbffffff70707812 */ /* 0x000fe400078ec0ff */
[----:B------:R-:W-:-:S09]  /*142330*/  LOP3.LUT P0, RZ, R129, 0x40, RZ, 0xc0, !PT ;  /* 0x0000004081ff7812 */ /* 0x000fd2000780c0ff */
[----:B------:R-:W-:Y:S02]  /*142340*/  @P1 LOP3.LUT R112, R112, 0x4000000, RZ, 0xfc, !PT ;  /* 0x0400000070701812 */ /* 0x000fe400078efcff */
[----:B------:R-:W-:Y:S01]  /*142350*/  LOP3.LUT P1, RZ, R129, 0x100, RZ, 0xc0, !PT ;  /* 0x0000010081ff7812 */ /* 0x000fe2000782c0ff */
[----:B------:R-:W-:Y:S01]  /*142360*/  IMAD.WIDE R102, R141, 0x4, R50 ;  /* 0x000000048d667825 */ /* 0x000fe200078e0232 */
[----:B------:R-:W-:-:S03]  /*142370*/  LOP3.LUT R112, R112, 0xf7ffffff, RZ, 0xc0, !PT ;  /* 0xf7ffffff70707812 */ /* 0x000fc600078ec0ff */
[----:B------:R-:W-:Y:S01]  /*142380*/  IMAD.WIDE R104, R141, 0x4, R48 ;  /* 0x000000048d687825 */ /* 0x000fe200078e0230 */
[----:B----4-:R1:W-:Y:S07]  /*142390*/  @P5 STG.E desc[UR24][R102.64], R248 ;  /* 0x000000f866005986 */ /* 0x0103ee000c101918 */
[----:B------:R-:W-:Y:S02]  /*1423a0*/  @P1 LOP3.LUT R112, R112, 0x8000000, RZ, 0xfc, !PT ;  /* 0x0800000070701812 */ /* 0x000fe400078efcff */
[----:B------:R-:W-:Y:S01]  /*1423b0*/  LOP3.LUT P1, RZ, R129, 0x80, RZ, 0xc0, !PT ;  /* 0x0000008081ff7812 */ /* 0x000fe2000782c0ff */
[C---:B-1----:R-:W-:Y:S01]  /*1423c0*/  IMAD.WIDE R102, R141.reuse, 0x4, R46 ;  /* 0x000000048d667825 */ /* 0x042fe200078e022e */
[----:B---3--:R1:W-:Y:S04]  /*1423d0*/  @P6 STG.E desc[UR24][R104.64], R138 ;  /* 0x0000008a68006986 */ /* 0x0083e8000c101918 */
[----:B------:R-:W3:Y:S04]  /*1423e0*/  LDL.LU R248, [R1+0x228c] ;  /* 0x00228c0001f87983 */ /* 0x000ee80000300800 */
[----:B------:R4:W-:Y:S04]  /*1423f0*/  @P0 STG.E desc[UR24][R102.64], R139 ;  /* 0x0000008b66000986 */ /* 0x0009e8000c101918 */
[----:B-1----:R-:W3:Y:S01]  /*142400*/  LDL.LU R138, [R1+0x225c] ;  /* 0x00225c00018a7983 */ /* 0x002ee20000300800 */
[----:B----4-:R-:W-:-:S03]  /*142410*/  IMAD.WIDE R102, R141, 0x4, R44 ;  /* 0x000000048d667825 */ /* 0x010fc600078e022c */
[----:B------:R-:W4:Y:S04]  /*142420*/  LDL.LU R139, [R1+0x223c] ;  /* 0x00223c00018b7983 */ /* 0x000f280000300800 */
[----:B------:R1:W-:Y:S01]  /*142430*/  @P1 STG.E desc[UR24][R102.64], R140 ;  /* 0x0000008c66001986 */ /* 0x0003e2000c101918 */
[C---:B------:R-:W-:Y:S01]  /*142440*/  LOP3.LUT P1, RZ, R112.reuse, 0x8000000, RZ, 0xc0, !PT ;  /* 0x0800000070ff7812 */ /* 0x040fe2000782c0ff */
[----:B-1----:R-:W-:Y:S02]  /*142450*/  IMAD.WIDE R102, R141, 0x4, R42 ;  /* 0x000000048d667825 */ /* 0x002fe400078e022a */
[----:B------:R-:W4:Y:S10]  /*142460*/  LDL.LU R140, [R1+0x220c] ;  /* 0x00220c00018c7983 */ /* 0x000f340000300800 */
        /* <DEDUP_REMOVED lines=20> */
[----:B------:R-:W-:Y:S01]  /*1425b0*/  IMAD.WIDE R104, R136, 0x4, R46 ;  /* 0x0000000488687825 */ /* 0x000fe200078e022e */
[----:B------:R-:W-:-:S11]  /*1425c0*/  LOP3.LUT P2, RZ, R129, 0x10000, RZ, 0xc0, !PT ;  /* 0x0001000081ff7812 */ /* 0x000fd6000784c0ff */
[----:B------:R-:W-:Y:S01]  /*1425d0*/  @P1 STG.E desc[UR24][R104.64], R244 ;  /* 0x000000f468001986 */ /* 0x000fe2000c101918 */
[----:B------:R-:W-:Y:S01]  /*1425e0*/  LOP3.LUT P1, RZ, R112, 0x100000, RZ, 0xc0, !PT ;  /* 0x0010000070ff7812 */ /* 0x000fe2000782c0ff */
[----:B-1----:R-:W-:Y:S01]  /*1425f0*/  IMAD.WIDE R102, R136, 0x4, R44 ;  /* 0x0000000488667825 */ /* 0x002fe200078e022c */
[C---:B------:R-:W-:Y:S02]  /*142600*/  LOP3.LUT P3, RZ, R129.reuse, 0x20000, RZ, 0xc0, !PT ;  /* 0x0002000081ff7812 */ /* 0x040fe4000786c0ff */
[----:B------:R-:W-:-:S09]  /*142610*/  LOP3.LUT P4, RZ, R129, 0x40000, RZ, 0xc0, !PT ;  /* 0x0004000081ff7812 */ /* 0x000fd2000788c0ff */
[----:B---3--:R1:W-:Y:S01]  /*142620*/  @P1 STG.E desc[UR24][R102.64], R248 ;  /* 0x000000f866001986 */ /* 0x0083e2000c101918 */
        /* <DEDUP_REMOVED lines=82> */
[----:B------:R-:W-:-:S04]  /*142b50*/  IMAD.WIDE R102, R240, 0x4, R48 ;  /* 0x00000004f0667825 */ /* 0x000fc800078e0230 */
[----:B------:R-:W-:Y:S01]  /*142b60*/  IMAD.WIDE R104, R240, 0x4, R42 ;  /* 0x00000004f0687825 */ /* 0x000fe200078e022a */
[----:B------:R-:W-:Y:S01]  /*142b70*/  LOP3.LUT P2, RZ, R130, 0x8, RZ, 0xc0, !PT ;  /* 0x0000000882ff7812 */ /* 0x000fe2000784c0ff */
[----:B------:R-:W2:Y:S06]  /*142b80*/  LDL.LU R220, [R1+0x4624] ;  /* 0x0046240001dc7983 */ /* 0x000eac0000300800 */
[----:B------:R1:W-:Y:S01]  /*142b90*/  @P1 STG.E desc[UR24][R102.64], R224 ;  /* 0x000000e066001986 */ /* 0x0003e2000c101918 */
[----:B------:R-:W-:Y:S01]  /*142ba0*/  LOP3.LUT P1, RZ, R112, 0x10000, RZ, 0xc0, !PT ;  /* 0x0001000070ff7812 */ /* 0x000fe2000782c0ff */
[----:B-1----:R-:W-:-:S12]  /*142bb0*/  IMAD.WIDE R102, R240, 0x4, R46 ;  /* 0x00000004f0667825 */ /* 0x002fd800078e022e */
[----:B------:R1:W-:Y:S01]  /*142bc0*/  @P1 STG.E desc[UR24][R102.64], R228 ;  /* 0x000000e466001986 */ /* 0x0003e2000c101918 */
[----:B------:R-:W-:Y:S01]  /*142bd0*/  LOP3.LUT P1, RZ, R112, 0x8000, RZ, 0xc0, !PT ;  /* 0x0000800070ff7812 */ /* 0x000fe2000782c0ff */
[----:B-1----:R-:W-:-:S12]  /*142be0*/  IMAD.WIDE R102, R240, 0x4, R44 ;  /* 0x00000004f0667825 */ /* 0x002fd800078e022c */
[----:B---3--:R1:W-:Y:S01]  /*142bf0*/  @P1 STG.E desc[UR24][R102.64], R236 ;  /* 0x000000ec66001986 */ /* 0x0083e2000c101918 */
[----:B------:R-:W-:-:S13]  /*142c00*/  LOP3.LUT P1, RZ, R112, 0x4000, RZ, 0xc0, !PT ;  /* 0x0000400070ff7812 */ /* 0x000fda000782c0ff */
[----:B------:R-:W-:Y:S01]  /*142c10*/  @P1 STG.E desc[UR24][R104.64], R244 ;  /* 0x000000f468001986 */ /* 0x000fe2000c101918 */
        /* <DEDUP_REMOVED lines=96> */
[----:B------:R-:W-:-:S12]  /*143220*/  IMAD.WIDE R104, R140, 0x4, R54 ;  /* 0x000000048c687825 */ /* 0x000fd800078e0236 */
[----:B------:R-:W-:Y:S01]  /*143230*/  @P1 STG.E desc[UR24][R104.64], R236 ;  /* 0x000000ec68001986 */ /* 0x000fe2000c101918 */
        /* <DEDUP_REMOVED lines=61> */
[C---:B------:R-:W-:Y:S01]  /*143610*/  LOP3.LUT P6, RZ, R130.reuse, 0x40000000, RZ, 0xc0, !PT ;  /* 0x4000000082ff7812 */ /* 0x040fe200078cc0ff */
        /* <DEDUP_REMOVED lines=15> */
[C---:B-1----:R-:W-:Y:S01]  /*143710*/  IMAD.WIDE R102, R139.reuse, 0x4, R44 ;  /* 0x000000048b667825 */ /* 0x042fe200078e022c */
[----:B------:R-:W3:Y:S04]  /*143720*/  LDL.LU R137, [R1+0x286c] ;  /* 0x00286c0001897983 */ /* 0x000ee80000300800 */
[----:B------:R1:W-:Y:S02]  /*143730*/  @P0 STG.E desc[UR24][R102.64], R138 ;  /* 0x0000008a66000986 */ /* 0x0003e4000c101918 */
[----:B-1----:R-:W-:Y:S02]  /*143740*/  IMAD.WIDE R102, R139, 0x4, R42 ;  /* 0x000000048b667825 */ /* 0x002fe400078e022a */
[----:B------:R-:W3:Y:S04]  /*143750*/  LDL.LU R138, [R1+0x24cc] ;  /* 0x0024cc00018a7983 */ /* 0x000ee80000300800 */
[----:B------:R1:W-:Y:S01]  /*143760*/  @P1 STG.E desc[UR24][R102.64], R141 ;  /* 0x0000008d66001986 */ /* 0x0003e2000c101918 */
[----:B------:R-:W-:-:S03]  /*143770*/  LOP3.LUT P1, RZ, R112, 0x8, RZ, 0xc0, !PT ;  /* 0x0000000870ff7812 */ /* 0x000fc6000782c0ff */
[----:B------:R-:W3:Y:S01]  /*143780*/  LDL.LU R139, [R1+0x24ac] ;  /* 0x0024ac00018b7983 */ /* 0x000ee20000300800 */
[----:B-1----:R-:W-:-:S03]  /*143790*/  IMAD.WIDE R102, R248, 0x4, R56 ;  /* 0x00000004f8667825 */ /* 0x002fc600078e0238 */
[----:B------:R-:W3:Y:S06]  /*1437a0*/  LDL.LU R141, [R1+0x246c] ;  /* 0x00246c00018d7983 */ /* 0x000eec0000300800 */
[----:B------:R1:W-:Y:S01]  /*1437b0*/  @P1 STG.E desc[UR24][R102.64], R142 ;  /* 0x0000008e66001986 */ /* 0x0003e2000c101918 */
[----:B------:R-:W-:Y:S01]  /*1437c0*/  LOP3.LUT P1, RZ, R112, 0x4, RZ, 0xc0, !PT ;  /* 0x0000000470ff7812 */ /* 0x000fe2000782c0ff */
[----:B------:R-:W-:Y:S02]  /*1437d0*/  IMAD.WIDE R104, R248, 0x4, R54 ;  /* 0x00000004f8687825 */ /* 0x000fe400078e0236 */
        /* <DEDUP_REMOVED lines=123> */
[C---:B------:R-:W-:Y:S02]  /*143f90*/  LOP3.LUT P3, RZ, R131.reuse, 0x20000000, RZ, 0xc0, !PT ;  /* 0x2000000083ff7812 */ /* 0x040fe4000786c0ff */
[----:B------:R-:W-:Y:S01]  /*143fa0*/  LOP3.LUT P4, RZ, R131, 0x40000000, RZ, 0xc0, !PT ;  /* 0x4000000083ff7812 */ /* 0x000fe2000788c0ff */
[----:B-1----:R-:W-:-:S06]  /*143fb0*/  IMAD.WIDE R102, R140, 0x4, R52 ;  /* 0x000000048c667825 */ /* 0x002fcc00078e0234 */
[----:B------:R1:W-:Y:S01]  /*143fc0*/  @P1 STG.E desc[UR24][R102.64], R248 ;  /* 0x000000f866001986 */ /* 0x0003e2000c101918 */
[----:B------:R-:W-:Y:S01]  /*143fd0*/  LOP3.LUT P5, RZ, R131, 0x80000000, RZ, 0xc0, !PT ;  /* 0x8000000083ff7812 */ /* 0x000fe200078ac0ff */
[----:B------:R-:W-:-:S04]  /*143fe0*/  IMAD.WIDE R104, R140, 0x4, R48 ;  /* 0x000000048c687825 */ /* 0x000fc800078e0230 */
[----:B-1----:R-:W-:-:S05]  /*143ff0*/  IMAD.WIDE R102, R140, 0x4, R50 ;  /* 0x000000048c667825 */ /* 0x002fca00078e0232 */
[----:B---3--:R1:W-:Y:S01]  /*144000*/  @P2 STG.E desc[UR24][R102.64], R136 ;  /* 0x0000008866002986 */ /* 0x0083e2000c101918 */
[----:B------:R-:W-:-:S03]  /*144010*/  LOP3.LUT P6, RZ, R2, 0x1, RZ, 0xc0, !PT ;  /* 0x0000000102ff7812 */ /* 0x000fc600078cc0ff */
[----:B----4-:R-:W-:Y:S01]  /*144020*/  @P3 STG.E desc[UR24][R104.64], R137 ;  /* 0x0000008968003986 */ /* 0x010fe2000c101918 */
        /* <DEDUP_REMOVED lines=35> */
[----:B------:R-:W2:Y:S02]  /*144260*/  LDL.LU R224, [R1+0x2a64] ;  /* 0x002a640001e07983 */ /* 0x000ea40000300800 */
[----:B------:R-:W-:-:S02]  /*144270*/  @P1 LOP3.LUT R113, R113, 0x10000, RZ, 0xfc, !PT ;  /* 0x0001000071711812 */ /* 0x000fc400078efcff */
[----:B------:R-:W2:Y:S01]  /*144280*/  LDL.LU R228, [R1+0x29f4] ;  /* 0x0029f40001e47983 */ /* 0x000ea20000300800 */
[C---:B------:R-:W-:Y:S02]  /*144290*/  LOP3.LUT P1, RZ, R2.reuse, 0x200, RZ, 0xc0, !PT ;  /* 0x0000020002ff7812 */ /* 0x040fe4000782c0ff */
[----:B------:R-:W-:Y:S01]  /*1442a0*/  LOP3.LUT R113, R113, 0xfffdffff, RZ, 0xc0, !PT ;  /* 0xfffdffff71717812 */ /* 0x000fe200078ec0ff */
[----:B------:R-:W2:Y:S01]  /*1442b0*/  LDL.LU R236, [R1+0x2984] ;  /* 0x0029840001ec7983 */ /* 0x000ea20000300800 */
[----:B------:R-:W-:-:S03]  /*1442c0*/  LOP3.LUT P5, RZ, R2, 0x8, RZ, 0xc0, !PT ;  /* 0x0000000802ff7812 */ /* 0x000fc600078ac0ff */
[----:B------:R-:W2:Y:S01]  /*1442d0*/  LDL.LU R240, [R1+0x2964] ;  /* 0x0029640001f07983 */ /* 0x000ea20000300800 */
[----:B------:R-:W-:Y:S01]  /*1442e0*/  LOP3.LUT P6, RZ, R2, 0x10, RZ, 0xc0, !PT ;  /* 0x0000001002ff7812 */ /* 0x000fe200078cc0ff */
[----:B------:R-:W-:Y:S01]  /*1442f0*/  IMAD.WIDE R102, R142, 0x4, R52 ;  /* 0x000000048e667825 */ /* 0x000fe200078e0234 */
[C---:B------:R-:W-:Y:S01]  /*144300*/  LOP3.LUT P0, RZ, R2.reuse, 0x20, RZ, 0xc0, !PT ;  /* 0x0000002002ff7812 */ /* 0x040fe2000780c0ff */
[----:B------:R-:W2:Y:S02]  /*144310*/  LDL.LU R244, [R1+0x2944] ;  /* 0x0029440001f47983 */ /* 0x000ea40000300800 */
[----:B------:R-:W-:Y:S02]  /*144320*/  @P1 LOP3.LUT R113, R113, 0x20000, RZ, 0xfc, !PT ;  /* 0x0002000071711812 */ /* 0x000fe400078efcff */
[----:B------:R-:W-:Y:S02]  /*144330*/  LOP3.LUT P1, RZ, R2, 0x100, RZ, 0xc0, !PT ;  /* 0x0000010002ff7812 */ /* 0x000fe4000782c0ff */
[----:B------:R-:W-:-:S11]  /*144340*/  LOP3.LUT R113, R113, 0xfffbffff, RZ, 0xc0, !PT ;  /* 0xfffbffff71717812 */ /* 0x000fd600078ec0ff */
[----:B------:R-:W-:Y:S02]  /*144350*/  @P1 LOP3.LUT R113, R113, 0x40000, RZ, 0xfc, !PT ;  /* 0x0004000071711812 */ /* 0x000fe400078efcff */
[----:B------:R-:W-:Y:S02]  /*144360*/  LOP3.LUT P1, RZ, R2, 0x80, RZ, 0xc0, !PT ;  /* 0x0000008002ff7812 */ /* 0x000fe4000782c0ff */
[----:B------:R-:W-:Y:S01]  /*144370*/  LOP3.LUT R113, R113, 0xfff7ffff, RZ, 0xc0, !PT ;  /* 0xfff7ffff71717812 */ /* 0x000fe200078ec0ff */
[----:B----4-:R1:W-:Y:S01]  /*144380*/  @P5 STG.E desc[UR24][R102.64], R248 ;  /* 0x000000f866005986 */ /* 0x0103e2000c101918 */
[----:B------:R-:W-:-:S09]  /*144390*/  IMAD.WIDE R104, R142, 0x4, R46 ;  /* 0x000000048e687825 */ /* 0x000fd200078e022e */
[----:B------:R-:W-:Y:S02]  /*1443a0*/  @P1 LOP3.LUT R113, R113, 0x80000, RZ, 0xfc, !PT ;  /* 0x0008000071711812 */ /* 0x000fe400078efcff */
[----:B------:R-:W-:Y:S01]  /*1443b0*/  LOP3.LUT P1, RZ, R2, 0x40, RZ, 0xc0, !PT ;  /* 0x0000004002ff7812 */ /* 0x000fe2000782c0ff */
[C---:B-1----:R-:W-:Y:S01]  /*1443c0*/  IMAD.WIDE R102, R142.reuse, 0x4, R50 ;  /* 0x000000048e667825 */ /* 0x042fe200078e0232 */
[----:B------:R-:W4:Y:S04]  /*1443d0*/  LDL.LU R248, [R1+0x2924] ;  /* 0x0029240001f87983 */ /* 0x000f280000300800 */
[----:B---3--:R1:W-:Y:S02]  /*1443e0*/  @P6 STG.E desc[UR24][R102.64], R136 ;  /* 0x0000008866006986 */ /* 0x0083e4000c101918 */
[----:B-1----:R-:W-:-:S02]  /*1443f0*/  IMAD.WIDE R102, R142, 0x4, R48 ;  /* 0x000000048e667825 */ /* 0x002fc400078e0230 */
[----:B------:R-:W3:Y:S04]  /*144400*/  LDL.LU R136, [R1+0x2904] ;  /* 0x0029040001887983 */ /* 0x000ee80000300800 */
[----:B------:R1:W-:Y:S04]  /*144410*/  @P0 STG.E desc[UR24][R102.64], R137 ;  /* 0x0000008966000986 */ /* 0x0003e8000c101918 */
        /* <DEDUP_REMOVED lines=30> */
[----:B------:R-:W-:Y:S01]  /*144600*/  IMAD.WIDE R104, R139, 0x4, R44 ;  /* 0x000000048b687825 */ /* 0x000fe200078e022c */
[----:B------:R-:W-:-:S03]  /*144610*/  LOP3.LUT P4, RZ, R2, 0x20000, RZ, 0xc0, !PT ;  /* 0x0002000002ff7812 */ /* 0x000fc6000788c0ff */
[----:B-1----:R-:W-:-:S05]  /*144620*/  IMAD.WIDE R102, R139, 0x4, R46 ;  /* 0x000000048b667825 */ /* 0x002fca00078e022e */
[----:B----4-:R1:W-:Y:S01]  /*144630*/  @P1 STG.E desc[UR24][R102.64], R248 ;  /* 0x000000f866001986 */ /* 0x0103e2000c101918 */
[----:B------:R-:W-:-:S03]  /*144640*/  LOP3.LUT P5, RZ, R2, 0x40000, RZ, 0xc0, !PT ;  /* 0x0004000002ff7812 */ /* 0x000fc600078ac0ff */
[----:B---3--:R-:W-:Y:S01]  /*144650*/  @P2 STG.E desc[UR24][R104.64], R136 ;  /* 0x0000008868002986 */ /* 0x008fe2000c101918 */
[----:B-1----:R-:W-:Y:S01]  /*144660*/  IMAD.WIDE R102, R139, 0x4, R42 ;  /* 0x000000048b667825 */ /* 0x002fe200078e022a */
[C---:B------:R-:W-:Y:S02]  /*144670*/  LOP3.LUT P6, RZ, R2.reuse, 0x80000, RZ, 0xc0, !PT ;  /* 0x0008000002ff7812 */ /* 0x040fe400078cc0ff */
        /* <DEDUP_REMOVED lines=146> */
[----:B------:R-:W-:Y:S01]  /*144fa0*/  LOP3.LUT P6, RZ, R4, 0x400, RZ, 0xc0, !PT ;  /* 0x0000040004ff7812 */ /* 0x000fe200078cc0ff */
[----:B---3--:R-:W-:Y:S01]  /*144fb0*/  IMAD.WIDE R102, R224, 0x4, R56 ;  /* 0x00000004e0667825 */ /* 0x008fe200078e0238 */
[C---:B------:R-:W-:Y:S01]  /*144fc0*/  LOP3.LUT P0, RZ, R4.reuse, 0x800, RZ, 0xc0, !PT ;  /* 0x0000080004ff7812 */ /* 0x040fe2000780c0ff */
[----:B------:R-:W3:Y:S04]  /*144fd0*/  LDL.LU R244, [R1+0x205c] ;  /* 0x00205c0001f47983 */ /* 0x000ee80000300800 */
[----:B------:R-:W-:Y:S01]  /*144fe0*/  @P1 LOP3.LUT R113, R113, 0x2, RZ, 0xfc, !PT ;  /* 0x0000000271711812 */ /* 0x000fe200078efcff */
[----:B------:R-:W3:Y:S01]  /*144ff0*/  LDL.LU R248, [R1+0x1e7c] ;  /* 0x001e7c0001f87983 */ /* 0x000ee20000300800 */
[----:B------:R-:W-:-:S02]  /*145000*/  LOP3.LUT P1, RZ, R4, 0x4000, RZ, 0xc0, !PT ;  /* 0x0000400004ff7812 */ /* 0x000fc4000782c0ff */
[----:B------:R-:W-:Y:S01]  /*145010*/  LOP3.LUT R113, R113, 0xfffffffb, RZ, 0xc0, !PT ;  /* 0xfffffffb71717812 */ /* 0x000fe200078ec0ff */
[----:B------:R1:W-:Y:S04]  /*145020*/  @P5 STG.E desc[UR24][R102.64], R137 ;  /* 0x0000008966005986 */ /* 0x0003e8000c101918 */
[----:B------:R-:W3:Y:S06]  /*145030*/  LDL.LU R136, [R1+0x1c5c] ;  /* 0x001c5c0001887983 */ /* 0x000eec0000300800 */
[----:B------:R-:W-:-:S02]  /*145040*/  @P1 LOP3.LUT R113, R113, 0x4, RZ, 0xfc, !PT ;  /* 0x0000000471711812 */ /* 0x000fc400078efcff */
[----:B------:R-:W-:Y:S01]  /*145050*/  LOP3.LUT P1, RZ, R4, 0x2000, RZ, 0xc0, !PT ;  /* 0x0000200004ff7812 */ /* 0x000fe2000782c0ff */
[----:B-1----:R-:W-:Y:S01]  /*145060*/  IMAD.WIDE R102, R224, 0x4, R54 ;  /* 0x00000004e0667825 */ /* 0x002fe200078e0236 */
[----:B------:R-:W-:Y:S01]  /*145070*/  LOP3.LUT R113, R113, 0xfffffff7, RZ, 0xc0, !PT ;  /* 0xfffffff771717812 */ /* 0x000fe200078ec0ff */
[----:B------:R-:W3:Y:S04]  /*145080*/  LDL.LU R137, [R1+0x1a7c] ;  /* 0x001a7c0001897983 */ /* 0x000ee80000300800 */
[----:B----4-:R1:W-:Y:S06]  /*145090*/  @P6 STG.E desc[UR24][R102.64], R138 ;  /* 0x0000008a66006986 */ /* 0x0103ec000c101918 */
[----:B------:R-:W-:-:S02]  /*1450a0*/  @P1 LOP3.LUT R113, R113, 0x8, RZ, 0xfc, !PT ;  /* 0x0000000871711812 */ /* 0x000fc400078efcff */
[----:B------:R-:W-:Y:S01]  /*1450b0*/  LOP3.LUT P1, RZ, R4, 0x1000, RZ, 0xc0, !PT ;  /* 0x0000100004ff7812 */ /* 0x000fe2000782c0ff */
[C---:B-1----:R-:W-:Y:S01]  /*1450c0*/  IMAD.WIDE R102, R224.reuse, 0x4, R52 ;  /* 0x00000004e0667825 */ /* 0x042fe200078e0234 */
        /* <DEDUP_REMOVED lines=9> */
[----:B-1----:R-:W4:Y:S01]  /*145160*/  LDL.LU R142, [R1+0x2a20] ;  /* 0x002a2000018e7983 */ /* 0x002f220000300800 */
[----:B------:R-:W-:-:S03]  /*145170*/  IMAD.WIDE R102, R224, 0x4, R46 ;  /* 0x00000004e0667825 */ /* 0x000fc600078e022e */
[----:B------:R-:W4:Y:S06]  /*145180*/  LDL.LU R140, [R1+0x48cc] ;  /* 0x0048cc00018c7983 */ /* 0x000f2c0000300800 */
        /* <DEDUP_REMOVED lines=28> */
[C---:B------:R-:W-:Y:S02]  /*145350*/  LOP3.LUT P6, RZ, R4.reuse, 0x2000000, RZ, 0xc0, !PT ;  /* 0x0200000004ff7812 */ /* 0x040fe400078cc0ff */
[----:B------:R-:W-:Y:S01]  /*145360*/  LOP3.LUT P0, RZ, R4, 0x4000000, RZ, 0xc0, !PT ;  /* 0x0400000004ff7812 */ /* 0x000fe2000780c0ff */
[----:B-1----:R-:W-:Y:S01]  /*145370*/  IMAD.WIDE R102, R139, 0x4, R44 ;  /* 0x000000048b667825 */ /* 0x002fe200078e022c */
[----:B------:R-:W3:Y:S04]  /*145380*/  LDL.LU R137, [R1+0x48d4] ;  /* 0x0048d40001897983 */ /* 0x000ee80000300800 */
[----:B----4-:R1:W-:Y:S01]  /*145390*/  @P4 STG.E desc[UR24][R102.64], R138 ;  /* 0x0000008a66004986 */ /* 0x0103e2000c101918 */
[----:B------:R-:W-:-:S04]  /*1453a0*/  IMAD.WIDE R104, R140, 0x4, R54 ;  /* 0x000000048c687825 */ /* 0x000fc800078e0236 */
[----:B-1----:R-:W-:-:S05]  /*1453b0*/  IMAD.WIDE R102, R139, 0x4, R42 ;  /* 0x000000048b667825 */ /* 0x002fca00078e022a */
[----:B------:R1:W-:Y:S02]  /*1453c0*/  @P5 STG.E desc[UR24][R102.64], R141 ;  /* 0x0000008d66005986 */ /* 0x0003e4000c101918 */
[----:B-1----:R-:W-:-:S05]  /*1453d0*/  IMAD.WIDE R102, R140, 0x4, R56 ;  /* 0x000000048c667825 */ /* 0x002fca00078e0238 */
[----:B------:R-:W-:Y:S04]  /*1453e0*/  @P6 STG.E desc[UR24][R102.64], R142 ;  /* 0x0000008e66006986 */ /* 0x000fe8000c101918 */
        /* <DEDUP_REMOVED lines=29> */
[----:B------:R-:W-:Y:S02]  /*1455c0*/  LOP3.LUT P1, RZ, R5, 0x4, RZ, 0xc0, !PT ;  /* 0x0000000405ff7812 */ /* 0x000fe4000782c0ff */
[----:B------:R-:W-:Y:S01]  /*1455d0*/  LOP3.LUT R2, R2, 0xfdffffff, RZ, 0xc0, !PT ;  /* 0xfdffffff02027812 */ /* 0x000fe200078ec0ff */
[----:B------:R-:W2:Y:S01]  /*1455e0*/  LDL.LU R236, [R1+0xe70] ;  /* 0x000e700001ec7983 */ /* 0x000ea20000300800 */
[----:B------:R-:W-:-:S03]  /*1455f0*/  LOP3.LUT P5, RZ, R4, 0x10000000, RZ, 0xc0, !PT ;  /* 0x1000000004ff7812 */ /* 0x000fc600078ac0ff */
[----:B------:R-:W2:Y:S01]  /*145600*/  LDL.LU R240, [R1+0x9b0] ;  /* 0x0009b00001f07983 */ /* 0x000ea20000300800 */
[----:B------:R-:W-:Y:S01]  /*145610*/  LOP3.LUT P6, RZ, R4, 0x20000000, RZ, 0xc0, !PT ;  /* 0x2000000004ff7812 */ /* 0x000fe200078cc0ff */
[----:B------:R-:W-:Y:S01]  /*145620*/  IMAD.WIDE R102, R140, 0x4, R50 ;  /* 0x000000048c667825 */ /* 0x000fe200078e0232 */
[----:B------:R-:W-:Y:S01]  /*145630*/  LOP3.LUT P0, RZ, R4, 0x40000000, RZ, 0xc0, !PT ;  /* 0x4000000004ff7812 */ /* 0x000fe2000780c0ff */
[----:B------:R-:W2:Y:S02]  /*145640*/  LDL.LU R244, [R1+0x8f0] ;  /* 0x0008f00001f47983 */ /* 0x000ea40000300800 */
[----:B------:R-:W-:Y:S02]  /*145650*/  @P1 LOP3.LUT R2, R2, 0x2000000, RZ, 0xfc, !PT ;  /* 0x0200000002021812 */ /* 0x000fe400078efcff */
        /* <DEDUP_REMOVED lines=22> */
[----:B------:R-:W3:Y:S01]  /*1457c0*/  LDL.LU R140, [R1+0x2974] ;  /* 0x00297400018c7983 */ /* 0x000ee20000300800 */
[----:B-1----:R-:W-:-:S03]  /*1457d0*/  IMAD.WIDE R102, R142, 0x4, R56 ;  /* 0x000000048e667825 */ /* 0x002fc600078e0238 */
[----:B------:R-:W3:Y:S06]  /*1457e0*/  LDL.LU R141, [R1+0x2954] ;  /* 0x00295400018d7983 */ /* 0x000eec0000300800 */
[----:B--2---:R1:W-:Y:S04]  /*1457f0*/  @P1 STG.E desc[UR24][R102.64], R143 ;  /* 0x0000008f66001986 */ /* 0x0043e8000c101918 */
[----:B-1----:R-:W2:Y:S01]  /*145800*/  LDL.LU R143, [R1+0x2934] ;  /* 0x00293400018f7983 */ /* 0x002ea20000300800 */
[----:B------:R-:W-:Y:S01]  /*145810*/  LOP3.LUT P1, RZ, R2, 0x2000000, RZ, 0xc0, !PT ;  /* 0x0200000002ff7812 */ /* 0x000fe2000782c0ff */
[----:B------:R-:W-:-:S12]  /*145820*/  IMAD.WIDE R102, R142, 0x4, R54 ;  /* 0x000000048e667825 */ /* 0x000fd800078e0236 */
        /* <DEDUP_REMOVED lines=18> */
[C---:B------:R-:W-:Y:S01]  /*145950*/  LOP3.LUT P4, RZ, R5.reuse, 0x400, RZ, 0xc0, !PT ;  /* 0x0000040005ff7812 */ /* 0x040fe2000788c0ff */
        /* <DEDUP_REMOVED lines=9> */
[----:B------:R1:W-:Y:S01]  /*1459f0*/  @P4 STG.E desc[UR24][R102.64], R139 ;  /* 0x0000008b66004986 */ /* 0x0003e2000c101918 */
[----:B------:R-:W-:-:S04]  /*145a00*/  IMAD.WIDE R104, R137, 0x4, R50 ;  /* 0x0000000489687825 */ /* 0x000fc800078e0232 */
[----:B-1----:R-:W-:-:S05]  /*145a10*/  IMAD.WIDE R102, R137, 0x4, R52 ;  /* 0x0000000489667825 */ /* 0x002fca00078e0234 */
[----:B------:R1:W-:Y:S04]  /*145a20*/  @P5 STG.E desc[UR24][R102.64], R140 ;  /* 0x0000008c66005986 */ /* 0x0003e8000c101918 */
[----:B------:R-:W-:Y:S01]  /*145a30*/  @P6 STG.E desc[UR24][R104.64], R141 ;  /* 0x0000008d68006986 */ /* 0x000fe2000c101918 */
        /* <DEDUP_REMOVED lines=42> */
[----:B---3--:R1:W-:Y:S10]  /*145ce0*/  @P5 STG.E desc[UR24][R102.64], R136 ;  /* 0x0000008866005986 */ /* 0x0083f4000c101918 */
[----:B------:R-:W-:-:S02]  /*145cf0*/  @P1 LOP3.LUT R2, R2, 0x40000, RZ, 0xfc, !PT ;  /* 0x0004000002021812 */ /* 0x000fc400078efcff */
[----:B------:R-:W-:Y:S01]  /*145d00*/  LOP3.LUT P1, RZ, R5, 0x80000, RZ, 0xc0, !PT ;  /* 0x0008000005ff7812 */ /* 0x000fe2000782c0ff */
[----:B-1----:R-:W-:Y:S01]  /*145d10*/  IMAD.WIDE R102, R137, 0x4, R42 ;  /* 0x0000000489667825 */ /* 0x002fe200078e022a */
[----:B------:R-:W-:Y:S01]  /*145d20*/  LOP3.LUT R2, R2, 0xfff7ffff, RZ, 0xc0, !PT ;  /* 0xfff7ffff02027812 */ /* 0x000fe200078ec0ff */
[----:B------:R-:W3:Y:S04]  /*145d30*/  LDL.LU R136, [R1+0x2998] ;  /* 0x0029980001887983 */ /* 0x000ee80000300800 */
[----:B----4-:R1:W-:Y:S04]  /*145d40*/  @P6 STG.E desc[UR24][R102.64], R138 ;  /* 0x0000008a66006986 */ /* 0x0103e8000c101918 */
[----:B------:R-:W4:Y:S02]  /*145d50*/  LDL.LU R137, [R1+0x2978] ;  /* 0x0029780001897983 */ /* 0x000f240000300800 */
        /* <DEDUP_REMOVED lines=38> */
[C---:B------:R-:W-:Y:S02]  /*145fc0*/  LOP3.LUT P4, RZ, R5.reuse, 0x20000000, RZ, 0xc0, !PT ;  /* 0x2000000005ff7812 */ /* 0x040fe4000788c0ff */
[----:B------:R-:W-:Y:S01]  /*145fd0*/  LOP3.LUT P5, RZ, R5, 0x40000000, RZ, 0xc0, !PT ;  /* 0x4000000005ff7812 */ /* 0x000fe200078ac0ff */
[----:B-1----:R-:W-:-:S05]  /*145fe0*/  IMAD.WIDE R102, R142, 0x4, R52 ;  /* 0x000000048e667825 */ /* 0x002fca00078e0234 */
[----:B----4-:R1:W-:Y:S01]  /*145ff0*/  @P2 STG.E desc[UR24][R102.64], R137 ;  /* 0x0000008966002986 */ /* 0x0103e2000c101918 */
[----:B------:R-:W-:Y:S01]  /*146000*/  LOP3.LUT P6, RZ, R5, 0x80000000, RZ, 0xc0, !PT ;  /* 0x8000000005ff7812 */ /* 0x000fe200078cc0ff */
[----:B-1----:R-:W-:-:S05]  /*146010*/  IMAD.WIDE R102, R142, 0x4, R50 ;  /* 0x000000048e667825 */ /* 0x002fca00078e0232 */
[----:B------:R1:W-:Y:S01]  /*146020*/  @P3 STG.E desc[UR24][R102.64], R138 ;  /* 0x0000008a66003986 */ /* 0x0003e2000c101918 */
[----:B------:R-:W-:Y:S01]  /*146030*/  LOP3.LUT P0, RZ, R6, 0x1, RZ, 0xc0, !PT ;  /* 0x0000000106ff7812 */ /* 0x000fe2000780c0ff */
[----:B------:R-:W-:-:S04]  /*146040*/  IMAD.WIDE R104, R142, 0x4, R46 ;  /* 0x000000048e687825 */ /* 0x000fc800078e022e */
[----:B-1----:R-:W-:-:S05]  /*146050*/  IMAD.WIDE R102, R142, 0x4, R48 ;  /* 0x000000048e667825 */ /* 0x002fca00078e0230 */
[----:B------:R1:W-:Y:S04]  /*146060*/  @P4 STG.E desc[UR24][R102.64], R139 ;  /* 0x0000008b66004986 */ /* 0x0003e8000c101918 */
[----:B------:R-:W-:Y:S01]  /*146070*/  @P5 STG.E desc[UR24][R104.64], R140 ;  /* 0x0000008c68005986 */ /* 0x000fe2000c101918 */
[----:B-1----:R-:W-:-:S03]  /*146080*/  IMAD.WIDE R102, R142, 0x4, R44 ;  /* 0x000000048e667825 */ /* 0x002fc600078e022c */
[----:B------:R-:W3:Y:S04]  /*146090*/  LDL.LU R139, [R1+0x48f8] ;  /* 0x0048f800018b7983 */ /* 0x000ee80000300800 */
        /* <DEDUP_REMOVED lines=41> */
[----:B------:R-:W-:Y:S01]  /*146330*/  LOP3.LUT P1, RZ, R6, 0x80, RZ, 0xc0, !PT ;  /* 0x0000008006ff7812 */ /* 0x000fe2000782c0ff */
[----:B------:R-:W2:Y:S01]  /*146340*/  LDL.LU R248, [R1+0x293c] ;  /* 0x00293c0001f87983 */ /* 0x000ea20000300800 */
[----:B------:R-:W-:-:S11]  /*146350*/  LOP3.LUT R2, R2, 0xfffffbff, RZ, 0xc0, !PT ;  /* 0xfffffbff02027812 */ /* 0x000fd600078ec0ff */
        /* <DEDUP_REMOVED lines=43> */
[----:B------:R-:W-:-:S07]  /*146610*/  LOP3.LUT P4, RZ, R6, 0x10000, RZ, 0xc0, !PT ;  /* 0x0001000006ff7812 */ /* 0x000fce000788c0ff */
[----:B------:R1:W-:Y:S01]  /*146620*/  @P1 STG.E desc[UR24][R102.64], R248 ;  /* 0x000000f866001986 */ /* 0x0003e2000c101918 */
[----:B------:R-:W-:Y:S01]  /*146630*/  LOP3.LUT P5, RZ, R6, 0x20000, RZ, 0xc0, !PT ;  /* 0x0002000006ff7812 */ /* 0x000fe200078ac0ff */
[----:B-1----:R-:W-:-:S05]  /*146640*/  IMAD.WIDE R102, R138, 0x4, R46 ;  /* 0x000000048a667825 */ /* 0x002fca00078e022e */
[----:B----4-:R1:W-:Y:S01]  /*146650*/  @P2 STG.E desc[UR24][R102.64], R136 ;  /* 0x0000008866002986 */ /* 0x0103e2000c101918 */
[----:B------:R-:W-:Y:S01]  /*146660*/  LOP3.LUT P6, RZ, R6, 0x40000, RZ, 0xc0, !PT ;  /* 0x0004000006ff7812 */ /* 0x000fe200078cc0ff */
[----:B------:R-:W-:-:S04]  /*146670*/  IMAD.WIDE R104, R138, 0x4, R42 ;  /* 0x000000048a687825 */ /* 0x000fc800078e022a */
[----:B-1----:R-:W-:-:S05]  /*146680*/  IMAD.WIDE R102, R138, 0x4, R44 ;  /* 0x000000048a667825 */ /* 0x002fca00078e022c */
[----:B---3--:R1:W-:Y:S01]  /*146690*/  @P3 STG.E desc[UR24][R102.64], R137 ;  /* 0x0000008966003986 */ /* 0x0083e2000c101918 */
        /* <DEDUP_REMOVED lines=39> */
[----:B------:R-:W-:Y:S01]  /*146910*/  LOP3.LUT P5, RZ, R6, 0x200000, RZ, 0xc0, !PT ;  /* 0x0020000006ff7812 */ /* 0x000fe200078ac0ff */
[----:B------:R-:W2:Y:S08]  /*146920*/  LDL.LU R240, [R1+0x2c20] ;  /* 0x002c200001f07983 */ /* 0x000eb00000300800 */
[----:B------:R-:W-:-:S02]  /*146930*/  @P1 LOP3.LUT R2, R2, 0x2, RZ, 0xfc, !PT ;  /* 0x0000000202021812 */ /* 0x000fc400078efcff */
[----:B------:R-:W-:Y:S02]  /*146940*/  LOP3.LUT P1, RZ, R6, 0x4000000, RZ, 0xc0, !PT ;  /* 0x0400000006ff7812 */ /* 0x000fe4000782c0ff */
[----:B------:R-:W-:Y:S02]  /*146950*/  LOP3.LUT R2, R2, 0xfffffffb, RZ, 0xc0, !PT ;  /* 0xfffffffb02027812 */ /* 0x000fe400078ec0ff */
[----:B------:R-:W-:Y:S01]  /*146960*/  LOP3.LUT P6, RZ, R6, 0x400000, RZ, 0xc0, !PT ;  /* 0x0040000006ff7812 */ /* 0x000fe200078cc0ff */
[----:B------:R-:W-:-:S08]  /*146970*/  IMAD.WIDE R102, R139, 0x4, R48 ;  /* 0x000000048b667825 */ /* 0x000fd000078e0230 */
[----:B------:R-:W-:Y:S02]  /*146980*/  @P1 LOP3.LUT R2, R2, 0x4, RZ, 0xfc, !PT ;  /* 0x0000000402021812 */ /* 0x000fe400078efcff */
[C---:B------:R-:W-:Y:S01]  /*146990*/  LOP3.LUT P1, RZ, R6.reuse, 0x2000000, RZ, 0xc0, !PT ;  /* 0x0200000006ff7812 */ /* 0x040fe2000782c0ff */
[----:B---3--:R1:W-:Y:S01]  /*1469a0*/  @P5 STG.E desc[UR24][R102.64], R137 ;  /* 0x0000008966005986 */ /* 0x0083e2000c101918 */
[----:B------:R-:W-:Y:S02]  /*1469b0*/  LOP3.LUT P0, RZ, R6, 0x800000, RZ, 0xc0, !PT ;  /* 0x0080000006ff7812 */ /* 0x000fe4000780c0ff */
[----:B------:R-:W-:Y:S01]  /*1469c0*/  LOP3.LUT R2, R2, 0xfffffff7, RZ, 0xc0, !PT ;  /* 0xfffffff702027812 */ /* 0x000fe200078ec0ff */
[----:B-1----:R-:W-:-:S08]  /*1469d0*/  IMAD.WIDE R102, R139, 0x4, R46 ;  /* 0x000000048b667825 */ /* 0x002fd000078e022e */
[----:B------:R-:W-:Y:S01]  /*1469e0*/  @P1 LOP3.LUT R2, R2, 0x8, RZ, 0xfc, !PT ;  /* 0x0000000802021812 */ /* 0x000fe200078efcff */
[----:B----4-:R1:W-:Y:S01]  /*1469f0*/  @P6 STG.E desc[UR24][R102.64], R141 ;  /* 0x0000008d66006986 */ /* 0x0103e2000c101918 */
[----:B------:R-:W-:-:S03]  /*146a00*/  LOP3.LUT P1, RZ, R6, 0x1000000, RZ, 0xc0, !PT ;  /* 0x0100000006ff7812 */ /* 0x000fc6000782c0ff */
[----:B-1----:R-:W3:Y:S04]  /*146a10*/  LDL.LU R141, [R1+0x4900] ;  /* 0x00490000018d7983 */ /* 0x002ee80000300800 */
[----:B------:R-:W4:Y:S01]  /*146a20*/  LDL.LU R244, [R1+0x2c00] ;  /* 0x002c000001f47983 */ /* 0x000f220000300800 */
[----:B------:R-:W-:-:S03]  /*146a30*/  IMAD.WIDE R102, R139, 0x4, R44 ;  /* 0x000000048b667825 */ /* 0x000fc600078e022c */
[----:B------:R-:W3:Y:S04]  /*146a40*/  LDL.LU R136, [R1+0x2be0] ;  /* 0x002be00001887983 */ /* 0x000ee80000300800 */
[----:B------:R1:W-:Y:S04]  /*146a50*/  @P0 STG.E desc[UR24][R102.64], R138 ;  /* 0x0000008a66000986 */ /* 0x0003e8000c101918 */
[----:B------:R-:W3:Y:S01]  /*146a60*/  LDL.LU R137, [R1+0x2bc0] ;  /* 0x002bc00001897983 */ /* 0x000ee20000300800 */
[----:B-1----:R-:W-:-:S03]  /*146a70*/  IMAD.WIDE R102, R139, 0x4, R42 ;  /* 0x000000048b667825 */ /* 0x002fc600078e022a */
[----:B------:R-:W3:Y:S04]  /*146a80*/  LDL.LU R138, [R1+0x2ba0] ;  /* 0x002ba000018a7983 */ /* 0x000ee80000300800 */
[----:B------:R1:W-:Y:S01]  /*146a90*/  @P1 STG.E desc[UR24][R102.64], R140 ;  /* 0x0000008c66001986 */ /* 0x0003e2000c101918 */
[----:B------:R-:W-:Y:S01]  /*146aa0*/  LOP3.LUT P1, RZ, R2, 0x8, RZ, 0xc0, !PT ;  /* 0x0000000802ff7812 */ /* 0x000fe2000782c0ff */
[----:B------:R-:W-:Y:S02]  /*146ab0*/  IMAD.WIDE R104, R248, 0x4, R56 ;  /* 0x00000004f8687825 */ /* 0x000fe400078e0238 */
[----:B------:R-:W3:Y:S04]  /*146ac0*/  LDL.LU R139, [R1+0x22d0] ;  /* 0x0022d000018b7983 */ /* 0x000ee80000300800 */
[----:B-1----:R-:W3:Y:S06]  /*146ad0*/  LDL.LU R140, [R1+0x2060] ;  /* 0x00206000018c7983 */ /* 0x002eec0000300800 */
        /* <DEDUP_REMOVED lines=23> */
[C---:B------:R-:W-:Y:S02]  /*146c50*/  LOP3.LUT P3, RZ, R7.reuse, 0x4, RZ, 0xc0, !PT ;  /* 0x0000000407ff7812 */ /* 0x040fe4000786c0ff */
[----:B------:R-:W-:Y:S01]  /*146c60*/  LOP3.LUT P4, RZ, R7, 0x8, RZ, 0xc0, !PT ;  /* 0x0000000807ff7812 */ /* 0x000fe2000788c0ff */
[----:B-1----:R-:W-:-:S06]  /*146c70*/  IMAD.WIDE R102, R248, 0x4, R42 ;  /* 0x00000004f8667825 */ /* 0x002fcc00078e022a */
        /* <DEDUP_REMOVED lines=41> */
[----:B------:R-:W-:Y:S01]  /*146f10*/  LOP3.LUT R4, R4, 0xfeffffff, RZ, 0xc0, !PT ;  /* 0xfeffffff04047812 */ /* 0x000fe200078ec0ff */
[----:B------:R-:W-:-:S02]  /*146f20*/  IMAD.WIDE R102, R141, 0x4, R42 ;  /* 0x000000048d667825 */ /* 0x000fc400078e022a */
[----:B------:R-:W2:Y:S01]  /*146f30*/  LDL.LU R141, [R1+0x4908] ;  /* 0x00490800018d7983 */ /* 0x000ea20000300800 */
[----:B------:R-:W-:-:S03]  /*146f40*/  @P1 LOP3.LUT R4, R4, 0x1000000, RZ, 0xfc, !PT ;  /* 0x0100000004041812 */ /* 0x000fc600078efcff */
[----:B------:R-:W2:Y:S01]  /*146f50*/  LDL.LU R220, [R1+0x490c] ;  /* 0x00490c0001dc7983 */ /* 0x000ea20000300800 */
[----:B------:R-:W-:-:S03]  /*146f60*/  LOP3.LUT P1, RZ, R7, 0x4000, RZ, 0xc0, !PT ;  /* 0x0000400007ff7812 */ /* 0x000fc6000782c0ff */
[----:B------:R-:W2:Y:S01]  /*146f70*/  LDL.LU R228, [R1+0x2c04] ;  /* 0x002c040001e47983 */ /* 0x000ea20000300800 */
[----:B------:R-:W-:-:S03]  /*146f80*/  LOP3.LUT R4, R4, 0xfdffffff, RZ, 0xc0, !PT ;  /* 0xfdffffff04047812 */ /* 0x000fc600078ec0ff */
[----:B------:R-:W2:Y:S01]  /*146f90*/  LDL.LU R240, [R1+0x2be4] ;  /* 0x002be40001f07983 */ /* 0x000ea20000300800 */
[----:B------:R-:W-:-:S03]  /*146fa0*/  LOP3.LUT P5, RZ, R7, 0x100, RZ, 0xc0, !PT ;  /* 0x0000010007ff7812 */ /* 0x000fc600078ac0ff */
[----:B------:R-:W2:Y:S02]  /*146fb0*/  LDL.LU R244, [R1+0x2bc4] ;  /* 0x002bc40001f47983 */ /* 0x000ea40000300800 */
[----:B------:R-:W-:Y:S02]  /*146fc0*/  @P1 LOP3.LUT R4, R4, 0x2000000, RZ, 0xfc, !PT ;  /* 0x0200000004041812 */ /* 0x000fe400078efcff */
[C---:B------:R-:W-:Y:S01]  /*146fd0*/  LOP3.LUT P1, RZ, R7.reuse, 0x2000, RZ, 0xc0, !PT ;  /* 0x0000200007ff7812 */ /* 0x040fe2000782c0ff */
[----:B------:R-:W2:Y:S01]  /*146fe0*/  LDL.LU R248, [R1+0x2ba4] ;  /* 0x002ba40001f87983 */ /* 0x000ea20000300800 */
[----:B------:R-:W-:Y:S02]  /*146ff0*/  LOP3.LUT R4, R4, 0xfbffffff, RZ, 0xc0, !PT ;  /* 0xfbffffff04047812 */ /* 0x000fe400078ec0ff */
[C---:B------:R-:W-:Y:S02]  /*147000*/  LOP3.LUT P6, RZ, R7.reuse, 0x200, RZ, 0xc0, !PT ;  /* 0x0000020007ff7812 */ /* 0x040fe400078cc0ff */
[----:B------:R-:W-:Y:S01]  /*147010*/  LOP3.LUT P0, RZ, R7, 0x400, RZ, 0xc0, !PT ;  /* 0x0000040007ff7812 */ /* 0x000fe2000780c0ff */
[----:B---3--:R1:W-:Y:S01]  /*147020*/  @P5 STG.E desc[UR24][R102.64], R137 ;  /* 0x0000008966005986 */ /* 0x0083e2000c101918 */
[----:B----4-:R-:W-:-:S03]  /*147030*/  IMAD.WIDE R104, R236, 0x4, R52 ;  /* 0x00000004ec687825 */ /* 0x010fc600078e0234 */
[----:B------:R-:W3:Y:S02]  /*147040*/  LDL.LU R136, [R1+0x22d4] ;  /* 0x0022d40001887983 */ /* 0x000ee40000300800 */
[----:B------:R-:W-:Y:S02]  /*147050*/  @P1 LOP3.LUT R4, R4, 0x4000000, RZ, 0xfc, !PT ;  /* 0x0400000004041812 */ /* 0x000fe400078efcff */
[----:B------:R-:W-:Y:S02]  /*147060*/  LOP3.LUT P1, RZ, R7, 0x1000, RZ, 0xc0, !PT ;  /* 0x0000100007ff7812 */ /* 0x000fe4000782c0ff */
[----:B------:R-:W-:Y:S01]  /*147070*/  LOP3.LUT R4, R4, 0xf7ffffff, RZ, 0xc0, !PT ;  /* 0xf7ffffff04047812 */ /* 0x000fe200078ec0ff */
[----:B-1----:R-:W-:Y:S01]  /*147080*/  IMAD.WIDE R102, R236, 0x4, R56 ;  /* 0x00000004ec667825 */ /* 0x002fe200078e0238 */
[----:B------:R-:W4:Y:S09]  /*147090*/  LDL.LU R137, [R1+0x2064] ;  /* 0x0020640001897983 */ /* 0x000f320000300800 */
[----:B------:R-:W-:-:S02]  /*1470a0*/  @P1 LOP3.LUT R4, R4, 0x8000000, RZ, 0xfc, !PT ;  /* 0x0800000004041812 */ /* 0x000fc400078efcff */
[----:B------:R-:W-:Y:S01]  /*1470b0*/  LOP3.LUT P1, RZ, R7, 0x800, RZ, 0xc0, !PT ;  /* 0x0000080007ff7812 */ /* 0x000fe2000782c0ff */
[----:B------:R1:W-:Y:S02]  /*1470c0*/  @P6 STG.E desc[UR24][R102.64], R138 ;  /* 0x0000008a66006986 */ /* 0x0003e4000c101918 */
[----:B-1----:R-:W-:Y:S02]  /*1470d0*/  IMAD.WIDE R102, R236, 0x4, R54 ;  /* 0x00000004ec667825 */ /* 0x002fe400078e0236 */
[----:B------:R-:W4:Y:S04]  /*1470e0*/  LDL.LU R138, [R1+0x1e44] ;  /* 0x001e4400018a7983 */ /* 0x000f280000300800 */
[----:B------:R1:W-:Y:S04]  /*1470f0*/  @P0 STG.E desc[UR24][R102.64], R139 ;  /* 0x0000008b66000986 */ /* 0x0003e8000c101918 */
[----:B------:R1:W-:Y:S01]  /*147100*/  @P1 STG.E desc[UR24][R104.64], R140 ;  /* 0x0000008c68001986 */ /* 0x0003e2000c101918 */
[----:B------:R-:W-:Y:S01]  /*147110*/  LOP3.LUT P1, RZ, R4, 0x8000000, RZ, 0xc0, !PT ;  /* 0x0800000004ff7812 */ /* 0x000fe2000782c0ff */
[----:B-1----:R-:W-:-:S02]  /*147120*/  IMAD.WIDE R102, R236, 0x4, R50 ;  /* 0x00000004ec667825 */ /* 0x002fc400078e0232 */
[----:B------:R-:W4:Y:S04]  /*147130*/  LDL.LU R139, [R1+0x1c64] ;  /* 0x001c6400018b7983 */ /* 0x000f280000300800 */
        /* <DEDUP_REMOVED lines=25> */
[----:B------:R-:W-:Y:S01]  /*1472d0*/  IMAD.WIDE R104, R141, 0x4, R50 ;  /* 0x000000048d687825 */ /* 0x000fe200078e0232 */
[----:B------:R-:W-:-:S03]  /*1472e0*/  LOP3.LUT P4, RZ, R7, 0x400000, RZ, 0xc0, !PT ;  /* 0x0040000007ff7812 */ /* 0x000fc6000788c0ff */
[----:B-1----:R-:W-:-:S05]  /*1472f0*/  IMAD.WIDE R102, R141, 0x4, R52 ;  /* 0x000000048d667825 */ /* 0x002fca00078e0234 */
[----:B---3--:R1:W-:Y:S01]  /*147300*/  @P1 STG.E desc[UR24][R102.64], R136 ;  /* 0x0000008866001986 */ /* 0x0083e2000c101918 */
[----:B------:R-:W-:-:S03]  /*147310*/  LOP3.LUT P5, RZ, R7, 0x800000, RZ, 0xc0, !PT ;  /* 0x0080000007ff7812 */ /* 0x000fc600078ac0ff */
[----:B----4-:R-:W-:Y:S01]  /*147320*/  @P2 STG.E desc[UR24][R104.64], R137 ;  /* 0x0000008968002986 */ /* 0x010fe2000c101918 */
[----:B-1----:R-:W-:-:S05]  /*147330*/  IMAD.WIDE R102, R141, 0x4, R48 ;  /* 0x000000048d667825 */ /* 0x002fca00078e0230 */
[----:B------:R1:W-:Y:S01]  /*147340*/  @P3 STG.E desc[UR24][R102.64], R138 ;  /* 0x0000008a66003986 */ /* 0x0003e2000c101918 */
        /* <DEDUP_REMOVED lines=44> */
[C---:B------:R-:W-:Y:S01]  /*147610*/  LOP3.LUT P6, RZ, R7.reuse, 0x10000000, RZ, 0xc0, !PT ;  /* 0x1000000007ff7812 */ /* 0x040fe200078cc0ff */
        /* <DEDUP_REMOVED lines=48> */
[C---:B------:R-:W-:Y:S01]  /*147920*/  IMAD.WIDE R104, R137.reuse, 0x4, R46 ;  /* 0x0000000489687825 */ /* 0x040fe200078e022e */
[C---:B------:R-:W-:Y:S02]  /*147930*/  LOP3.LUT P3, RZ, R8.reuse, 0x100, RZ, 0xc0, !PT ;  /* 0x0000010008ff7812 */ /* 0x040fe4000786c0ff */
[----:B------:R-:W-:Y:S01]  /*147940*/  LOP3.LUT P4, RZ, R8, 0x200, RZ, 0xc0, !PT ;  /* 0x0000020008ff7812 */ /* 0x000fe2000788c0ff */
[----:B-1----:R-:W-:-:S08]  /*147950*/  IMAD.WIDE R102, R137, 0x4, R44 ;  /* 0x0000000489667825 */ /* 0x002fd000078e022c */
[----:B------:R-:W-:Y:S04]  /*147960*/  @P1 STG.E desc[UR24][R104.64], R248 ;  /* 0x000000f868001986 */ /* 0x000fe8000c101918 */
        /* <DEDUP_REMOVED lines=58> */
[----:B------:R-:W-:Y:S01]  /*147d10*/  IMAD.WIDE R104, R138, 0x4, R44 ;  /* 0x000000048a687825 */ /* 0x000fe200078e022c */
[----:B------:R-:W-:Y:S01]  /*147d20*/  LOP3.LUT R4, R4, 0xfffff7ff, RZ, 0xc0, !PT ;  /* 0xfffff7ff04047812 */ /* 0x000fe200078ec0ff */
[----:B------:R-:W3:Y:S02]  /*147d30*/  LDL.LU R136, [R1+0x2cc0] ;  /* 0x002cc00001887983 */ /* 0x000ee40000300800 */
[----:B------:R-:W-:-:S04]  /*147d40*/  IMAD.WIDE R102, R138, 0x4, R42 ;  /* 0x000000048a667825 */ /* 0x000fc800078e022a */
[----:B------:R-:W-:Y:S02]  /*147d50*/  @P1 LOP3.LUT R4, R4, 0x800, RZ, 0xfc, !PT ;  /* 0x0000080004041812 */ /* 0x000fe400078efcff */
[----:B------:R-:W-:Y:S01]  /*147d60*/  LOP3.LUT P1, RZ, R8, 0x20000, RZ, 0xc0, !PT ;  /* 0x0002000008ff7812 */ /* 0x000fe2000782c0ff */
[----:B----4-:R1:W-:Y:S04]  /*147d70*/  @P6 STG.E desc[UR24][R104.64], R137 ;  /* 0x0000008968006986 */ /* 0x0103e8000c101918 */
[----:B------:R4:W-:Y:S04]  /*147d80*/  @P0 STG.E desc[UR24][R102.64], R139 ;  /* 0x0000008b66000986 */ /* 0x0009e8000c101918 */
[----:B-1----:R-:W3:Y:S01]  /*147d90*/  LDL.LU R137, [R1+0x2ca0] ;  /* 0x002ca00001897983 */ /* 0x002ee20000300800 */
[----:B----4-:R-:W-:-:S03]  /*147da0*/  IMAD.WIDE R102, R244, 0x4, R56 ;  /* 0x00000004f4667825 */ /* 0x010fc600078e0238 */
        /* <DEDUP_REMOVED lines=86> */
[----:B---3--:R-:W-:Y:S01]  /*148310*/  IMAD.WIDE R104, R224, 0x4, R56 ;  /* 0x00000004e0687825 */ /* 0x008fe200078e0238 */
[----:B------:R-:W-:Y:S01]  /*148320*/  LOP3.LUT P1, RZ, R9, 0x40, RZ, 0xc0, !PT ;  /* 0x0000004009ff7812 */ /* 0x000fe2000782c0ff */
[----:B------:R-:W3:Y:S01]  /*148330*/  LDL.LU R248, [R1+0x2c64] ;  /* 0x002c640001f87983 */ /* 0x000ee20000300800 */
[----:B------:R-:W-:-:S02]  /*148340*/  LOP3.LUT R4, R4, 0xfffffffb, RZ, 0xc0, !PT ;  /* 0xfffffffb04047812 */ /* 0x000fc400078ec0ff */
[----:B------:R-:W-:-:S09]  /*148350*/  LOP3.LUT P0, RZ, R9, 0x8, RZ, 0xc0, !PT ;  /* 0x0000000809ff7812 */ /* 0x000fd2000780c0ff */
[----:B------:R-:W-:Y:S02]  /*148360*/  @P1 LOP3.LUT R4, R4, 0x4, RZ, 0xfc, !PT ;  /* 0x0000000404041812 */ /* 0x000fe400078efcff */
[----:B------:R-:W-:Y:S01]  /*148370*/  LOP3.LUT P1, RZ, R9, 0x20, RZ, 0xc0, !PT ;  /* 0x0000002009ff7812 */ /* 0x000fe2000782c0ff */
[----:B------:R-:W-:Y:S01]  /*148380*/  IMAD.WIDE R102, R224, 0x4, R54 ;  /* 0x00000004e0667825 */ /* 0x000fe200078e0236 */
[----:B------:R-:W-:Y:S01]  /*148390*/  LOP3.LUT R4, R4, 0xfffffff7, RZ, 0xc0, !PT ;  /* 0xfffffff704047812 */ /* 0x000fe200078ec0ff */
[----:B------:R1:W-:Y:S04]  /*1483a0*/  @P5 STG.E desc[UR24][R104.64], R136 ;  /* 0x0000008868005986 */ /* 0x0003e8000c101918 */
[----:B----4-:R4:W-:Y:S06]  /*1483b0*/  @P6 STG.E desc[UR24][R102.64], R137 ;  /* 0x0000008966006986 */ /* 0x0109ec000c101918 */
[----:B------:R-:W-:-:S02]  /*1483c0*/  @P1 LOP3.LUT R4, R4, 0x8, RZ, 0xfc, !PT ;  /* 0x0000000804041812 */ /* 0x000fc400078efcff */
[----:B------:R-:W-:Y:S01]  /*1483d0*/  LOP3.LUT P1, RZ, R9, 0x10, RZ, 0xc0, !PT ;  /* 0x0000001009ff7812 */ /* 0x000fe2000782c0ff */
[----:B-1----:R-:W3:Y:S01]  /*1483e0*/  LDL.LU R136, [R1+0x2c44] ;  /* 0x002c440001887983 */ /* 0x002ee20000300800 */
[----:B----4-:R-:W-:-:S03]  /*1483f0*/  IMAD.WIDE R102, R224, 0x4, R52 ;  /* 0x00000004e0667825 */ /* 0x010fc600078e0234 */
        /* <DEDUP_REMOVED lines=103> */
[C---:B-1----:R-:W-:Y:S02]  /*148a70*/  IMAD.WIDE R102, R140.reuse, 0x4, R44 ;  /* 0x000000048c667825 */ /* 0x042fe400078e022c */
        /* <DEDUP_REMOVED lines=45> */
[----:B------:R1:W-:Y:S02]  /*148d50*/  @P5 STG.E desc[UR24][R102.64], R140 ;  /* 0x0000008c66005986 */ /* 0x0003e4000c101918 */
[----:B-1----:R-:W-:-:S05]  /*148d60*/  IMAD.WIDE R102, R137, 0x4, R50 ;  /* 0x0000000489667825 */ /* 0x002fca00078e0232 */
[----:B------:R-:W-:Y:S04]  /*148d70*/  @P6 STG.E desc[UR24][R102.64], R141 ;  /* 0x0000008d66006986 */ /* 0x000fe8000c101918 */
        /* <DEDUP_REMOVED lines=108> */
[----:B------:R-:W2:Y:S01]  /*149440*/  LDL.LU R220, [R1+0x499c] ;  /* 0x00499c0001dc7983 */ /* 0x000ea20000300800 */
[----:B------:R-:W-:-:S03]  /*149450*/  LOP3.LUT P4, RZ, R10, 0x2000000, RZ, 0xc0, !PT ;  /* 0x020000000aff7812 */ /* 0x000fc6000788c0ff */
[----:B------:R-:W4:Y:S04]  /*149460*/  LDL.LU R142, [R1+0x49c0] ;  /* 0x0049c000018e7983 */ /* 0x000f280000300800 */
        /* <DEDUP_REMOVED lines=15> */
[----:B--2---:R-:W-:-:S05]  /*149560*/  IMAD.WIDE R102, R220, 0x4, R56 ;  /* 0x00000004dc667825 */ /* 0x004fca00078e0238 */
[----:B------:R1:W-:Y:S04]  /*149570*/  @P4 STG.E desc[UR24][R102.64], R143 ;  /* 0x0000008f66004986 */ /* 0x0003e8000c101918 */
        /* <DEDUP_REMOVED lines=331> */
[----:B-1----:R-:W-:-:S05]  /*14aa30*/  IMAD.WIDE R4, R142, 0x4, R48 ;  /* 0x000000048e047825 */ /* 0x002fca00078e0230 */
[----:B------:R1:W-:Y:S02]  /*14aa40*/  @P0 STG.E desc[UR24][R4.64], R138 ;  /* 0x0000008a04000986 */ /* 0x0003e4000c101918 */
[----:B-1----:R-:W-:Y:S02]  /*14aa50*/  IMAD.WIDE R4, R142, 0x4, R46 ;  /* 0x000000048e047825 */ /* 0x002fe400078e022e */
[----:B------:R-:W3:Y:S04]  /*14aa60*/  LDL.LU R138, [R1+0x4a00] ;  /* 0x004a0000018a7983 */ /* 0x000ee80000300800 */
[----:B------:R-:W4:Y:S04]  /*14aa70*/  LDL.LU R136, [R1+0x25d0] ;  /* 0x0025d00001887983 */ /* 0x000f280000300800 */
        /* <DEDUP_REMOVED lines=98> */
[----:B-1----:R-:W-:Y:S02]  /*14b0a0*/  IMAD.WIDE R4, R138, 0x4, R42 ;  /* 0x000000048a047825 */ /* 0x002fe400078e022a */
[----:B------:R-:W4:Y:S04]  /*14b0b0*/  LDL.LU R137, [R1+0x1394] ;  /* 0x0013940001897983 */ /* 0x000f280000300800 */
[----:B------:R1:W-:Y:S04]  /*14b0c0*/  @P0 STG.E desc[UR24][R4.64], R139 ;  /* 0x0000008b04000986 */ /* 0x0003e8000c101918 */
[----:B------:R-:W4:Y:S01]  /*14b0d0*/  LDL.LU R138, [R1+0x1284] ;  /* 0x00128400018a7983 */ /* 0x000f220000300800 */
[----:B-1----:R-:W-:-:S03]  /*14b0e0*/  IMAD.WIDE R4, R244, 0x4, R56 ;  /* 0x00000004f4047825 */ /* 0x002fc600078e0238 */
        /* <DEDUP_REMOVED lines=239> */
[C---:B------:R-:W-:Y:S01]  /*14bfe0*/  LOP3.LUT P5, RZ, R14.reuse, 0x8000000, RZ, 0xc0, !PT ;  /* 0x080000000eff7812 */ /* 0x040fe200078ac0ff */
[C---:B---3--:R-:W-:Y:S01]  /*14bff0*/  IMAD.WIDE R4, R137.reuse, 0x4, R56 ;  /* 0x0000000489047825 */ /* 0x048fe200078e0238 */
        /* <DEDUP_REMOVED lines=78> */
[C---:B------:R-:W-:Y:S01]  /*14c4e0*/  IMAD.WIDE R4, R240.reuse, 0x4, R48 ;  /* 0x00000004f0047825 */ /* 0x040fe200078e0230 */
        /* <DEDUP_REMOVED lines=284> */
[----:B----4-:R-:W-:Y:S01]  /*14d6b0*/  IMAD.WIDE R4, R228, 0x4, R56 ;  /* 0x00000004e4047825 */ /* 0x010fe200078e0238 */
        /* <DEDUP_REMOVED lines=287> */
[----:B------:R-:W2:Y:S04]  /*14e8b0*/  LDL.LU R220, [R1+0xcfc] ;  /* 0x000cfc0001dc7983 */ /* 0x000ea80000300800 */
[----:B------:R-:W2:Y:S01]  /*14e8c0*/  LDL.LU R228, [R1+0x78c] ;  /* 0x00078c0001e47983 */ /* 0x000ea20000300800 */
[----:B------:R-:W-:-:S02]  /*14e8d0*/  @P1 LOP3.LUT R8, R8, 0x1, RZ, 0xfc, !PT ;  /* 0x0000000108081812 */ /* 0x000fc400078efcff */
[----:B------:R-:W-:Y:S01]  /*14e8e0*/  LOP3.LUT P1, RZ, R18, 0x800000, RZ, 0xc0, !PT ;  /* 0x0080000012ff7812 */ /* 0x000fe2000782c0ff */
[----:B------:R-:W2:Y:S04]  /*14e8f0*/  LDL.LU R236, [R1+0x3020] ;  /* 0x0030200001ec7983 */ /* 0x000ea80000300800 */
[----:B------:R-:W2:Y:S01]  /*14e900*/  LDL.LU R240, [R1+0x3000] ;  /* 0x0030000001f07983 */ /* 0x000ea20000300800 */
[----:B------:R-:W-:Y:S02]  /*14e910*/  LOP3.LUT R8, R8, 0xfffffffd, RZ, 0xc0, !PT ;  /* 0xfffffffd08087812 */ /* 0x000fe400078ec0ff */
[C---:B------:R-:W-:Y:S02]  /*14e920*/  LOP3.LUT P5, RZ, R18.reuse, 0x20000, RZ, 0xc0, !PT ;  /* 0x0002000012ff7812 */ /* 0x040fe400078ac0ff */
[----:B------:R-:W-:Y:S01]  /*14e930*/  LOP3.LUT P6, RZ, R18, 0x40000, RZ, 0xc0, !PT ;  /* 0x0004000012ff7812 */ /* 0x000fe200078cc0ff */
[----:B------:R-:W2:Y:S01]  /*14e940*/  LDL.LU R244, [R1+0x2fe0] ;  /* 0x002fe00001f47983 */ /* 0x000ea20000300800 */
[----:B---3--:R-:W-:Y:S01]  /*14e950*/  IMAD.WIDE R4, R224, 0x4, R56 ;  /* 0x00000004e0047825 */ /* 0x008fe200078e0238 */
[----:B------:R-:W-:-:S02]  /*14e960*/  LOP3.LUT P0, RZ, R18, 0x80000, RZ, 0xc0, !PT ;  /* 0x0008000012ff7812 */ /* 0x000fc4000780c0ff */
[----:B------:R-:W3:Y:S04]  /*14e970*/  LDL.LU R248, [R1+0x2fc0] ;  /* 0x002fc00001f87983 */ /* 0x000ee80000300800 */
[----:B------:R-:W3:Y:S01]  /*14e980*/  LDL.LU R136, [R1+0x2fa0] ;  /* 0x002fa00001887983 */ /* 0x000ee20000300800 */
[----:B------:R-:W-:Y:S02]  /*14e990*/  @P1 LOP3.LUT R8, R8, 0x2, RZ, 0xfc, !PT ;  /* 0x0000000208081812 */ /* 0x000fe400078efcff */
[----:B------:R-:W-:Y:S02]  /*14e9a0*/  LOP3.LUT P1, RZ, R18, 0x400000, RZ, 0xc0, !PT ;  /* 0x0040000012ff7812 */ /* 0x000fe4000782c0ff */
[----:B------:R-:W-:-:S11]  /*14e9b0*/  LOP3.LUT R8, R8, 0xfffffffb, RZ, 0xc0, !PT ;  /* 0xfffffffb08087812 */ /* 0x000fd600078ec0ff */
[----:B------:R-:W-:Y:S02]  /*14e9c0*/  @P1 LOP3.LUT R8, R8, 0x4, RZ, 0xfc, !PT ;  /* 0x0000000408081812 */ /* 0x000fe400078efcff */
[----:B------:R-:W-:Y:S01]  /*14e9d0*/  LOP3.LUT P1, RZ, R18, 0x200000, RZ, 0xc0, !PT ;  /* 0x0020000012ff7812 */ /* 0x000fe2000782c0ff */
[----:B------:R1:W-:Y:S01]  /*14e9e0*/  @P5 STG.E desc[UR24][R4.64], R137 ;  /* 0x0000008904005986 */ /* 0x0003e2000c101918 */
[----:B------:R-:W-:Y:S01]  /*14e9f0*/  LOP3.LUT R8, R8, 0xfffffff7, RZ, 0xc0, !PT ;  /* 0xfffffff708087812 */ /* 0x000fe200078ec0ff */
[----:B-1----:R-:W-:-:S10]  /*14ea00*/  IMAD.WIDE R4, R224, 0x4, R54 ;  /* 0x00000004e0047825 */ /* 0x002fd400078e0236 */
[----:B------:R-:W-:Y:S02]  /*14ea10*/  @P1 LOP3.LUT R8, R8, 0x8, RZ, 0xfc, !PT ;  /* 0x0000000808081812 */ /* 0x000fe400078efcff */
[----:B------:R-:W-:Y:S01]  /*14ea20*/  LOP3.LUT P1, RZ, R18, 0x100000, RZ, 0xc0, !PT ;  /* 0x0010000012ff7812 */ /* 0x000fe2000782c0ff */
[----:B------:R-:W3:Y:S04]  /*14ea30*/  LDL.LU R137, [R1+0x2f90] ;  /* 0x002f900001897983 */ /* 0x000ee80000300800 */
[----:B----4-:R1:W-:Y:S02]  /*14ea40*/  @P6 STG.E desc[UR24][R4.64], R138 ;  /* 0x0000008a04006986 */ /* 0x0103e4000c101918 */
[C---:B-1----:R-:W-:Y:S02]  /*14ea50*/  IMAD.WIDE R4, R224.reuse, 0x4, R52 ;  /* 0x00000004e0047825 */ /* 0x042fe400078e0234 */
[----:B------:R-:W4:Y:S04]  /*14ea60*/  LDL.LU R138, [R1+0x2f80] ;  /* 0x002f8000018a7983 */ /* 0x000f280000300800 */
[----:B------:R1:W-:Y:S02]  /*14ea70*/  @P0 STG.E desc[UR24][R4.64], R140 ;  /* 0x0000008c04000986 */ /* 0x0003e4000c101918 */
[----:B-1----:R-:W-:-:S05]  /*14ea80*/  IMAD.WIDE R4, R224, 0x4, R50 ;  /* 0x00000004e0047825 */ /* 0x002fca00078e0232 */
[----:B------:R1:W-:Y:S01]  /*14ea90*/  @P1 STG.E desc[UR24][R4.64], R141 ;  /* 0x0000008d04001986 */ /* 0x0003e2000c101918 */
[----:B------:R-:W-:Y:S01]  /*14eaa0*/  LOP3.LUT P1, RZ, R8, 0x8, RZ, 0xc0, !PT ;  /* 0x0000000808ff7812 */ /* 0x000fe2000782c0ff */
        /* <DEDUP_REMOVED lines=29> */
[----:B------:R-:W-:Y:S02]  /*14ec80*/  LOP3.LUT P4, RZ, R18, 0x80000000, RZ, 0xc0, !PT ;  /* 0x8000000012ff7812 */ /* 0x000fe4000788c0ff */
        /* <DEDUP_REMOVED lines=48> */
[C---:B------:R-:W-:Y:S02]  /*14ef90*/  LOP3.LUT P5, RZ, R19.reuse, 0x10, RZ, 0xc0, !PT ;  /* 0x0000001013ff7812 */ /* 0x040fe400078ac0ff */
[----:B------:R-:W-:Y:S02]  /*14efa0*/  LOP3.LUT P6, RZ, R19, 0x20, RZ, 0xc0, !PT ;  /* 0x0000002013ff7812 */ /* 0x000fe400078cc0ff */
[----:B------:R-:W-:Y:S02]  /*14efb0*/  @P1 LOP3.LUT R9, R9, 0x2000000, RZ, 0xfc, !PT ;  /* 0x0200000009091812 */ /* 0x000fe400078efcff */
[----:B------:R-:W-:Y:S01]  /*14efc0*/  LOP3.LUT P1, RZ, R19, 0x200, RZ, 0xc0, !PT ;  /* 0x0000020013ff7812 */ /* 0x000fe2000782c0ff */
[----:B------:R-:W-:Y:S01]  /*14efd0*/  IMAD.WIDE R4, R140, 0x4, R50 ;  /* 0x000000048c047825 */ /* 0x000fe200078e0232 */
[----:B------:R-:W2:Y:S01]  /*14efe0*/  LDL.LU R244, [R1+0x2f94] ;  /* 0x002f940001f47983 */ /* 0x000ea20000300800 */
[----:B------:R-:W-:-:S02]  /*14eff0*/  LOP3.LUT R9, R9, 0xfbffffff, RZ, 0xc0, !PT ;  /* 0xfbffffff09097812 */ /* 0x000fc400078ec0ff */
[----:B------:R-:W-:-:S08]  /*14f000*/  LOP3.LUT P0, RZ, R19, 0x40, RZ, 0xc0, !PT ;  /* 0x0000004013ff7812 */ /* 0x000fd0000780c0ff */
[----:B------:R-:W-:Y:S02]  /*14f010*/  @P1 LOP3.LUT R9, R9, 0x4000000, RZ, 0xfc, !PT ;  /* 0x0400000009091812 */ /* 0x000fe400078efcff */
[----:B------:R-:W-:Y:S01]  /*14f020*/  LOP3.LUT P1, RZ, R19, 0x100, RZ, 0xc0, !PT ;  /* 0x0000010013ff7812 */ /* 0x000fe2000782c0ff */
[----:B----4-:R1:W-:Y:S01]  /*14f030*/  @P5 STG.E desc[UR24][R4.64], R248 ;  /* 0x000000f804005986 */ /* 0x0103e2000c101918 */
[----:B------:R-:W-:Y:S01]  /*14f040*/  LOP3.LUT R9, R9, 0xf7ffffff, RZ, 0xc0, !PT ;  /* 0xf7ffffff09097812 */ /* 0x000fe200078ec0ff */
[----:B-1----:R-:W-:-:S10]  /*14f050*/  IMAD.WIDE R4, R140, 0x4, R48 ;  /* 0x000000048c047825 */ /* 0x002fd400078e0230 */
[----:B------:R-:W-:Y:S02]  /*14f060*/  @P1 LOP3.LUT R9, R9, 0x8000000, RZ, 0xfc, !PT ;  /* 0x0800000009091812 */ /* 0x000fe400078efcff */
[----:B------:R-:W-:Y:S01]  /*14f070*/  LOP3.LUT P1, RZ, R19, 0x80, RZ, 0xc0, !PT ;  /* 0x0000008013ff7812 */ /* 0x000fe2000782c0ff */
[----:B------:R-:W4:Y:S04]  /*14f080*/  LDL.LU R248, [R1+0x2f84] ;  /* 0x002f840001f87983 */ /* 0x000f280000300800 */
        /* <DEDUP_REMOVED lines=9> */
[----:B------:R-:W3:Y:S04]  /*14f120*/  LDL.LU R139, [R1+0x2f54] ;  /* 0x002f5400018b7983 */ /* 0x000ee80000300800 */
        /* <DEDUP_REMOVED lines=27> */
[C---:B------:R-:W-:Y:S02]  /*14f2e0*/  LOP3.LUT P4, RZ, R19.reuse, 0x40000, RZ, 0xc0, !PT ;  /* 0x0004000013ff7812 */ /* 0x040fe4000788c0ff */
[C---:B------:R-:W-:Y:S01]  /*14f2f0*/  LOP3.LUT P5, RZ, R19.reuse, 0x80000, RZ, 0xc0, !PT ;  /* 0x0008000013ff7812 */ /* 0x040fe200078ac0ff */
[----:B-1----:R-:W-:Y:S01]  /*14f300*/  IMAD.WIDE R4, R142, 0x4, R42 ;  /* 0x000000048e047825 */ /* 0x002fe200078e022a */
[C---:B------:R-:W-:Y:S02]  /*14f310*/  LOP3.LUT P6, RZ, R19.reuse, 0x100000, RZ, 0xc0, !PT ;  /* 0x0010000013ff7812 */ /* 0x040fe400078cc0ff */
[----:B------:R-:W-:Y:S01]  /*14f320*/  LOP3.LUT P0, RZ, R19, 0x200000, RZ, 0xc0, !PT ;  /* 0x0020000013ff7812 */ /* 0x000fe2000780c0ff */
[----:B------:R-:W4:Y:S04]  /*14f330*/  LDL.LU R142, [R1+0x4ab0] ;  /* 0x004ab000018e7983 */ /* 0x000f280000300800 */
[----:B---3--:R1:W-:Y:S02]  /*14f340*/  @P2 STG.E desc[UR24][R4.64], R136 ;  /* 0x0000008804002986 */ /* 0x0083e4000c101918 */
        /* <DEDUP_REMOVED lines=52> */
[----:B---3--:R1:W-:Y:S01]  /*14f690*/  @P5 STG.E desc[UR24][R4.64], R136 ;  /* 0x0000008804005986 */ /* 0x0083e2000c101918 */
[----:B------:R-:W-:Y:S01]  /*14f6a0*/  LOP3.LUT R9, R9, 0xfff7ffff, RZ, 0xc0, !PT ;  /* 0xfff7ffff09097812 */ /* 0x000fe200078ec0ff */
[----:B-1----:R-:W-:-:S10]  /*14f6b0*/  IMAD.WIDE R4, R137, 0x4, R42 ;  /* 0x0000000489047825 */ /* 0x002fd400078e022a */
[----:B------:R-:W-:Y:S02]  /*14f6c0*/  @P1 LOP3.LUT R9, R9, 0x80000, RZ, 0xfc, !PT ;  /* 0x0008000009091812 */ /* 0x000fe400078efcff */
[----:B------:R-:W-:Y:S01]  /*14f6d0*/  LOP3.LUT P1, RZ, R19, 0x4000000, RZ, 0xc0, !PT ;  /* 0x0400000013ff7812 */ /* 0x000fe2000782c0ff */
[----:B------:R-:W3:Y:S04]  /*14f6e0*/  LDL.LU R136, [R1+0x2f58] ;  /* 0x002f580001887983 */ /* 0x000ee80000300800 */
        /* <DEDUP_REMOVED lines=19> */
[C---:B------:R-:W-:Y:S02]  /*14f820*/  LOP3.LUT P2, RZ, R20.reuse, 0x8, RZ, 0xc0, !PT ;  /* 0x0000000814ff7812 */ /* 0x040fe4000784c0ff */
[C---:B------:R-:W-:Y:S02]  /*14f830*/  LOP3.LUT P3, RZ, R20.reuse, 0x10, RZ, 0xc0, !PT ;  /* 0x0000001014ff7812 */ /* 0x040fe4000786c0ff */
[----:B------:R-:W-:-:S02]  /*14f840*/  LOP3.LUT P4, RZ, R20, 0x20, RZ, 0xc0, !PT ;  /* 0x0000002014ff7812 */ /* 0x000fc4000788c0ff */
[C---:B------:R-:W-:Y:S02]  /*14f850*/  LOP3.LUT P5, RZ, R20.reuse, 0x40, RZ, 0xc0, !PT ;  /* 0x0000004014ff7812 */ /* 0x040fe400078ac0ff */
[C---:B------:R-:W-:Y:S02]  /*14f860*/  LOP3.LUT P6, RZ, R20.reuse, 0x80, RZ, 0xc0, !PT ;  /* 0x0000008014ff7812 */ /* 0x040fe400078cc0ff */
[----:B------:R-:W-:Y:S01]  /*14f870*/  LOP3.LUT P0, RZ, R20, 0x100, RZ, 0xc0, !PT ;  /* 0x0000010014ff7812 */ /* 0x000fe2000780c0ff */
[----:B------:R-:W2:Y:S04]  /*14f880*/  LDL.LU R220, [R1+0x4ab4] ;  /* 0x004ab40001dc7983 */ /* 0x000ea80000300800 */
        /* <DEDUP_REMOVED lines=15> */
[----:B---3--:R1:W-:Y:S02]  /*14f980*/  @P1 STG.E desc[UR24][R4.64], R136 ;  /* 0x0000008804001986 */ /* 0x0083e4000c101918 */
[----:B-1----:R-:W-:-:S05]  /*14f990*/  IMAD.WIDE R4, R142, 0x4, R52 ;  /* 0x000000048e047825 */ /* 0x002fca00078e0234 */
[----:B----4-:R1:W-:Y:S02]  /*14f9a0*/  @P2 STG.E desc[UR24][R4.64], R137 ;  /* 0x0000008904002986 */ /* 0x0103e4000c101918 */
        /* <DEDUP_REMOVED lines=43> */
[C---:B------:R-:W-:Y:S02]  /*14fc60*/  LOP3.LUT P6, RZ, R20.reuse, 0x800, RZ, 0xc0, !PT ;  /* 0x0000080014ff7812 */ /* 0x040fe400078cc0ff */
[----:B------:R-:W-:Y:S02]  /*14fc70*/  @P1 LOP3.LUT R9, R9, 0x200, RZ, 0xfc, !PT ;  /* 0x0000020009091812 */ /* 0x000fe400078efcff */
[----:B------:R-:W-:Y:S01]  /*14fc80*/  LOP3.LUT P1, RZ, R20, 0x8000, RZ, 0xc0, !PT ;  /* 0x0000800014ff7812 */ /* 0x000fe2000782c0ff */
[----:B------:R-:W-:Y:S01]  /*14fc90*/  IMAD.WIDE R4, R220, 0x4, R54 ;  /* 0x00000004dc047825 */ /* 0x000fe200078e0236 */
[----:B------:R-:W2:Y:S01]  /*14fca0*/  LDL.LU R244, [R1+0x209c] ;  /* 0x00209c0001f47983 */ /* 0x000ea20000300800 */
[----:B------:R-:W-:-:S02]  /*14fcb0*/  LOP3.LUT R9, R9, 0xfffffbff, RZ, 0xc0, !PT ;  /* 0xfffffbff09097812 */ /* 0x000fc400078ec0ff */
[C---:B------:R-:W-:Y:S01]  /*14fcc0*/  LOP3.LUT P0, RZ, R20.reuse, 0x1000, RZ, 0xc0, !PT ;  /* 0x0000100014ff7812 */ /* 0x040fe2000780c0ff */
[----:B------:R-:W2:Y:S04]  /*14fcd0*/  LDL.LU R248, [R1+0x1e9c] ;  /* 0x001e9c0001f87983 */ /* 0x000ea80000300800 */
[----:B------:R-:W2:Y:S03]  /*14fce0*/  LDL.LU R136, [R1+0x1c9c] ;  /* 0x001c9c0001887983 */ /* 0x000ea60000300800 */
        /* <DEDUP_REMOVED lines=8> */
[----:B----4-:R1:W-:Y:S02]  /*14fd70*/  @P6 STG.E desc[UR24][R4.64], R139 ;  /* 0x0000008b04006986 */ /* 0x0103e4000c101918 */
[----:B-1----:R-:W-:-:S05]  /*14fd80*/  IMAD.WIDE R4, R220, 0x4, R50 ;  /* 0x00000004dc047825 */ /* 0x002fca00078e0232 */
[----:B------:R1:W-:Y:S02]  /*14fd90*/  @P0 STG.E desc[UR24][R4.64], R140 ;  /* 0x0000008c04000986 */ /* 0x0003e4000c101918 */
[----:B-1----:R-:W-:-:S05]  /*14fda0*/  IMAD.WIDE R4, R220, 0x4, R48 ;  /* 0x00000004dc047825 */ /* 0x002fca00078e0230 */
[----:B------:R1:W-:Y:S01]  /*14fdb0*/  @P1 STG.E desc[UR24][R4.64], R141 ;  /* 0x0000008d04001986 */ /* 0x0003e2000c101918 */
[C---:B------:R-:W-:Y:S01]  /*14fdc0*/  LOP3.LUT P1, RZ, R9.reuse, 0x800, RZ, 0xc0, !PT ;  /* 0x0000080009ff7812 */ /* 0x040fe2000782c0ff */
[----:B-1----:R-:W-:Y:S02]  /*14fdd0*/  IMAD.WIDE R4, R220, 0x4, R46 ;  /* 0x00000004dc047825 */ /* 0x002fe400078e022e */
[----:B------:R-:W4:Y:S04]  /*14fde0*/  LDL.LU R141, [R1+0x189c] ;  /* 0x00189c00018d7983 */ /* 0x000f280000300800 */
[----:B------:R-:W4:Y:S04]  /*14fdf0*/  LDL.LU R139, [R1+0x4abc] ;  /* 0x004abc00018b7983 */ /* 0x000f280000300800 */
[----:B------:R-:W4:Y:S04]  /*14fe00*/  LDL.LU R140, [R1+0x3030] ;  /* 0x00303000018c7983 */ /* 0x000f280000300800 */
        /* <DEDUP_REMOVED lines=26> */
[C---:B------:R-:W-:Y:S02]  /*14ffb0*/  LOP3.LUT P4, RZ, R20.reuse, 0x1000000, RZ, 0xc0, !PT ;  /* 0x0100000014ff7812 */ /* 0x040fe4000788c0ff */
        /* <DEDUP_REMOVED lines=8> */
[----:B----4-:R1:W-:Y:S02]  /*150040*/  @P4 STG.E desc[UR24][R4.64], R141 ;  /* 0x0000008d04004986 */ /* 0x0103e4000c101918 */
        /* <DEDUP_REMOVED lines=146> */
[C---:B------:R-:W-:Y:S01]  /*150970*/  LOP3.LUT P1, RZ, R21.reuse, 0x200000, RZ, 0xc0, !PT ;  /* 0x0020000015ff7812 */ /* 0x040fe2000782c0ff */
[----:B------:R-:W2:Y:S01]  /*150980*/  LDL.LU R248, [R1+0x3018] ;  /* 0x0030180001f87983 */ /* 0x000ea20000300800 */
[----:B------:R-:W-:Y:S02]  /*150990*/  LOP3.LUT P0, RZ, R21, 0x40000, RZ, 0xc0, !PT ;  /* 0x0004000015ff7812 */ /* 0x000fe4000780c0ff */
[----:B------:R-:W-:Y:S01]  /*1509a0*/  LOP3.LUT R10, R10, 0xfbffffff, RZ, 0xc0, !PT ;  /* 0xfbffffff0a0a7812 */ /* 0x000fe200078ec0ff */
[----:B------:R-:W2:Y:S08]  /*1509b0*/  LDL.LU R136, [R1+0x2ff8] ;  /* 0x002ff80001887983 */ /* 0x000eb00000300800 */
[----:B------:R-:W-:-:S02]  /*1509c0*/  @P1 LOP3.LUT R10, R10, 0x4000000, RZ, 0xfc, !PT ;  /* 0x040000000a0a1812 */ /* 0x000fc400078efcff */
[----:B------:R-:W-:Y:S01]  /*1509d0*/  LOP3.LUT P1, RZ, R21, 0x100000, RZ, 0xc0, !PT ;  /* 0x0010000015ff7812 */ /* 0x000fe2000782c0ff */
[----:B---3--:R4:W-:Y:S01]  /*1509e0*/  @P5 STG.E desc[UR24][R4.64], R137 ;  /* 0x0000008904005986 */ /* 0x0089e2000c101918 */
[----:B------:R-:W-:Y:S01]  /*1509f0*/  LOP3.LUT R10, R10, 0xf7ffffff, RZ, 0xc0, !PT ;  /* 0xf7ffffff0a0a7812 */ /* 0x000fe200078ec0ff */
[----:B----4-:R-:W-:-:S10]  /*150a00*/  IMAD.WIDE R4, R236, 0x4, R56 ;  /* 0x00000004ec047825 */ /* 0x010fd400078e0238 */
[----:B------:R-:W-:Y:S02]  /*150a10*/  @P1 LOP3.LUT R10, R10, 0x8000000, RZ, 0xfc, !PT ;  /* 0x080000000a0a1812 */ /* 0x000fe400078efcff */
[----:B------:R-:W-:Y:S01]  /*150a20*/  LOP3.LUT P1, RZ, R21, 0x80000, RZ, 0xc0, !PT ;  /* 0x0008000015ff7812 */ /* 0x000fe2000782c0ff */
[----:B------:R-:W3:Y:S04]  /*150a30*/  LDL.LU R137, [R1+0x2fd8] ;  /* 0x002fd80001897983 */ /* 0x000ee80000300800 */
        /* <DEDUP_REMOVED lines=92> */
[----:B------:R-:W-:Y:S01]  /*151000*/  LOP3.LUT P0, RZ, R22, 0x20, RZ, 0xc0, !PT ;  /* 0x0000002016ff7812 */ /* 0x000fe2000780c0ff */
[----:B------:R-:W2:Y:S07]  /*151010*/  LDL.LU R248, [R1+0x29dc] ;  /* 0x0029dc0001f87983 */ /* 0x000eae0000300800 */
        /* <DEDUP_REMOVED lines=85> */
[----:B------:R-:W-:Y:S01]  /*151570*/  LOP3.LUT P1, RZ, R22, 0x10000000, RZ, 0xc0, !PT ;  /* 0x1000000016ff7812 */ /* 0x000fe2000782c0ff */
[----:B--2---:R1:W-:Y:S04]  /*151580*/  @P4 STG.E desc[UR24][R4.64], R143 ;  /* 0x0000008f04004986 */ /* 0x0043e8000c101918 */
[----:B-1----:R-:W2:Y:S04]  /*151590*/  LDL.LU R143, [R1+0x3190] ;  /* 0x00319000018f7983 */ /* 0x002ea80000300800 */
[----:B------:R-:W2:Y:S04]  /*1515a0*/  LDL.LU R224, [R1+0x3180] ;  /* 0x0031800001e07983 */ /* 0x000ea80000300800 */
[----:B------:R-:W2:Y:S04]  /*1515b0*/  LDL.LU R228, [R1+0x3170] ;  /* 0x0031700001e47983 */ /* 0x000ea80000300800 */
[----:B------:R-:W2:Y:S01]  /*1515c0*/  LDL.LU R236, [R1+0x3130] ;  /* 0x0031300001ec7983 */ /* 0x000ea20000300800 */
[----:B------:R-:W-:Y:S01]  /*1515d0*/  LOP3.LUT R10, R10, 0xfffffdff, RZ, 0xc0, !PT ;  /* 0xfffffdff0a0a7812 */ /* 0x000fe200078ec0ff */
[----:B------:R-:W-:-:S03]  /*1515e0*/  IMAD.WIDE R4, R138, 0x4, R46 ;  /* 0x000000048a047825 */ /* 0x000fc600078e022e */
[----:B------:R-:W-:Y:S02]  /*1515f0*/  @P1 LOP3.LUT R10, R10, 0x200, RZ, 0xfc, !PT ;  /* 0x000002000a0a1812 */ /* 0x000fe400078efcff */
[----:B------:R-:W-:Y:S01]  /*151600*/  LOP3.LUT P1, RZ, R22, 0x8000000, RZ, 0xc0, !PT ;  /* 0x0800000016ff7812 */ /* 0x000fe2000782c0ff */
[----:B---3--:R1:W-:Y:S01]  /*151610*/  @P5 STG.E desc[UR24][R4.64], R141 ;  /* 0x0000008d04005986 */ /* 0x0083e2000c101918 */
[----:B------:R-:W-:-:S03]  /*151620*/  LOP3.LUT R10, R10, 0xfffffbff, RZ, 0xc0, !PT ;  /* 0xfffffbff0a0a7812 */ /* 0x000fc600078ec0ff */
[----:B-1----:R-:W3:Y:S04]  /*151630*/  LDL.LU R141, [R1+0x4ae0] ;  /* 0x004ae000018d7983 */ /* 0x002ee80000300800 */
[----:B------:R-:W3:Y:S04]  /*151640*/  LDL.LU R240, [R1+0x30d0] ;  /* 0x0030d00001f07983 */ /* 0x000ee80000300800 */
[----:B------:R-:W-:Y:S02]  /*151650*/  @P1 LOP3.LUT R10, R10, 0x400, RZ, 0xfc, !PT ;  /* 0x000004000a0a1812 */ /* 0x000fe400078efcff */
[----:B------:R-:W-:-:S02]  /*151660*/  LOP3.LUT P1, RZ, R22, 0x4000000, RZ, 0xc0, !PT ;  /* 0x0400000016ff7812 */ /* 0x000fc4000782c0ff */
[C---:B------:R-:W-:Y:S01]  /*151670*/  LOP3.LUT P6, RZ, R22.reuse, 0x800000, RZ, 0xc0, !PT ;  /* 0x0080000016ff7812 */ /* 0x040fe200078cc0ff */
[----:B------:R-:W3:Y:S01]  /*151680*/  LDL.LU R248, [R1+0x3070] ;  /* 0x0030700001f87983 */ /* 0x000ee20000300800 */
[----:B------:R-:W-:Y:S02]  /*151690*/  LOP3.LUT P0, RZ, R22, 0x1000000, RZ, 0xc0, !PT ;  /* 0x0100000016ff7812 */ /* 0x000fe4000780c0ff */
[----:B------:R-:W-:Y:S01]  /*1516a0*/  LOP3.LUT R10, R10, 0xfffff7ff, RZ, 0xc0, !PT ;  /* 0xfffff7ff0a0a7812 */ /* 0x000fe200078ec0ff */
[----:B------:R-:W-:Y:S01]  /*1516b0*/  IMAD.WIDE R4, R138, 0x4, R44 ;  /* 0x000000048a047825 */ /* 0x000fe200078e022c */
[----:B------:R-:W3:Y:S05]  /*1516c0*/  LDL.LU R136, [R1+0x3060] ;  /* 0x0030600001887983 */ /* 0x000eea0000300800 */
[----:B------:R-:W-:-:S02]  /*1516d0*/  @P1 LOP3.LUT R10, R10, 0x800, RZ, 0xfc, !PT ;  /* 0x000008000a0a1812 */ /* 0x000fc400078efcff */
[----:B------:R-:W-:Y:S01]  /*1516e0*/  LOP3.LUT P1, RZ, R22, 0x2000000, RZ, 0xc0, !PT ;  /* 0x0200000016ff7812 */ /* 0x000fe2000782c0ff */
[----:B----4-:R1:W-:Y:S02]  /*1516f0*/  @P6 STG.E desc[UR24][R4.64], R137 ;  /* 0x0000008904006986 */ /* 0x0103e4000c101918 */
[----:B-1----:R-:W-:Y:S02]  /*151700*/  IMAD.WIDE R4, R138, 0x4, R42 ;  /* 0x000000048a047825 */ /* 0x002fe400078e022a */
[----:B------:R-:W4:Y:S04]  /*151710*/  LDL.LU R137, [R1+0x3040] ;  /* 0x0030400001897983 */ /* 0x000f280000300800 */
        /* <DEDUP_REMOVED lines=88> */
[----:B---3--:R-:W-:Y:S01]  /*151ca0*/  IMAD.WIDE R4, R224, 0x4, R56 ;  /* 0x00000004e0047825 */ /* 0x008fe200078e0238 */
[----:B------:R-:W3:Y:S01]  /*151cb0*/  LDL.LU R244, [R1+0x21d4] ;  /* 0x0021d40001f47983 */ /* 0x000ee20000300800 */
[----:B------:R-:W-:-:S02]  /*151cc0*/  LOP3.LUT R10, R10, 0xfffffffb, RZ, 0xc0, !PT ;  /* 0xfffffffb0a0a7812 */ /* 0x000fc400078ec0ff */
[C---:B------:R-:W-:Y:S01]  /*151cd0*/  LOP3.LUT P0, RZ, R23.reuse, 0x800, RZ, 0xc0, !PT ;  /* 0x0000080017ff7812 */ /* 0x040fe2000780c0ff */
[----:B------:R-:W3:Y:S07]  /*151ce0*/  LDL.LU R248, [R1+0x20a4] ;  /* 0x0020a40001f87983 */ /* 0x000eee0000300800 */
        /* <DEDUP_REMOVED lines=192> */
[----:B------:R-:W-:-:S05]  /*1528f0*/  IMAD.WIDE R4, R137, 0x4, R44 ;  /* 0x0000000489047825 */ /* 0x000fca00078e022c */
[----:B---3--:R1:W-:Y:S01]  /*152900*/  @P5 STG.E desc[UR24][R4.64], R142 ;  /* 0x0000008e04005986 */ /* 0x0083e2000c101918 */
[----:B------:R-:W-:-:S03]  /*152910*/  LOP3.LUT R11, R11, 0xfffdffff, RZ, 0xc0, !PT ;  /* 0xfffdffff0b0b7812 */ /* 0x000fc600078ec0ff */
[----:B-1----:R-:W3:Y:S04]  /*152920*/  LDL.LU R142, [R1+0x4afc] ;  /* 0x004afc00018e7983 */ /* 0x002ee80000300800 */
[----:B------:R-:W3:Y:S01]  /*152930*/  LDL.LU R236, [R1+0x1aac] ;  /* 0x001aac0001ec7983 */ /* 0x000ee20000300800 */
[----:B------:R-:W-:Y:S02]  /*152940*/  @P1 LOP3.LUT R11, R11, 0x20000, RZ, 0xfc, !PT ;  /* 0x000200000b0b1812 */ /* 0x000fe400078efcff */
[C---:B------:R-:W-:Y:S01]  /*152950*/  LOP3.LUT P1, RZ, R24.reuse, 0x100000, RZ, 0xc0, !PT ;  /* 0x0010000018ff7812 */ /* 0x040fe2000782c0ff */
[----:B------:R-:W3:Y:S01]  /*152960*/  LDL.LU R244, [R1+0x18ac] ;  /* 0x0018ac0001f47983 */ /* 0x000ee20000300800 */
[C---:B------:R-:W-:Y:S02]  /*152970*/  LOP3.LUT P6, RZ, R24.reuse, 0x10000, RZ, 0xc0, !PT ;  /* 0x0001000018ff7812 */ /* 0x040fe400078cc0ff */
[----:B------:R-:W-:Y:S01]  /*152980*/  LOP3.LUT R11, R11, 0xfffbffff, RZ, 0xc0, !PT ;  /* 0xfffbffff0b0b7812 */ /* 0x000fe200078ec0ff */
[----:B------:R-:W3:Y:S01]  /*152990*/  LDL.LU R248, [R1+0x31e0] ;  /* 0x0031e00001f87983 */ /* 0x000ee20000300800 */
[----:B------:R-:W-:Y:S01]  /*1529a0*/  LOP3.LUT P0, RZ, R24, 0x20000, RZ, 0xc0, !PT ;  /* 0x0002000018ff7812 */ /* 0x000fe2000780c0ff */
[----:B------:R-:W-:-:S02]  /*1529b0*/  IMAD.WIDE R4, R137, 0x4, R42 ;  /* 0x0000000489047825 */ /* 0x000fc400078e022a */
[----:B------:R-:W3:Y:S04]  /*1529c0*/  LDL.LU R136, [R1+0x31c0] ;  /* 0x0031c00001887983 */ /* 0x000ee80000300800 */
[----:B------:R-:W3:Y:S01]  /*1529d0*/  LDL.LU R137, [R1+0x31a0] ;  /* 0x0031a00001897983 */ /* 0x000ee20000300800 */
[----:B------:R-:W-:Y:S02]  /*1529e0*/  @P1 LOP3.LUT R11, R11, 0x40000, RZ, 0xfc, !PT ;  /* 0x000400000b0b1812 */ /* 0x000fe400078efcff */
        /* <DEDUP_REMOVED lines=26> */
[----:B------:R-:W-:Y:S02]  /*152b90*/  LOP3.LUT P6, RZ, R24, 0x80000000, RZ, 0xc0, !PT ;  /* 0x8000000018ff7812 */ /* 0x000fe400078cc0ff */
        /* <DEDUP_REMOVED lines=18> */
[----:B-1----:R-:W-:-:S05]  /*152cc0*/  IMAD.WIDE R4, R142, 0x4, R52 ;  /* 0x000000048e047825 */ /* 0x002fca00078e0234 */
[----:B------:R1:W-:Y:S02]  /*152cd0*/  @P2 STG.E desc[UR24][R4.64], R137 ;  /* 0x0000008904002986 */ /* 0x0003e4000c101918 */
[----:B-1----:R-:W-:-:S05]  /*152ce0*/  IMAD.WIDE R4, R142, 0x4, R50 ;  /* 0x000000048e047825 */ /* 0x002fca00078e0232 */
[----:B----4-:R1:W-:Y:S02]  /*152cf0*/  @P3 STG.E desc[UR24][R4.64], R138 ;  /* 0x0000008a04003986 */ /* 0x0103e4000c101918 */
[----:B-1----:R-:W-:-:S05]  /*152d00*/  IMAD.WIDE R4, R142, 0x4, R48 ;  /* 0x000000048e047825 */ /* 0x002fca00078e0230 */
[----:B------:R1:W-:Y:S02]  /*152d10*/  @P4 STG.E desc[UR24][R4.64], R139 ;  /* 0x0000008b04004986 */ /* 0x0003e4000c101918 */
        /* <DEDUP_REMOVED lines=100> */
[----:B-1----:R-:W-:Y:S02]  /*153360*/  IMAD.WIDE R4, R140, 0x4, R42 ;  /* 0x000000048c047825 */ /* 0x002fe400078e022a */
        /* <DEDUP_REMOVED lines=138> */
[----:B------:R-:W2:Y:S04]  /*153c10*/  LDL.LU R220, [R1+0x263c] ;  /* 0x00263c0001dc7983 */ /* 0x000ea80000300800 */
[----:B------:R-:W2:Y:S01]  /*153c20*/  LDL.LU R224, [R1+0x261c] ;  /* 0x00261c0001e07983 */ /* 0x000ea20000300800 */
[----:B------:R-:W-:-:S03]  /*153c30*/  LOP3.LUT R12, R12, 0xfdffffff, RZ, 0xc0, !PT ;  /* 0xfdffffff0c0c7812 */ /* 0x000fc600078ec0ff */
[----:B------:R-:W2:Y:S01]  /*153c40*/  LDL.LU R236, [R1+0x23bc] ;  /* 0x0023bc0001ec7983 */ /* 0x000ea20000300800 */
[----:B------:R-:W-:-:S03]  /*153c50*/  LOP3.LUT P5, RZ, R26, 0x100, RZ, 0xc0, !PT ;  /* 0x000001001aff7812 */ /* 0x000fc600078ac0ff */
[----:B------:R-:W2:Y:S01]  /*153c60*/  LDL.LU R240, [R1+0x16bc] ;  /* 0x0016bc0001f07983 */ /* 0x000ea20000300800 */
[----:B------:R-:W-:Y:S02]  /*153c70*/  @P1 LOP3.LUT R12, R12, 0x2000000, RZ, 0xfc, !PT ;  /* 0x020000000c0c1812 */ /* 0x000fe400078efcff */
[C---:B------:R-:W-:Y:S02]  /*153c80*/  LOP3.LUT P1, RZ, R26.reuse, 0x2000, RZ, 0xc0, !PT ;  /* 0x000020001aff7812 */ /* 0x040fe4000782c0ff */
[C---:B------:R-:W-:Y:S02]  /*153c90*/  LOP3.LUT P6, RZ, R26.reuse, 0x200, RZ, 0xc0, !PT ;  /* 0x000002001aff7812 */ /* 0x040fe400078cc0ff */
[----:B------:R-:W-:Y:S02]  /*153ca0*/  LOP3.LUT P0, RZ, R26, 0x400, RZ, 0xc0, !PT ;  /* 0x000004001aff7812 */ /* 0x000fe4000780c0ff */
[----:B------:R-:W-:Y:S01]  /*153cb0*/  LOP3.LUT R12, R12, 0xfbffffff, RZ, 0xc0, !PT ;  /* 0xfbffffff0c0c7812 */ /* 0x000fe200078ec0ff */
[----:B------:R-:W2:Y:S04]  /*153cc0*/  LDL.LU R244, [R1+0x136c] ;  /* 0x00136c0001f47983 */ /* 0x000ea80000300800 */
[----:B------:R-:W2:Y:S04]  /*153cd0*/  LDL.LU R248, [R1+0x125c] ;  /* 0x00125c0001f87983 */ /* 0x000ea80000300800 */
[----:B------:R-:W2:Y:S01]  /*153ce0*/  LDL.LU R136, [R1+0x10ec] ;  /* 0x0010ec0001887983 */ /* 0x000ea20000300800 */
        /* <DEDUP_REMOVED lines=212> */
[----:B-1----:R-:W-:Y:S02]  /*154a30*/  IMAD.WIDE R4, R138, 0x4, R42 ;  /* 0x000000048a047825 */ /* 0x002fe400078e022a */
[----:B------:R-:W3:Y:S04]  /*154a40*/  LDL.LU R137, [R1+0x3348] ;  /* 0x0033480001897983 */ /* 0x000ee80000300800 */
        /* <DEDUP_REMOVED lines=88> */
[----:B---3--:R-:W-:Y:S01]  /*154fd0*/  IMAD.WIDE R4, R224, 0x4, R56 ;  /* 0x00000004e0047825 */ /* 0x008fe200078e0238 */
[----:B------:R-:W3:Y:S01]  /*154fe0*/  LDL.LU R244, [R1+0x32cc] ;  /* 0x0032cc0001f47983 */ /* 0x000ee20000300800 */
[----:B------:R-:W-:-:S02]  /*154ff0*/  LOP3.LUT R12, R12, 0xfffffffb, RZ, 0xc0, !PT ;  /* 0xfffffffb0c0c7812 */ /* 0x000fc400078ec0ff */
[----:B------:R-:W-:Y:S01]  /*155000*/  LOP3.LUT P0, RZ, R28, 0x8, RZ, 0xc0, !PT ;  /* 0x000000081cff7812 */ /* 0x000fe2000780c0ff */
        /* <DEDUP_REMOVED lines=101> */
[----:B------:R-:W2:Y:S07]  /*155660*/  LDL.LU R248, [R1+0x2670] ;  /* 0x0026700001f87983 */ /* 0x000eae0000300800 */
        /* <DEDUP_REMOVED lines=10> */
[----:B------:R-:W4:Y:S04]  /*155710*/  LDL.LU R136, [R1+0x2640] ;  /* 0x0026400001887983 */ /* 0x000f280000300800 */
        /* <DEDUP_REMOVED lines=35> */
[C---:B------:R-:W-:Y:S01]  /*155950*/  LOP3.LUT P5, RZ, R29.reuse, 0x8, RZ, 0xc0, !PT ;  /* 0x000000081dff7812 */ /* 0x040fe200078ac0ff */
[----:B-1----:R-:W-:Y:S01]  /*155960*/  IMAD.WIDE R4, R142, 0x4, R42 ;  /* 0x000000048e047825 */ /* 0x002fe200078e022a */
[C---:B------:R-:W-:Y:S02]  /*155970*/  LOP3.LUT P6, RZ, R29.reuse, 0x10, RZ, 0xc0, !PT ;  /* 0x000000101dff7812 */ /* 0x040fe400078cc0ff */
[----:B------:R-:W-:Y:S01]  /*155980*/  LOP3.LUT P0, RZ, R29, 0x20, RZ, 0xc0, !PT ;  /* 0x000000201dff7812 */ /* 0x000fe2000780c0ff */
[----:B------:R-:W2:Y:S04]  /*155990*/  LDL.LU R142, [R1+0x4b48] ;  /* 0x004b4800018e7983 */ /* 0x000ea80000300800 */
[----:B----4-:R3:W-:Y:S02]  /*1559a0*/  @P2 STG.E desc[UR24][R4.64], R136 ;  /* 0x0000008804002986 */ /* 0x0107e4000c101918 */
[----:B---3--:R-:W-:-:S05]  /*1559b0*/  IMAD.WIDE R4, R137, 0x4, R56 ;  /* 0x0000000489047825 */ /* 0x008fca00078e0238 */
        /* <DEDUP_REMOVED lines=243> */
[----:B------:R-:W-:-:S02]  /*1568f0*/  LOP3.LUT R13, R13, 0xfffffffd, RZ, 0xc0, !PT ;  /* 0xfffffffd0d0d7812 */ /* 0x000fc400078ec0ff */
[C---:B------:R-:W-:Y:S02]  /*156900*/  LOP3.LUT P5, RZ, R30.reuse, 0x2000, RZ, 0xc0, !PT ;  /* 0x000020001eff7812 */ /* 0x040fe400078ac0ff */
[C---:B------:R-:W-:Y:S01]  /*156910*/  LOP3.LUT P6, RZ, R30.reuse, 0x4000, RZ, 0xc0, !PT ;  /* 0x000040001eff7812 */ /* 0x040fe200078cc0ff */
[----:B------:R-:W2:Y:S01]  /*156920*/  LDL.LU R240, [R1+0xf8c] ;  /* 0x000f8c0001f07983 */ /* 0x000ea20000300800 */
[----:B------:R-:W-:Y:S02]  /*156930*/  @P1 LOP3.LUT R13, R13, 0x2, RZ, 0xfc, !PT ;  /* 0x000000020d0d1812 */ /* 0x000fe400078efcff */
[----:B------:R-:W-:Y:S01]  /*156940*/  LOP3.LUT P1, RZ, R30, 0x40000, RZ, 0xc0, !PT ;  /* 0x000400001eff7812 */ /* 0x000fe2000782c0ff */
[----:B------:R-:W-:Y:S01]  /*156950*/  IMAD.WIDE R4, R139, 0x4, R48 ;  /* 0x000000048b047825 */ /* 0x000fe200078e0230 */
[----:B------:R-:W-:-:S05]  /*156960*/  LOP3.LUT R13, R13, 0xfffffffb, RZ, 0xc0, !PT ;  /* 0xfffffffb0d0d7812 */ /* 0x000fca00078ec0ff */
[----:B---3--:R1:W-:Y:S06]  /*156970*/  @P5 STG.E desc[UR24][R4.64], R137 ;  /* 0x0000008904005986 */ /* 0x0083ec000c101918 */
[----:B------:R-:W-:Y:S02]  /*156980*/  @P1 LOP3.LUT R13, R13, 0x4, RZ, 0xfc, !PT ;  /* 0x000000040d0d1812 */ /* 0x000fe400078efcff */
[C---:B------:R-:W-:Y:S01]  /*156990*/  LOP3.LUT P1, RZ, R30.reuse, 0x20000, RZ, 0xc0, !PT ;  /* 0x000200001eff7812 */ /* 0x040fe2000782c0ff */
        /* <DEDUP_REMOVED lines=45> */
[C---:B------:R-:W-:Y:S02]  /*156c70*/  LOP3.LUT P4, RZ, R30.reuse, 0x8000000, RZ, 0xc0, !PT ;  /* 0x080000001eff7812 */ /* 0x040fe4000788c0ff */
        /* <DEDUP_REMOVED lines=560> */
[----:B------:R-:W-:Y:S02]  /*158f80*/  LOP3.LUT P5, RZ, R33, 0x80000000, RZ, 0xc0, !PT ;  /* 0x8000000021ff7812 */ /* 0x000fe400078ac0ff */
        /* <DEDUP_REMOVED lines=122> */
[C---:B-1----:R-:W-:Y:S02]  /*159730*/  IMAD.WIDE R4, R220.reuse, 0x4, R48 ;  /* 0x00000004dc047825 */ /* 0x042fe400078e0230 */
[----:B------:R-:W4:Y:S04]  /*159740*/  LDL.LU R139, [R1+0x4ba0] ;  /* 0x004ba000018b7983 */ /* 0x000f280000300800 */
        /* <DEDUP_REMOVED lines=39> */
[----:B-1----:R-:W-:Y:S02]  /*1599c0*/  IMAD.WIDE R4, R142, 0x4, R42 ;  /* 0x000000048e047825 */ /* 0x002fe400078e022a */
        /* <DEDUP_REMOVED lines=503> */
[----:B------:R-:W-:Y:S02]  /*15b940*/  LOP3.LUT P4, RZ, R37, 0x80000000, RZ, 0xc0, !PT ;  /* 0x8000000025ff7812 */ /* 0x000fe4000788c0ff */
        /* <DEDUP_REMOVED lines=772> */
[----:B------:R-:W3:Y:S04]  /*15e990*/  LDL.LU R248, [R1+0x121c] ;  /* 0x00121c0001f87983 */ /* 0x000ee80000300800 */
[----:B------:R-:W3:Y:S03]  /*15e9a0*/  LDL.LU R136, [R1+0x10ac] ;  /* 0x0010ac0001887983 */ /* 0x000ee60000300800 */
        /* <DEDUP_REMOVED lines=1109> */
[----:B--2---:R-:W-:-:S05]  /*162f00*/  IMAD.WIDE R4, R220, 0x4, R56 ;  /* 0x00000004dc047825 */ /* 0x004fca00078e0238 */
[----:B------:R1:W-:Y:S04]  /*162f10*/  @P4 STG.E desc[UR24][R4.64], R143 ;  /* 0x0000008f04004986 */ /* 0x0003e8000c101918 */
        /* <DEDUP_REMOVED lines=366> */
[C---:B------:R-:W-:Y:S02]  /*164600*/  LOP3.LUT P4, RZ, R67.reuse, 0x2, RZ, 0xc0, !PT ;  /* 0x0000000243ff7812 */ /* 0x040fe4000788c0ff */
[----:B------:R-:W-:Y:S01]  /*164610*/  LOP3.LUT P5, RZ, R67, 0x4, RZ, 0xc0, !PT ;  /* 0x0000000443ff7812 */ /* 0x000fe200078ac0ff */
[----:B-1----:R-:W-:-:S05]  /*164620*/  IMAD.WIDE R4, R140, 0x4, R44 ;  /* 0x000000048c047825 */ /* 0x002fca00078e022c */
[----:B----4-:R1:W-:Y:S01]  /*164630*/  @P2 STG.E desc[UR24][R4.64], R136 ;  /* 0x0000008804002986 */ /* 0x0103e2000c101918 */
[C---:B------:R-:W-:Y:S01]  /*164640*/  LOP3.LUT P6, RZ, R67.reuse, 0x8, RZ, 0xc0, !PT ;  /* 0x0000000843ff7812 */ /* 0x040fe200078cc0ff */
[----:B-1----:R-:W-:Y:S01]  /*164650*/  IMAD.WIDE R4, R140, 0x4, R42 ;  /* 0x000000048c047825 */ /* 0x002fe200078e022a */
        /* <DEDUP_REMOVED lines=252> */
[----:B------:R-:W-:Y:S02]  /*165620*/  LOP3.LUT P0, RZ, R68, 0x4000, RZ, 0xc0, !PT ;  /* 0x0000400044ff7812 */ /* 0x000fe4000780c0ff */
[----:B------:R-:W-:Y:S01]  /*165630*/  LOP3.LUT R23, R23, 0xfbffffff, RZ, 0xc0, !PT ;  /* 0xfbffffff17177812 */ /* 0x000fe200078ec0ff */
[----:B------:R-:W2:Y:S04]  /*165640*/  LDL.LU R244, [R1+0x1d1c] ;  /* 0x001d1c0001f47983 */ /* 0x000ea80000300800 */
[----:B------:R-:W2:Y:S04]  /*165650*/  LDL.LU R248, [R1+0x1b1c] ;  /* 0x001b1c0001f87983 */ /* 0x000ea80000300800 */
[----:B------:R-:W-:-:S02]  /*165660*/  @P1 LOP3.LUT R23, R23, 0x4000000, RZ, 0xfc, !PT ;  /* 0x0400000017171812 */ /* 0x000fc400078efcff */
        /* <DEDUP_REMOVED lines=17> */
[----:B------:R-:W3:Y:S04]  /*165780*/  LDL.LU R140, [R1+0x30f0] ;  /* 0x0030f000018c7983 */ /* 0x000ee80000300800 */
        /* <DEDUP_REMOVED lines=31> */
[C---:B---3--:R-:W-:Y:S01]  /*165980*/  IMAD.WIDE R4, R137.reuse, 0x4, R56 ;  /* 0x0000000489047825 */ /* 0x048fe200078e0238 */
        /* <DEDUP_REMOVED lines=100> */
[----:B----4-:R1:W-:Y:S02]  /*165fd0*/  @P1 STG.E desc[UR24][R4.64], R136 ;  /* 0x0000008804001986 */ /* 0x0103e4000c101918 */
[----:B-1----:R-:W-:-:S05]  /*165fe0*/  IMAD.WIDE R4, R142, 0x4, R52 ;  /* 0x000000048e047825 */ /* 0x002fca00078e0234 */
[----:B---3--:R1:W-:Y:S02]  /*165ff0*/  @P2 STG.E desc[UR24][R4.64], R137 ;  /* 0x0000008904002986 */ /* 0x0083e4000c101918 */
        /* <DEDUP_REMOVED lines=241> */
[----:B-1----:R-:W2:Y:S01]  /*166f10*/  LDL.LU R143, [R1+0x3a20] ;  /* 0x003a2000018f7983 */ /* 0x002ea20000300800 */
[----:B------:R-:W-:-:S03]  /*166f20*/  IMAD.WIDE R4, R140, 0x4, R42 ;  /* 0x000000048c047825 */ /* 0x000fc600078e022a */
[----:B------:R-:W2:Y:S04]  /*166f30*/  LDL.LU R140, [R1+0x52e4] ;  /* 0x0052e400018c7983 */ /* 0x000ea80000300800 */
[----:B------:R-:W2:Y:S04]  /*166f40*/  LDL.LU R220, [R1+0x3950] ;  /* 0x0039500001dc7983 */ /* 0x000ea80000300800 */
[----:B------:R-:W2:Y:S04]  /*166f50*/  LDL.LU R224, [R1+0x3940] ;  /* 0x0039400001e07983 */ /* 0x000ea80000300800 */
[----:B------:R-:W2:Y:S01]  /*166f60*/  LDL.LU R236, [R1+0x3930] ;  /* 0x0039300001ec7983 */ /* 0x000ea20000300800 */
[----:B------:R-:W-:-:S04]  /*166f70*/  LOP3.LUT R24, R24, 0xfdffffff, RZ, 0xc0, !PT ;  /* 0xfdffffff18187812 */ /* 0x000fc800078ec0ff */
        /* <DEDUP_REMOVED lines=12> */
[----:B----4-:R-:W-:Y:S01]  /*167040*/  IMAD.WIDE R4, R228, 0x4, R56 ;  /* 0x00000004e4047825 */ /* 0x010fe200078e0238 */
[----:B------:R-:W4:Y:S04]  /*167050*/  LDL.LU R248, [R1+0x22a0] ;  /* 0x0022a00001f87983 */ /* 0x000f280000300800 */
[----:B------:R-:W4:Y:S01]  /*167060*/  LDL.LU R136, [R1+0x2120] ;  /* 0x0021200001887983 */ /* 0x000f220000300800 */
[----:B------:R-:W-:-:S02]  /*167070*/  @P1 LOP3.LUT R24, R24, 0x8000000, RZ, 0xfc, !PT ;  /* 0x0800000018181812 */ /* 0x000fc400078efcff */
[----:B------:R-:W-:Y:S01]  /*167080*/  LOP3.LUT P1, RZ, R70, 0x8000000, RZ, 0xc0, !PT ;  /* 0x0800000046ff7812 */ /* 0x000fe2000782c0ff */
        /* <DEDUP_REMOVED lines=1318> */
[----:B------:R-:W-:Y:S02]  /*16c2f0*/  LOP3.LUT P6, RZ, R77, 0x40000, RZ, 0xc0, !PT ;  /* 0x000400004dff7812 */ /* 0x000fe400078cc0ff */
        /* <DEDUP_REMOVED lines=1017> */
[----:B------:R-:W-:Y:S01]  /*170290*/  LOP3.LUT P6, RZ, R83, 0x10000, RZ, 0xc0, !PT ;  /* 0x0001000053ff7812 */ /* 0x000fe200078cc0ff */
[----:B------:R-:W2:Y:S01]  /*1702a0*/  LDL.LU R240, [R1+0x1d5c] ;  /* 0x001d5c0001f07983 */ /* 0x000ea20000300800 */
[----:B------:R-:W-:Y:S02]  /*1702b0*/  @P1 LOP3.LUT R29, R29, 0x2, RZ, 0xfc, !PT ;  /* 0x000000021d1d1812 */ /* 0x000fe400078efcff */
[----:B------:R-:W-:Y:S01]  /*1702c0*/  LOP3.LUT P1, RZ, R83, 0x100000, RZ, 0xc0, !PT ;  /* 0x0010000053ff7812 */ /* 0x000fe2000782c0ff */
[----:B------:R-:W-:Y:S01]  /*1702d0*/  IMAD.WIDE R4, R139, 0x4, R48 ;  /* 0x000000048b047825 */ /* 0x000fe200078e0230 */
[----:B------:R-:W-:-:S05]  /*1702e0*/  LOP3.LUT R29, R29, 0xfffffffb, RZ, 0xc0, !PT ;  /* 0xfffffffb1d1d7812 */ /* 0x000fca00078ec0ff */
[----:B---3--:R1:W-:Y:S06]  /*1702f0*/  @P5 STG.E desc[UR24][R4.64], R137 ;  /* 0x0000008904005986 */ /* 0x0083ec000c101918 */
        /* <DEDUP_REMOVED lines=1404> */
[C---:B------:R-:W-:Y:S02]  /*175ac0*/  LOP3.LUT P6, RZ, R91.reuse, 0x4000000, RZ, 0xc0, !PT ;  /* 0x040000005bff7812 */ /* 0x040fe400078cc0ff */
[----:B------:R-:W-:Y:S02]  /*175ad0*/  LOP3.LUT P0, RZ, R91, 0x8000000, RZ, 0xc0, !PT ;  /* 0x080000005bff7812 */ /* 0x000fe4000780c0ff */
        /* <DEDUP_REMOVED lines=21> */
[----:B---3--:R1:W-:Y:S04]  /*175c30*/  @P5 STG.E desc[UR24][R4.64], R142 ;  /* 0x0000008e04005986 */ /* 0x0083e8000c101918 */
[----:B-1----:R-:W3:Y:S04]  /*175c40*/  LDL.LU R142, [R1+0x5444] ;  /* 0x00544400018e7983 */ /* 0x002ee80000300800 */
[----:B------:R-:W3:Y:S04]  /*175c50*/  LDL.LU R236, [R1+0x2ae0] ;  /* 0x002ae00001ec7983 */ /* 0x000ee80000300800 */
[----:B------:R-:W3:Y:S04]  /*175c60*/  LDL.LU R244, [R1+0x27e0] ;  /* 0x0027e00001f47983 */ /* 0x000ee80000300800 */
[----:B------:R-:W3:Y:S04]  /*175c70*/  LDL.LU R248, [R1+0x27a0] ;  /* 0x0027a00001f87983 */ /* 0x000ee80000300800 */
[----:B------:R-:W3:Y:S01]  /*175c80*/  LDL.LU R136, [R1+0x1980] ;  /* 0x0019800001887983 */ /* 0x000ee20000300800 */
[----:B------:R-:W-:-:S03]  /*175c90*/  IMAD.WIDE R4, R137, 0x4, R42 ;  /* 0x0000000489047825 */ /* 0x000fc600078e022a */
[----:B------:R-:W3:Y:S04]  /*175ca0*/  LDL.LU R137, [R1+0x1780] ;  /* 0x0017800001897983 */ /* 0x000ee80000300800 */
[----:B----4-:R1:W-:Y:S02]  /*175cb0*/  @P6 STG.E desc[UR24][R4.64], R138 ;  /* 0x0000008a04006986 */ /* 0x0103e4000c101918 */
[----:B-1----:R-:W-:Y:S02]  /*175cc0*/  IMAD.WIDE R4, R240, 0x4, R56 ;  /* 0x00000004f0047825 */ /* 0x002fe400078e0238 */
[----:B------:R-:W4:Y:S04]  /*175cd0*/  LDL.LU R138, [R1+0x1460] ;  /* 0x00146000018a7983 */ /* 0x000f280000300800 */
[----:B------:R1:W-:Y:S04]  /*175ce0*/  @P0 STG.E desc[UR24][R4.64], R139 ;  /* 0x0000008b04000986 */ /* 0x0003e8000c101918 */
[----:B-1----:R-:W4:Y:S01]  /*175cf0*/  LDL.LU R139, [R1+0x1400] ;  /* 0x00140000018b7983 */ /* 0x002f220000300800 */
[----:B------:R-:W-:-:S04]  /*175d00*/  LOP3.LUT R33, R33, 0xfffdffff, RZ, 0xc0, !PT ;  /* 0xfffdffff21217812 */ /* 0x000fc800078ec0ff */
[----:B------:R-:W-:Y:S02]  /*175d10*/  @P1 LOP3.LUT R33, R33, 0x20000, RZ, 0xfc, !PT ;  /* 0x0002000021211812 */ /* 0x000fe400078efcff */
[----:B------:R-:W-:Y:S02]  /*175d20*/  LOP3.LUT P1, RZ, R91, 0x40000000, RZ, 0xc0, !PT ;  /* 0x400000005bff7812 */ /* 0x000fe4000782c0ff */
[----:B------:R-:W-:-:S11]  /*175d30*/  LOP3.LUT R33, R33, 0xfffbffff, RZ, 0xc0, !PT ;  /* 0xfffbffff21217812 */ /* 0x000fd600078ec0ff */
[----:B------:R-:W-:Y:S02]  /*175d40*/  @P1 LOP3.LUT R33, R33, 0x40000, RZ, 0xfc, !PT ;  /* 0x0004000021211812 */ /* 0x000fe400078efcff */
[----:B------:R-:W-:Y:S02]  /*175d50*/  LOP3.LUT P1, RZ, R91, 0x20000000, RZ, 0xc0, !PT ;  /* 0x200000005bff7812 */ /* 0x000fe4000782c0ff */
[----:B------:R-:W-:Y:S01]  /*175d60*/  LOP3.LUT R33, R33, 0xfff7ffff, RZ, 0xc0, !PT ;  /* 0xfff7ffff21217812 */ /* 0x000fe200078ec0ff */
[----:B------:R-:W-:-:S10]  /*175d70*/  IMAD.WIDE R4, R240, 0x4, R54 ;  /* 0x00000004f0047825 */ /* 0x000fd400078e0236 */
[----:B------:R-:W-:Y:S02]  /*175d80*/  @P1 LOP3.LUT R33, R33, 0x80000, RZ, 0xfc, !PT ;  /* 0x0008000021211812 */ /* 0x000fe400078efcff */
[----:B------:R-:W-:-:S13]  /*175d90*/  LOP3.LUT P1, RZ, R91, 0x10000000, RZ, 0xc0, !PT ;  /* 0x100000005bff7812 */ /* 0x000fda000782c0ff */
[----:B------:R1:W-:Y:S01]  /*175da0*/  @P1 STG.E desc[UR24][R4.64], R140 ;  /* 0x0000008c04001986 */ /* 0x0003e2000c101918 */
[----:B------:R-:W-:-:S03]  /*175db0*/  LOP3.LUT P1, RZ, R33, 0x80000, RZ, 0xc0, !PT ;  /* 0x0008000021ff7812 */ /* 0x000fc6000782c0ff */
[----:B-1----:R-:W4:Y:S01]  /*175dc0*/  LDL.LU R140, [R1+0x1180] ;  /* 0x00118000018c7983 */ /* 0x002f220000300800 */
[----:B------:R-:W-:-:S09]  /*175dd0*/  IMAD.WIDE R4, R240, 0x4, R52 ;  /* 0x00000004f0047825 */ /* 0x000fd200078e0234 */
[----:B------:R1:W-:Y:S01]  /*175de0*/  @P1 STG.E desc[UR24][R4.64], R141 ;  /* 0x0000008d04001986 */ /* 0x0003e2000c101918 */
[----:B------:R-:W-:-:S03]  /*175df0*/  LOP3.LUT P1, RZ, R33, 0x40000, RZ, 0xc0, !PT ;  /* 0x0004000021ff7812 */ /* 0x000fc6000782c0ff */
[----:B-1----:R-:W4:Y:S01]  /*175e00*/  LDL.LU R141, [R1+0x1010] ;  /* 0x00101000018d7983 */ /* 0x002f220000300800 */
[----:B------:R-:W-:Y:S01]  /*175e10*/  IMAD.WIDE R4, R240, 0x4, R50 ;  /* 0x00000004f0047825 */ /* 0x000fe200078e0232 */
[C---:B------:R-:W-:Y:S02]  /*175e20*/  LOP3.LUT P2, RZ, R92.reuse, 0x20, RZ, 0xc0, !PT ;  /* 0x000000205cff7812 */ /* 0x040fe4000784c0ff */
[C---:B------:R-:W-:Y:S02]  /*175e30*/  LOP3.LUT P3, RZ, R92.reuse, 0x40, RZ, 0xc0, !PT ;  /* 0x000000405cff7812 */ /* 0x040fe4000786c0ff */
[----:B------:R-:W-:-:S04]  /*175e40*/  LOP3.LUT P4, RZ, R92, 0x80, RZ, 0xc0, !PT ;  /* 0x000000805cff7812 */ /* 0x000fc8000788c0ff */
[----:B--2---:R1:W-:Y:S04]  /*175e50*/  @P1 STG.E desc[UR24][R4.64], R143 ;  /* 0x0000008f04001986 */ /* 0x0043e8000c101918 */
[----:B-1----:R-:W2:Y:S01]  /*175e60*/  LDL.LU R143, [R1+0xec0] ;  /* 0x000ec000018f7983 */ /* 0x002ea20000300800 */
[----:B------:R-:W-:Y:S01]  /*175e70*/  LOP3.LUT P1, RZ, R33, 0x20000, RZ, 0xc0, !PT ;  /* 0x0002000021ff7812 */ /* 0x000fe2000782c0ff */
[----:B------:R-:W-:-:S12]  /*175e80*/  IMAD.WIDE R4, R240, 0x4, R48 ;  /* 0x00000004f0047825 */ /* 0x000fd800078e0230 */
[----:B------:R1:W-:Y:S01]  /*175e90*/  @P1 STG.E desc[UR24][R4.64], R224 ;  /* 0x000000e004001986 */ /* 0x0003e2000c101918 */
[C---:B------:R-:W-:Y:S01]  /*175ea0*/  LOP3.LUT P1, RZ, R33.reuse, 0x10000, RZ, 0xc0, !PT ;  /* 0x0001000021ff7812 */ /* 0x040fe2000782c0ff */
[C---:B-1----:R-:W-:Y:S02]  /*175eb0*/  IMAD.WIDE R4, R240.reuse, 0x4, R46 ;  /* 0x00000004f0047825 */ /* 0x042fe400078e022e */
[----:B------:R-:W2:Y:S10]  /*175ec0*/  LDL.LU R224, [R1+0x5448] ;  /* 0x0054480001e07983 */ /* 0x000eb40000300800 */
        /* <DEDUP_REMOVED lines=18> */
[----:B------:R1:W-:Y:S04]  /*175ff0*/  @P4 STG.E desc[UR24][R4.64], R139 ;  /* 0x0000008b04004986 */ /* 0x0003e8000c101918 */
[----:B-1----:R-:W3:Y:S04]  /*176000*/  LDL.LU R139, [R1+0x5450] ;  /* 0x00545000018b7983 */ /* 0x002ee80000300800 */
[----:B------:R-:W4:Y:S04]  /*176010*/  LDL.LU R248, [R1+0x3c74] ;  /* 0x003c740001f87983 */ /* 0x000f280000300800 */
[----:B------:R-:W3:Y:S04]  /*176020*/  LDL.LU R136, [R1+0x39b4] ;  /* 0x0039b40001887983 */ /* 0x000ee80000300800 */
[----:B------:R-:W3:Y:S04]  /*176030*/  LDL.LU R137, [R1+0x34f4] ;  /* 0x0034f40001897983 */ /* 0x000ee80000300800 */
[----:B------:R-:W3:Y:S01]  /*176040*/  LDL.LU R138, [R1+0x3354] ;  /* 0x00335400018a7983 */ /* 0x000ee20000300800 */
[----:B------:R-:W-:Y:S01]  /*176050*/  LOP3.LUT P5, RZ, R92, 0x100, RZ, 0xc0, !PT ;  /* 0x000001005cff7812 */ /* 0x000fe200078ac0ff */
[----:B------:R-:W-:Y:S01]  /*176060*/  IMAD.WIDE R4, R142, 0x4, R46 ;  /* 0x000000048e047825 */ /* 0x000fe200078e022e */
[----:B------:R-:W-:-:S11]  /*176070*/  LOP3.LUT P6, RZ, R92, 0x200, RZ, 0xc0, !PT ;  /* 0x000002005cff7812 */ /* 0x000fd600078cc0ff */
[----:B------:R1:W-:Y:S04]  /*176080*/  @P5 STG.E desc[UR24][R4.64], R140 ;  /* 0x0000008c04005986 */ /* 0x0003e8000c101918 */
[----:B-1----:R-:W3:Y:S01]  /*176090*/  LDL.LU R140, [R1+0x3164] ;  /* 0x00316400018c7983 */ /* 0x002ee20000300800 */
[----:B------:R-:W-:Y:S01]  /*1760a0*/  IMAD.WIDE R4, R142, 0x4, R44 ;  /* 0x000000048e047825 */ /* 0x000fe200078e022c */
[----:B------:R-:W-:-:S04]  /*1760b0*/  LOP3.LUT P0, RZ, R92, 0x400, RZ, 0xc0, !PT ;  /* 0x000004005cff7812 */ /* 0x000fc8000780c0ff */
[----:B------:R1:W-:Y:S02]  /*1760c0*/  @P6 STG.E desc[UR24][R4.64], R141 ;  /* 0x0000008d04006986 */ /* 0x0003e4000c101918 */
[----:B-1----:R-:W-:Y:S02]  /*1760d0*/  IMAD.WIDE R4, R142, 0x4, R42 ;  /* 0x000000048e047825 */ /* 0x002fe400078e022a */
[----:B------:R-:W3:Y:S05]  /*1760e0*/  LDL.LU R142, [R1+0x2b94] ;  /* 0x002b9400018e7983 */ /* 0x000eea0000300800 */
[----:B--2---:R1:W-:Y:S04]  /*1760f0*/  @P0 STG.E desc[UR24][R4.64], R143 ;  /* 0x0000008f04000986 */ /* 0x0043e8000c101918 */
[----:B-1----:R-:W2:Y:S04]  /*176100*/  LDL.LU R143, [R1+0x2ae4] ;  /* 0x002ae400018f7983 */ /* 0x002ea80000300800 */
[----:B------:R-:W2:Y:S04]  /*176110*/  LDL.LU R141, [R1+0x544c] ;  /* 0x00544c00018d7983 */ /* 0x000ea80000300800 */
[----:B------:R-:W2:Y:S04]  /*176120*/  LDL.LU R228, [R1+0x27e4] ;  /* 0x0027e40001e47983 */ /* 0x000ea80000300800 */
[----:B------:R-:W2:Y:S04]  /*176130*/  LDL.LU R236, [R1+0x27a4] ;  /* 0x0027a40001ec7983 */ /* 0x000ea80000300800 */
[----:B------:R-:W2:Y:S01]  /*176140*/  LDL.LU R240, [R1+0x1984] ;  /* 0x0019840001f07983 */ /* 0x000ea20000300800 */
[----:B------:R-:W-:-:S03]  /*176150*/  LOP3.LUT P4, RZ, R92, 0x800, RZ, 0xc0, !PT ;  /* 0x000008005cff7812 */ /* 0x000fc6000788c0ff */
[----:B------:R-:W2:Y:S01]  /*176160*/  LDL.LU R244, [R1+0x1784] ;  /* 0x0017840001f47983 */ /* 0x000ea20000300800 */
[----:B------:R-:W-:Y:S01]  /*176170*/  LOP3.LUT P5, RZ, R92, 0x1000, RZ, 0xc0, !PT ;  /* 0x000010005cff7812 */ /* 0x000fe200078ac0ff */
[----:B------:R-:W-:Y:S01]  /*176180*/  IMAD.WIDE R4, R224, 0x4, R56 ;  /* 0x00000004e0047825 */ /* 0x000fe200078e0238 */
[C---:B------:R-:W-:Y:S02]  /*176190*/  LOP3.LUT P6, RZ, R92.reuse, 0x2000, RZ, 0xc0, !PT ;  /* 0x000020005cff7812 */ /* 0x040fe400078cc0ff */
[C---:B------:R-:W-:Y:S02]  /*1761a0*/  LOP3.LUT P1, RZ, R92.reuse, 0x800000, RZ, 0xc0, !PT ;  /* 0x008000005cff7812 */ /* 0x040fe4000782c0ff */
[----:B------:R-:W-:Y:S02]  /*1761b0*/  LOP3.LUT P0, RZ, R92, 0x4000, RZ, 0xc0, !PT ;  /* 0x000040005cff7812 */ /* 0x000fe4000780c0ff */
[----:B------:R-:W-:-:S09]  /*1761c0*/  LOP3.LUT R33, R33, 0xffffffef, RZ, 0xc0, !PT ;  /* 0xffffffef21217812 */ /* 0x000fd200078ec0ff */
        /* <DEDUP_REMOVED lines=11> */
[----:B----4-:R1:W-:Y:S04]  /*176280*/  @P4 STG.E desc[UR24][R4.64], R248 ;  /* 0x000000f804004986 */ /* 0x0103e8000c101918 */
[----:B-1----:R-:W4:Y:S01]  /*176290*/  LDL.LU R248, [R1+0x1464] ;  /* 0x0014640001f87983 */ /* 0x002f220000300800 */
[----:B------:R-:W-:-:S05]  /*1762a0*/  IMAD.WIDE R4, R224, 0x4, R54 ;  /* 0x00000004e0047825 */ /* 0x000fca00078e0236 */
[----:B---3--:R1:W-:Y:S02]  /*1762b0*/  @P5 STG.E desc[UR24][R4.64], R136 ;  /* 0x0000008804005986 */ /* 0x0083e4000c101918 */
[C---:B-1----:R-:W-:Y:S02]  /*1762c0*/  IMAD.WIDE R4, R224.reuse, 0x4, R52 ;  /* 0x00000004e0047825 */ /* 0x042fe400078e0234 */
[----:B------:R-:W3:Y:S04]  /*1762d0*/  LDL.LU R136, [R1+0x1404] ;  /* 0x0014040001887983 */ /* 0x000ee80000300800 */
[----:B------:R1:W-:Y:S02]  /*1762e0*/  @P6 STG.E desc[UR24][R4.64], R137 ;  /* 0x0000008904006986 */ /* 0x0003e4000c101918 */
[----:B-1----:R-:W-:-:S02]  /*1762f0*/  IMAD.WIDE R4, R224, 0x4, R50 ;  /* 0x00000004e0047825 */ /* 0x002fc400078e0232 */
[----:B------:R-:W3:Y:S04]  /*176300*/  LDL.LU R137, [R1+0x1184] ;  /* 0x0011840001897983 */ /* 0x000ee80000300800 */
[----:B------:R1:W-:Y:S04]  /*176310*/  @P0 STG.E desc[UR24][R4.64], R138 ;  /* 0x0000008a04000986 */ /* 0x0003e8000c101918 */
[----:B-1----:R-:W3:Y:S01]  /*176320*/  LDL.LU R138, [R1+0x1014] ;  /* 0x00101400018a7983 */ /* 0x002ee20000300800 */
[----:B------:R-:W-:-:S04]  /*176330*/  LOP3.LUT R33, R33, 0xfffffeff, RZ, 0xc0, !PT ;  /* 0xfffffeff21217812 */ /* 0x000fc800078ec0ff */
        /* <DEDUP_REMOVED lines=35> */
[----:B-1----:R-:W-:Y:S01]  /*176570*/  IMAD.WIDE R4, R141, 0x4, R50 ;  /* 0x000000048d047825 */ /* 0x002fe200078e0232 */
[C---:B------:R-:W-:Y:S02]  /*176580*/  LOP3.LUT P2, RZ, R92.reuse, 0x1000000, RZ, 0xc0, !PT ;  /* 0x010000005cff7812 */ /* 0x040fe4000784c0ff */
[C---:B------:R-:W-:Y:S02]  /*176590*/  LOP3.LUT P3, RZ, R92.reuse, 0x2000000, RZ, 0xc0, !PT ;  /* 0x020000005cff7812 */ /* 0x040fe4000786c0ff */
[----:B------:R-:W-:-:S07]  /*1765a0*/  LOP3.LUT P4, RZ, R92, 0x4000000, RZ, 0xc0, !PT ;  /* 0x040000005cff7812 */ /* 0x000fce000788c0ff */
[----:B----4-:R1:W-:Y:S01]  /*1765b0*/  @P1 STG.E desc[UR24][R4.64], R248 ;  /* 0x000000f804001986 */ /* 0x0103e2000c101918 */
[----:B------:R-:W-:Y:S01]  /*1765c0*/  LOP3.LUT P1, RZ, R33, 0x10, RZ, 0xc0, !PT ;  /* 0x0000001021ff7812 */ /* 0x000fe2000782c0ff */
[----:B-1----:R-:W-:-:S12]  /*1765d0*/  IMAD.WIDE R4, R141, 0x4, R48 ;  /* 0x000000048d047825 */ /* 0x002fd800078e0230 */
[----:B---3--:R1:W-:Y:S02]  /*1765e0*/  @P1 STG.E desc[UR24][R4.64], R136 ;  /* 0x0000008804001986 */ /* 0x0083e4000c101918 */
[----:B-1----:R-:W-:-:S05]  /*1765f0*/  IMAD.WIDE R4, R141, 0x4, R46 ;  /* 0x000000048d047825 */ /* 0x002fca00078e022e */
[----:B------:R1:W-:Y:S02]  /*176600*/  @P2 STG.E desc[UR24][R4.64], R137 ;  /* 0x0000008904002986 */ /* 0x0003e4000c101918 */
[----:B-1----:R-:W-:-:S05]  /*176610*/  IMAD.WIDE R4, R141, 0x4, R44 ;  /* 0x000000048d047825 */ /* 0x002fca00078e022c */
[----:B------:R1:W-:Y:S02]  /*176620*/  @P3 STG.E desc[UR24][R4.64], R138 ;  /* 0x0000008a04003986 */ /* 0x0003e4000c101918 */
[----:B-1----:R-:W-:Y:S02]  /*176630*/  IMAD.WIDE R4, R141, 0x4, R42 ;  /* 0x000000048d047825 */ /* 0x002fe400078e022a */
[----:B------:R-:W3:Y:S04]  /*176640*/  LDL.LU R141, [R1+0x5458] ;  /* 0x00545800018d7983 */ /* 0x000ee80000300800 */
[----:B------:R1:W-:Y:S04]  /*176650*/  @P4 STG.E desc[UR24][R4.64], R93 ;  /* 0x0000005d04004986 */ /* 0x0003e8000c101918 */
[----:B-1----:R-:W4:Y:S04]  /*176660*/  LDL.LU R93, [R1+0x6a78] ;  /* 0x006a7800015d7983 */ /* 0x002f280000300800 */
[----:B------:R-:W3:Y:S04]  /*176670*/  LDL.LU R244, [R1+0x3358] ;  /* 0x0033580001f47983 */ /* 0x000ee80000300800 */
[----:B------:R-:W3:Y:S01]  /*176680*/  LDL.LU R248, [R1+0x3168] ;  /* 0x0031680001f87983 */ /* 0x000ee20000300800 */
[----:B------:R-:W-:-:S02]  /*176690*/  LOP3.LUT P5, RZ, R92, 0x8000000, RZ, 0xc0, !PT ;  /* 0x080000005cff7812 */ /* 0x000fc400078ac0ff */
[C---:B------:R-:W-:Y:S01]  /*1766a0*/  LOP3.LUT P6, RZ, R92.reuse, 0x10000000, RZ, 0xc0, !PT ;  /* 0x100000005cff7812 */ /* 0x040fe200078cc0ff */
[----:B------:R-:W3:Y:S01]  /*1766b0*/  LDL.LU R137, [R1+0x2b98] ;  /* 0x002b980001897983 */ /* 0x000ee20000300800 */
[C---:B------:R-:W-:Y:S01]  /*1766c0*/  IMAD.WIDE R4, R139.reuse, 0x4, R56 ;  /* 0x000000048b047825 */ /* 0x040fe200078e0238 */
[----:B------:R-:W-:Y:S02]  /*1766d0*/  LOP3.LUT P0, RZ, R92, 0x20000000, RZ, 0xc0, !PT ;  /* 0x200000005cff7812 */ /* 0x000fe4000780c0ff */
[----:B------:R-:W3:Y:S06]  /*1766e0*/  LDL.LU R138, [R1+0x2ae8] ;  /* 0x002ae800018a7983 */ /* 0x000eec0000300800 */
[----:B------:R1:W-:Y:S02]  /*1766f0*/  @P5 STG.E desc[UR24][R4.64], R140 ;  /* 0x0000008c04005986 */ /* 0x0003e4000c101918 */
[----:B-1----:R-:W-:-:S02]  /*176700*/  IMAD.WIDE R4, R139, 0x4, R54 ;  /* 0x000000048b047825 */ /* 0x002fc400078e0236 */
[----:B------:R-:W3:Y:S04]  /*176710*/  LDL.LU R140, [R1+0x27e8] ;  /* 0x0027e800018c7983 */ /* 0x000ee80000300800 */
[----:B------:R1:W-:Y:S02]  /*176720*/  @P6 STG.E desc[UR24][R4.64], R142 ;  /* 0x0000008e04006986 */ /* 0x0003e4000c101918 */
[----:B-1----:R-:W-:Y:S02]  /*176730*/  IMAD.WIDE R4, R139, 0x4, R52 ;  /* 0x000000048b047825 */ /* 0x002fe400078e0234 */
[----:B------:R-:W3:Y:S04]  /*176740*/  LDL.LU R142, [R1+0x27a8] ;  /* 0x0027a800018e7983 */ /* 0x000ee80000300800 */
[----:B--2---:R1:W-:Y:S04]  /*176750*/  @P0 STG.E desc[UR24][R4.64], R143 ;  /* 0x0000008f04000986 */ /* 0x0043e8000c101918 */
[----:B-1----:R-:W2:Y:S04]  /*176760*/  LDL.LU R143, [R1+0x1988] ;  /* 0x00198800018f7983 */ /* 0x002ea80000300800 */
[----:B------:R-:W2:Y:S01]  /*176770*/  LDL.LU R136, [R1+0x5454] ;  /* 0x0054540001887983 */ /* 0x000ea20000300800 */
[----:B------:R-:W-:-:S03]  /*176780*/  LOP3.LUT R34, R34, 0xefffffff, RZ, 0xc0, !PT ;  /* 0xefffffff22227812 */ /* 0x000fc600078ec0ff */
[----:B------:R-:W2:Y:S04]  /*176790*/  LDL.LU R228, [R1+0x1788] ;  /* 0x0017880001e47983 */ /* 0x000ea80000300800 */
[----:B------:R-:W2:Y:S01]  /*1767a0*/  LDL.LU R236, [R1+0x1468] ;  /* 0x0014680001ec7983 */ /* 0x000ea20000300800 */
[----:B------:R-:W-:Y:S02]  /*1767b0*/  LOP3.LUT R33, R33, 0xfffffffe, RZ, 0xc0, !PT ;  /* 0xfffffffe21217812 */ /* 0x000fe400078ec0ff */
[C---:B------:R-:W-:Y:S01]  /*1767c0*/  LOP3.LUT P4, RZ, R92.reuse, 0x40000000, RZ, 0xc0, !PT ;  /* 0x400000005cff7812 */ /* 0x040fe2000788c0ff */
[----:B------:R-:W2:Y:S01]  /*1767d0*/  LDL.LU R240, [R1+0x1408] ;  /* 0x0014080001f07983 */ /* 0x000ea20000300800 */
[----:B------:R-:W-:Y:S01]  /*1767e0*/  IMAD.WIDE R4, R139, 0x4, R50 ;  /* 0x000000048b047825 */ /* 0x000fe200078e0232 */
[----:B------:R-:W-:-:S02]  /*1767f0*/  LOP3.LUT P5, RZ, R92, 0x80000000, RZ, 0xc0, !PT ;  /* 0x800000005cff7812 */ /* 0x000fc400078ac0ff */
[----:B----4-:R-:W-:-:S13]  /*176800*/  LOP3.LUT P1, RZ, R93, 0x400, RZ, 0xc0, !PT ;  /* 0x000004005dff7812 */ /* 0x010fda000782c0ff */
        /* <DEDUP_REMOVED lines=10> */
[----:B------:R-:W-:-:S13]  /*1768b0*/  LOP3.LUT P1, RZ, R93, 0x40, RZ, 0xc0, !PT ;  /* 0x000000405dff7812 */ /* 0x000fda000782c0ff */
[----:B------:R-:W-:Y:S02]  /*1768c0*/  @P1 LOP3.LUT R33, R33, 0x1, RZ, 0xfc, !PT ;  /* 0x0000000121211812 */ /* 0x000fe400078efcff */
[----:B------:R-:W-:Y:S02]  /*1768d0*/  LOP3.LUT P1, RZ, R93, 0x20, RZ, 0xc0, !PT ;  /* 0x000000205dff7812 */ /* 0x000fe4000782c0ff */
[----:B------:R-:W-:Y:S01]  /*1768e0*/  LOP3.LUT R33, R33, 0xfffffffd, RZ, 0xc0, !PT ;  /* 0xfffffffd21217812 */ /* 0x000fe200078ec0ff */
[----:B---3--:R1:W-:Y:S10]  /*1768f0*/  @P4 STG.E desc[UR24][R4.64], R244 ;  /* 0x000000f404004986 */ /* 0x0083f4000c101918 */
[----:B------:R-:W-:-:S02]  /*176900*/  @P1 LOP3.LUT R33, R33, 0x2, RZ, 0xfc, !PT ;  /* 0x0000000221211812 */ /* 0x000fc400078efcff */
[----:B------:R-:W-:Y:S01]  /*176910*/  LOP3.LUT P1, RZ, R93, 0x10, RZ, 0xc0, !PT ;  /* 0x000000105dff7812 */ /* 0x000fe2000782c0ff */
[----:B-1----:R-:W3:Y:S01]  /*176920*/  LDL.LU R244, [R1+0x1188] ;  /* 0x0011880001f47983 */ /* 0x002ee20000300800 */
[----:B------:R-:W-:Y:S01]  /*176930*/  LOP3.LUT R33, R33, 0xfffffffb, RZ, 0xc0, !PT ;  /* 0xfffffffb21217812 */ /* 0x000fe200078ec0ff */
[----:B------:R-:W-:Y:S01]  /*176940*/  IMAD.WIDE R4, R139, 0x4, R48 ;  /* 0x000000048b047825 */ /* 0x000fe200078e0230 */
[----:B------:R-:W-:-:S09]  /*176950*/  LOP3.LUT P6, RZ, R93, 0x1, RZ, 0xc0, !PT ;  /* 0x000000015dff7812 */ /* 0x000fd200078cc0ff */
[----:B------:R-:W-:Y:S02]  /*176960*/  @P1 LOP3.LUT R33, R33, 0x4, RZ, 0xfc, !PT ;  /* 0x0000000421211812 */ /* 0x000fe400078efcff */
[C---:B------:R-:W-:Y:S01]  /*176970*/  LOP3.LUT P1, RZ, R93.reuse, 0x8, RZ, 0xc0, !PT ;  /* 0x000000085dff7812 */ /* 0x040fe2000782c0ff */
[----:B------:R1:W-:Y:S01]  /*176980*/  @P5 STG.E desc[UR24][R4.64], R248 ;  /* 0x000000f804005986 */ /* 0x0003e2000c101918 */
[----:B------:R-:W-:Y:S02]  /*176990*/  LOP3.LUT P0, RZ, R93, 0x2, RZ, 0xc0, !PT ;  /* 0x000000025dff7812 */ /* 0x000fe4000780c0ff */
[----:B------:R-:W-:Y:S01]  /*1769a0*/  LOP3.LUT R33, R33, 0xfffffff7, RZ, 0xc0, !PT ;  /* 0xfffffff721217812 */ /* 0x000fe200078ec0ff */
[----:B-1----:R-:W4:Y:S01]  /*1769b0*/  LDL.LU R248, [R1+0x1018] ;  /* 0x0010180001f87983 */ /* 0x002f220000300800 */
[----:B------:R-:W-:-:S07]  /*1769c0*/  IMAD.WIDE R4, R139, 0x4, R46 ;  /* 0x000000048b047825 */ /* 0x000fce00078e022e */
[----:B------:R-:W-:Y:S02]  /*1769d0*/  @P1 LOP3.LUT R33, R33, 0x8, RZ, 0xfc, !PT ;  /* 0x0000000821211812 */ /* 0x000fe400078efcff */
[----:B------:R-:W-:Y:S01]  /*1769e0*/  LOP3.LUT P1, RZ, R93, 0x4, RZ, 0xc0, !PT ;  /* 0x000000045dff7812 */ /* 0x000fe2000782c0ff */
[----:B------:R1:W-:Y:S02]  /*1769f0*/  @P6 STG.E desc[UR24][R4.64], R137 ;  /* 0x0000008904006986 */ /* 0x0003e4000c101918 */
[C---:B-1----:R-:W-:Y:S02]  /*176a00*/  IMAD.WIDE R4, R139.reuse, 0x4, R44 ;  /* 0x000000048b047825 */ /* 0x042fe400078e022c */
[----:B------:R-:W4:Y:S04]  /*176a10*/  LDL.LU R137, [R1+0x3c7c] ;  /* 0x003c7c0001897983 */ /* 0x000f280000300800 */
[----:B------:R1:W-:Y:S02]  /*176a20*/  @P0 STG.E desc[UR24][R4.64], R138 ;  /* 0x0000008a04000986 */ /* 0x0003e4000c101918 */
[----:B-1----:R-:W-:-:S02]  /*176a30*/  IMAD.WIDE R4, R139, 0x4, R42 ;  /* 0x000000048b047825 */ /* 0x002fc400078e022a */
[----:B------:R-:W4:Y:S04]  /*176a40*/  LDL.LU R138, [R1+0x39bc] ;  /* 0x0039bc00018a7983 */ /* 0x000f280000300800 */
[----:B------:R-:W4:Y:S04]  /*176a50*/  LDL.LU R139, [R1+0x34fc] ;  /* 0x0034fc00018b7983 */ /* 0x000f280000300800 */
[----:B------:R2:W-:Y:S01]  /*176a60*/  @P1 STG.E desc[UR24][R4.64], R140 ;  /* 0x0000008c04001986 */ /* 0x0005e2000c101918 */
[----:B------:R-:W-:Y:S01]  /*176a70*/  LOP3.LUT P1, RZ, R33, 0x8, RZ, 0xc0, !PT ;  /* 0x0000000821ff7812 */ /* 0x000fe2000782c0ff */
[----:B--2---:R-:W-:-:S02]  /*176a80*/  IMAD.WIDE R4, R136, 0x4, R56 ;  /* 0x0000000488047825 */ /* 0x004fc400078e0238 */
[----:B------:R-:W2:Y:S10]  /*176a90*/  LDL.LU R140, [R1+0x335c] ;  /* 0x00335c00018c7983 */ /* 0x000eb40000300800 */
[----:B------:R1:W-:Y:S01]  /*176aa0*/  @P1 STG.E desc[UR24][R4.64], R142 ;  /* 0x0000008e04001986 */ /* 0x0003e2000c101918 */
[----:B------:R-:W-:-:S03]  /*176ab0*/  LOP3.LUT P1, RZ, R33, 0x4, RZ, 0xc0, !PT ;  /* 0x0000000421ff7812 */ /* 0x000fc6000782c0ff */
[----:B-1----:R-:W2:Y:S01]  /*176ac0*/  LDL.LU R142, [R1+0x316c] ;  /* 0x00316c00018e7983 */ /* 0x002ea20000300800 */
[----:B------:R-:W-:-:S09]  /*176ad0*/  IMAD.WIDE R4, R136, 0x4, R54 ;  /* 0x0000000488047825 */ /* 0x000fd200078e0236 */
[----:B------:R1:W-:Y:S04]  /*176ae0*/  @P1 STG.E desc[UR24][R4.64], R143 ;  /* 0x0000008f04001986 */ /* 0x0003e8000c101918 */
        /* <DEDUP_REMOVED lines=14> */
[C---:B------:R-:W-:Y:S02]  /*176bd0*/  LOP3.LUT P4, RZ, R93.reuse, 0x2000, RZ, 0xc0, !PT ;  /* 0x000020005dff7812 */ /* 0x040fe4000788c0ff */
[C---:B------:R-:W-:Y:S02]  /*176be0*/  LOP3.LUT P5, RZ, R93.reuse, 0x4000, RZ, 0xc0, !PT ;  /* 0x000040005dff7812 */ /* 0x040fe400078ac0ff */
[----:B------:R-:W-:-:S02]  /*176bf0*/  LOP3.LUT P6, RZ, R93, 0x8000, RZ, 0xc0, !PT ;  /* 0x000080005dff7812 */ /* 0x000fc400078cc0ff */
[----:B------:R-:W-:Y:S01]  /*176c00*/  LOP3.LUT P0, RZ, R93, 0x10000, RZ, 0xc0, !PT ;  /* 0x000100005dff7812 */ /* 0x000fe2000780c0ff */
[----:B---3--:R1:W-:Y:S01]  /*176c10*/  @P1 STG.E desc[UR24][R4.64], R244 ;  /* 0x000000f404001986 */ /* 0x0083e2000c101918 */
[----:B------:R-:W-:Y:S01]  /*176c20*/  LOP3.LUT P1, RZ, R34, 0x20000000, RZ, 0xc0, !PT ;  /* 0x2000000022ff7812 */ /* 0x000fe2000782c0ff */
[----:B-1----:R-:W-:-:S12]  /*176c30*/  IMAD.WIDE R4, R136, 0x4, R44 ;  /* 0x0000000488047825 */ /* 0x002fd800078e022c */
[----:B----4-:R1:W-:Y:S01]  /*176c40*/  @P1 STG.E desc[UR24][R4.64], R248 ;  /* 0x000000f804001986 */ /* 0x0103e2000c101918 */
[----:B------:R-:W-:Y:S01]  /*176c50*/  LOP3.LUT P1, RZ, R34, 0x10000000, RZ, 0xc0, !PT ;  /* 0x1000000022ff7812 */ /* 0x000fe2000782c0ff */
[----:B-1----:R-:W-:-:S12]  /*176c60*/  IMAD.WIDE R4, R136, 0x4, R42 ;  /* 0x0000000488047825 */ /* 0x002fd800078e022a */
[----:B------:R1:W-:Y:S02]  /*176c70*/  @P1 STG.E desc[UR24][R4.64], R94 ;  /* 0x0000005e04001986 */ /* 0x0003e4000c101918 */
        /* <DEDUP_REMOVED lines=8> */
[----:B--2---:R1:W-:Y:S02]  /*176d00*/  @P5 STG.E desc[UR24][R4.64], R140 ;  /* 0x0000008c04005986 */ /* 0x0043e4000c101918 */
[----:B-1----:R-:W-:-:S05]  /*176d10*/  IMAD.WIDE R4, R141, 0x4, R48 ;  /* 0x000000048d047825 */ /* 0x002fca00078e0230 */
[----:B------:R1:W-:Y:S02]  /*176d20*/  @P6 STG.E desc[UR24][R4.64], R142 ;  /* 0x0000008e04006986 */ /* 0x0003e4000c101918 */
[----:B-1----:R-:W-:-:S05]  /*176d30*/  IMAD.WIDE R4, R141, 0x4, R46 ;  /* 0x000000048d047825 */ /* 0x002fca00078e022e */
[----:B------:R1:W-:Y:S04]  /*176d40*/  @P0 STG.E desc[UR24][R4.64], R143 ;  /* 0x0000008f04000986 */ /* 0x0003e8000c101918 */
        /* <DEDUP_REMOVED lines=40> */
[----:B------:R-:W-:Y:S02]  /*176fd0*/  LOP3.LUT R34, R34, 0xfbffffff, RZ, 0xc0, !PT ;  /* 0xfbffffff22227812 */ /* 0x000fe400078ec0ff */
[----:B------:R-:W-:-:S09]  /*176fe0*/  LOP3.LUT P0, RZ, R93, 0x100000, RZ, 0xc0, !PT ;  /* 0x001000005dff7812 */ /* 0x000fd2000780c0ff */
[----:B------:R-:W-:Y:S02]  /*176ff0*/  @P1 LOP3.LUT R34, R34, 0x4000000, RZ, 0xfc, !PT ;  /* 0x0400000022221812 */ /* 0x000fe400078efcff */
[----:B------:R-:W-:Y:S01]  /*177000*/  LOP3.LUT P1, RZ, R93, 0x400000, RZ, 0xc0, !PT ;  /* 0x004000005dff7812 */ /* 0x000fe2000782c0ff */
[----:B----4-:R3:W-:Y:S01]  /*177010*/  @P5 STG.E desc[UR24][R4.64], R137 ;  /* 0x0000008904005986 */ /* 0x0107e2000c101918 */
[----:B------:R-:W-:Y:S01]  /*177020*/  LOP3.LUT R34, R34, 0xf7ffffff, RZ, 0xc0, !PT ;  /* 0xf7ffffff22227812 */ /* 0x000fe200078ec0ff */
[----:B---3--:R-:W-:Y:S02]  /*177030*/  IMAD.WIDE R4, R236, 0x4, R56 ;  /* 0x00000004ec047825 */ /* 0x008fe400078e0238 */
[----:B------:R-:W3:Y:S08]  /*177040*/  LDL.LU R137, [R1+0x3ee0] ;  /* 0x003ee00001897983 */ /* 0x000ef00000300800 */
        /* <DEDUP_REMOVED lines=44> */
[----:B----4-:R1:W-:Y:S02]  /*177310*/  @P3 STG.E desc[UR24][R4.64], R138 ;  /* 0x0000008a04003986 */ /* 0x0103e4000c101918 */
[----:B-1----:R-:W-:-:S05]  /*177320*/  IMAD.WIDE R4, R141, 0x4, R46 ;  /* 0x000000048d047825 */ /* 0x002fca00078e022e */
[----:B------:R1:W-:Y:S01]  /*177330*/  @P4 STG.E desc[UR24][R4.64], R139 ;  /* 0x0000008b04004986 */ /* 0x0003e2000c101918 */
[----:B------:R-:W-:-:S03]  /*177340*/  LOP3.LUT P6, RZ, R94, 0x4, RZ, 0xc0, !PT ;  /* 0x000000045eff7812 */ /* 0x000fc600078cc0ff */
[----:B-1----:R-:W3:Y:S04]  /*177350*/  LDL.LU R139, [R1+0x546c] ;  /* 0x00546c00018b7983 */ /* 0x002ee80000300800 */
[----:B------:R-:W4:Y:S01]  /*177360*/  LDL.LU R136, [R1+0x3e60] ;  /* 0x003e600001887983 */ /* 0x000f220000300800 */
[----:B------:R-:W-:-:S03]  /*177370*/  IMAD.WIDE R4, R141, 0x4, R44 ;  /* 0x000000048d047825 */ /* 0x000fc600078e022c */
[----:B------:R-:W3:Y:S04]  /*177380*/  LDL.LU R137, [R1+0x2550] ;  /* 0x0025500001897983 */ /* 0x000ee80000300800 */
[----:B------:R1:W-:Y:S04]  /*177390*/  @P5 STG.E desc[UR24][R4.64], R140 ;  /* 0x0000008c04005986 */ /* 0x0003e8000c101918 */
[----:B-1----:R-:W3:Y:S01]  /*1773a0*/  LDL.LU R140, [R1+0x2350] ;  /* 0x00235000018c7983 */ /* 0x002ee20000300800 */
[----:B------:R-:W-:-:S03]  /*1773b0*/  IMAD.WIDE R4, R141, 0x4, R42 ;  /* 0x000000048d047825 */ /* 0x000fc600078e022a */
[----:B------:R-:W3:Y:S01]  /*1773c0*/  LDL.LU R141, [R1+0x2180] ;  /* 0x00218000018d7983 */ /* 0x000ee20000300800 */
[----:B------:R-:W-:-:S03]  /*1773d0*/  LOP3.LUT P0, RZ, R94, 0x8, RZ, 0xc0, !PT ;  /* 0x000000085eff7812 */ /* 0x000fc6000780c0ff */
[----:B------:R1:W-:Y:S04]  /*1773e0*/  @P6 STG.E desc[UR24][R4.64], R142 ;  /* 0x0000008e04006986 */ /* 0x0003e8000c101918 */
[----:B-1----:R-:W3:Y:S01]  /*1773f0*/  LDL.LU R142, [R1+0x1f80] ;  /* 0x001f8000018e7983 */ /* 0x002ee20000300800 */
[----:B--2---:R-:W-:-:S05]  /*177400*/  IMAD.WIDE R4, R224, 0x4, R56 ;  /* 0x00000004e0047825 */ /* 0x004fca00078e0238 */
[----:B------:R1:W-:Y:S04]  /*177410*/  @P0 STG.E desc[UR24][R4.64], R143 ;  /* 0x0000008f04000986 */ /* 0x0003e8000c101918 */
[----:B-1----:R-:W2:Y:S01]  /*177420*/  LDL.LU R143, [R1+0x1d80] ;  /* 0x001d8000018f7983 */ /* 0x002ea20000300800 */
[----:B------:R-:W-:Y:S02]  /*177430*/  LOP3.LUT P1, RZ, R94, 0x10000, RZ, 0xc0, !PT ;  /* 0x000100005eff7812 */ /* 0x000fe4000782c0ff */
[----:B------:R-:W-:Y:S01]  /*177440*/  LOP3.LUT R34, R34, 0xffffefff, RZ, 0xc0, !PT ;  /* 0xffffefff22227812 */ /* 0x000fe200078ec0ff */
        /* <DEDUP_REMOVED lines=8> */
[----:B------:R-:W-:Y:S01]  /*1774d0*/  LOP3.LUT P6, RZ, R94, 0x40, RZ, 0xc0, !PT ;  /* 0x000000405eff7812 */ /* 0x000fe200078cc0ff */
[----:B------:R-:W2:Y:S01]  /*1774e0*/  LDL.LU R248, [R1+0x3ed4] ;  /* 0x003ed40001f87983 */ /* 0x000ea20000300800 */
        /* <DEDUP_REMOVED lines=24> */
[----:B----4-:R1:W-:Y:S02]  /*177670*/  @P4 STG.E desc[UR24][R4.64], R136 ;  /* 0x0000008804004986 */ /* 0x0103e4000c101918 */
[C---:B-1----:R-:W-:Y:S02]  /*177680*/  IMAD.WIDE R4, R224.reuse, 0x4, R52 ;  /* 0x00000004e0047825 */ /* 0x042fe400078e0234 */
[----:B------:R-:W4:Y:S04]  /*177690*/  LDL.LU R136, [R1+0x3ec4] ;  /* 0x003ec40001887983 */ /* 0x000f280000300800 */
[----:B---3--:R1:W-:Y:S02]  /*1776a0*/  @P5 STG.E desc[UR24][R4.64], R137 ;  /* 0x0000008904005986 */ /* 0x0083e4000c101918 */
[----:B-1----:R-:W-:-:S02]  /*1776b0*/  IMAD.WIDE R4, R224, 0x4, R50 ;  /* 0x00000004e0047825 */ /* 0x002fc400078e0232 */
[----:B------:R-:W3:Y:S04]  /*1776c0*/  LDL.LU R137, [R1+0x3eb4] ;  /* 0x003eb40001897983 */ /* 0x000ee80000300800 */
[----:B------:R1:W-:Y:S02]  /*1776d0*/  @P6 STG.E desc[UR24][R4.64], R140 ;  /* 0x0000008c04006986 */ /* 0x0003e4000c101918 */
        /* <DEDUP_REMOVED lines=9> */
[----:B--2---:R1:W-:Y:S01]  /*177770*/  @P1 STG.E desc[UR24][R4.64], R143 ;  /* 0x0000008f04001986 */ /* 0x0043e2000c101918 */
        /* <DEDUP_REMOVED lines=24> */
[C---:B------:R-:W-:Y:S02]  /*177900*/  LOP3.LUT P4, RZ, R94.reuse, 0x80000, RZ, 0xc0, !PT ;  /* 0x000800005eff7812 */ /* 0x040fe4000788c0ff */
[C---:B------:R-:W-:Y:S02]  /*177910*/  LOP3.LUT P5, RZ, R94.reuse, 0x100000, RZ, 0xc0, !PT ;  /* 0x001000005eff7812 */ /* 0x040fe400078ac0ff */
[----:B------:R-:W-:-:S02]  /*177920*/  LOP3.LUT P6, RZ, R94, 0x200000, RZ, 0xc0, !PT ;  /* 0x002000005eff7812 */ /* 0x000fc400078cc0ff */
[----:B------:R-:W-:Y:S01]  /*177930*/  LOP3.LUT P0, RZ, R94, 0x400000, RZ, 0xc0, !PT ;  /* 0x004000005eff7812 */ /* 0x000fe2000780c0ff */
[----:B----4-:R1:W-:Y:S02]  /*177940*/  @P1 STG.E desc[UR24][R4.64], R136 ;  /* 0x0000008804001986 */ /* 0x0103e4000c101918 */
[----:B-1----:R-:W-:-:S05]  /*177950*/  IMAD.WIDE R4, R138, 0x4, R44 ;  /* 0x000000048a047825 */ /* 0x002fca00078e022c */
[----:B---3--:R1:W-:Y:S02]  /*177960*/  @P2 STG.E desc[UR24][R4.64], R137 ;  /* 0x0000008904002986 */ /* 0x0083e4000c101918 */
        /* <DEDUP_REMOVED lines=17> */
[----:B------:R-:W3:Y:S04]  /*177a80*/  LDL.LU R142, [R1+0x3f08] ;  /* 0x003f0800018e7983 */ /* 0x000ee80000300800 */
[----:B------:R-:W3:Y:S01]  /*177a90*/  LDL.LU R244, [R1+0x5470] ;  /* 0x0054700001f47983 */ /* 0x000ee20000300800 */
[----:B------:R-:W-:Y:S01]  /*177aa0*/  LOP3.LUT P4, RZ, R94, 0x800000, RZ, 0xc0, !PT ;  /* 0x008000005eff7812 */ /* 0x000fe2000788c0ff */
[----:B------:R-:W-:Y:S01]  /*177ab0*/  IMAD.WIDE R4, R139, 0x4, R48 ;  /* 0x000000048b047825 */ /* 0x000fe200078e0230 */
[----:B------:R-:W-:-:S02]  /*177ac0*/  LOP3.LUT R34, R34, 0xffffffef, RZ, 0xc0, !PT ;  /* 0xffffffef22227812 */ /* 0x000fc400078ec0ff */
[C---:B------:R-:W-:Y:S02]  /*177ad0*/  LOP3.LUT P5, RZ, R94.reuse, 0x1000000, RZ, 0xc0, !PT ;  /* 0x010000005eff7812 */ /* 0x040fe400078ac0ff */
[C---:B------:R-:W-:Y:S02]  /*177ae0*/  LOP3.LUT P6, RZ, R94.reuse, 0x2000000, RZ, 0xc0, !PT ;  /* 0x020000005eff7812 */ /* 0x040fe400078cc0ff */
[----:B------:R-:W-:-:S05]  /*177af0*/  LOP3.LUT P0, RZ, R94, 0x4000000, RZ, 0xc0, !PT ;  /* 0x040000005eff7812 */ /* 0x000fca000780c0ff */
[----:B----4-:R1:W-:Y:S04]  /*177b00*/  @P4 STG.E desc[UR24][R4.64], R143 ;  /* 0x0000008f04004986 */ /* 0x0103e8000c101918 */
[----:B-1----:R-:W4:Y:S01]  /*177b10*/  LDL.LU R143, [R1+0x3ef8] ;  /* 0x003ef800018f7983 */ /* 0x002f220000300800 */
[----:B--2---:R-:W-:-:S03]  /*177b20*/  LOP3.LUT P1, RZ, R95, 0x8, RZ, 0xc0, !PT ;  /* 0x000000085fff7812 */ /* 0x004fc6000782c0ff */
[----:B------:R-:W2:Y:S04]  /*177b30*/  LDL.LU R224, [R1+0x3ee8] ;  /* 0x003ee80001e07983 */ /* 0x000ea80000300800 */
[----:B------:R-:W2:Y:S04]  /*177b40*/  LDL.LU R228, [R1+0x3ed8] ;  /* 0x003ed80001e47983 */ /* 0x000ea80000300800 */
[----:B------:R-:W2:Y:S04]  /*177b50*/  LDL.LU R236, [R1+0x3ec8] ;  /* 0x003ec80001ec7983 */ /* 0x000ea80000300800 */
[----:B------:R-:W2:Y:S04]  /*177b60*/  LDL.LU R240, [R1+0x3eb8] ;  /* 0x003eb80001f07983 */ /* 0x000ea80000300800 */
[----:B------:R-:W2:Y:S01]  /*177b70*/  LDL.LU R248, [R1+0x3e98] ;  /* 0x003e980001f87983 */ /* 0x000ea20000300800 */
[----:B------:R-:W-:-:S02]  /*177b80*/  @P1 LOP3.LUT R34, R34, 0x10, RZ, 0xfc, !PT ;  /* 0x0000001022221812 */ /* 0x000fc400078efcff */
        /* <DEDUP_REMOVED lines=16> */
[----:B------:R-:W-:Y:S01]  /*177c90*/  LOP3.LUT P1, RZ, R94, 0x20000000, RZ, 0xc0, !PT ;  /* 0x200000005eff7812 */ /* 0x000fe2000782c0ff */
[----:B---3--:R1:W-:Y:S01]  /*177ca0*/  @P5 STG.E desc[UR24][R4.64], R136 ;  /* 0x0000008804005986 */ /* 0x0083e2000c101918 */
[----:B------:R-:W-:Y:S01]  /*177cb0*/  LOP3.LUT R34, R34, 0xfffffbff, RZ, 0xc0, !PT ;  /* 0xfffffbff22227812 */ /* 0x000fe200078ec0ff */
[----:B-1----:R-:W-:Y:S02]  /*177cc0*/  IMAD.WIDE R4, R139, 0x4, R44 ;  /* 0x000000048b047825 */ /* 0x002fe400078e022c */
[----:B------:R-:W3:Y:S08]  /*177cd0*/  LDL.LU R136, [R1+0x3e78] ;  /* 0x003e780001887983 */ /* 0x000ef00000300800 */
[----:B------:R-:W-:-:S02]  /*177ce0*/  @P1 LOP3.LUT R34, R34, 0x400, RZ, 0xfc, !PT ;  /* 0x0000040022221812 */ /* 0x000fc400078efcff */
[----:B------:R-:W-:Y:S01]  /*177cf0*/  LOP3.LUT P1, RZ, R94, 0x10000000, RZ, 0xc0, !PT ;  /* 0x100000005eff7812 */ /* 0x000fe2000782c0ff */
[----:B------:R1:W-:Y:S01]  /*177d00*/  @P6 STG.E desc[UR24][R4.64], R138 ;  /* 0x0000008a04006986 */ /* 0x0003e2000c101918 */
[----:B------:R-:W-:-:S03]  /*177d10*/  LOP3.LUT R34, R34, 0xfffff7ff, RZ, 0xc0, !PT ;  /* 0xfffff7ff22227812 */ /* 0x000fc600078ec0ff */
[----:B-1----:R-:W3:Y:S01]  /*177d20*/  LDL.LU R138, [R1+0x3e68] ;  /* 0x003e6800018a7983 */ /* 0x002ee20000300800 */
[----:B------:R-:W-:-:S03]  /*177d30*/  IMAD.WIDE R4, R139, 0x4, R42 ;  /* 0x000000048b047825 */ /* 0x000fc600078e022a */
[----:B------:R-:W3:Y:S04]  /*177d40*/  LDL.LU R139, [R1+0x2558] ;  /* 0x00255800018b7983 */ /* 0x000ee80000300800 */
[----:B------:R-:W-:Y:S02]  /*177d50*/  @P1 LOP3.LUT R34, R34, 0x800, RZ, 0xfc, !PT ;  /* 0x0000080022221812 */ /* 0x000fe400078efcff */
[----:B------:R-:W-:Y:S01]  /*177d60*/  LOP3.LUT P1, RZ, R94, 0x8000000, RZ, 0xc0, !PT ;  /* 0x080000005eff7812 */ /* 0x000fe2000782c0ff */
[----:B------:R1:W-:Y:S04]  /*177d70*/  @P0 STG.E desc[UR24][R4.64], R140 ;  /* 0x0000008c04000986 */ /* 0x0003e8000c101918 */
[----:B-1----:R-:W3:Y:S01]  /*177d80*/  LDL.LU R140, [R1+0x2358] ;  /* 0x00235800018c7983 */ /* 0x002ee20000300800 */
[----:B------:R-:W-:-:S07]  /*177d90*/  IMAD.WIDE R4, R244, 0x4, R56 ;  /* 0x00000004f4047825 */ /* 0x000fce00078e0238 */
        /* <DEDUP_REMOVED lines=8> */
[----:B----4-:R1:W-:Y:S04]  /*177e20*/  @P1 STG.E desc[UR24][R4.64], R143 ;  /* 0x0000008f04001986 */ /* 0x0103e8000c101918 */
[----:B-1----:R-:W4:Y:S01]  /*177e30*/  LDL.LU R143, [R1+0x1d88] ;  /* 0x001d8800018f7983 */ /* 0x002f220000300800 */
[----:B------:R-:W-:Y:S01]  /*177e40*/  LOP3.LUT P1, RZ, R34, 0x200, RZ, 0xc0, !PT ;  /* 0x0000020022ff7812 */ /* 0x000fe2000782c0ff */
[----:B------:R-:W-:-:S12]  /*177e50*/  IMAD.WIDE R4, R244, 0x4, R50 ;  /* 0x00000004f4047825 */ /* 0x000fd800078e0232 */
[----:B--2---:R1:W-:Y:S01]  /*177e60*/  @P1 STG.E desc[UR24][R4.64], R224 ;  /* 0x000000e004001986 */ /* 0x0043e2000c101918 */
        /* <DEDUP_REMOVED lines=19> */
[----:B------:R1:W-:Y:S02]  /*177fa0*/  @P2 STG.E desc[UR24][R4.64], R138 ;  /* 0x0000008a04002986 */ /* 0x0003e4000c101918 */
[----:B-1----:R-:W-:-:S05]  /*177fb0*/  IMAD.WIDE R4, R137, 0x4, R52 ;  /* 0x0000000489047825 */ /* 0x002fca00078e0234 */
[----:B------:R1:W-:Y:S02]  /*177fc0*/  @P3 STG.E desc[UR24][R4.64], R139 ;  /* 0x0000008b04003986 */ /* 0x0003e4000c101918 */
[----:B-1----:R-:W-:-:S05]  /*177fd0*/  IMAD.WIDE R4, R137, 0x4, R50 ;  /* 0x0000000489047825 */ /* 0x002fca00078e0232 */
[----:B------:R1:W-:Y:S04]  /*177fe0*/  @P4 STG.E desc[UR24][R4.64], R140 ;  /* 0x0000008c04004986 */ /* 0x0003e8000c101918 */
[----:B-1----:R-:W2:Y:S01]  /*177ff0*/  LDL.LU R140, [R1+0x1b88] ;  /* 0x001b8800018c7983 */ /* 0x002ea20000300800 */
[C---:B------:R-:W-:Y:S02]  /*178000*/  LOP3.LUT P5, RZ, R95.reuse, 0x80, RZ, 0xc0, !PT ;  /* 0x000000805fff7812 */ /* 0x040fe400078ac0ff */
[----:B------:R-:W-:Y:S01]  /*178010*/  LOP3.LUT P6, RZ, R95, 0x100, RZ, 0xc0, !PT ;  /* 0x000001005fff7812 */ /* 0x000fe200078cc0ff */
[----:B------:R-:W-:Y:S01]  /*178020*/  IMAD.WIDE R4, R137, 0x4, R48 ;  /* 0x0000000489047825 */ /* 0x000fe200078e0230 */
[----:B------:R-:W-:Y:S01]  /*178030*/  LOP3.LUT P0, RZ, R95, 0x200, RZ, 0xc0, !PT ;  /* 0x000002005fff7812 */ /* 0x000fe2000780c0ff */
[----:B------:R-:W3:Y:S04]  /*178040*/  LDL.LU R138, [R1+0x3f2c] ;  /* 0x003f2c00018a7983 */ /* 0x000ee80000300800 */
[----:B------:R-:W3:Y:S04]  /*178050*/  LDL.LU R139, [R1+0x3f0c] ;  /* 0x003f0c00018b7983 */ /* 0x000ee80000300800 */
[----:B------:R1:W-:Y:S02]  /*178060*/  @P5 STG.E desc[UR24][R4.64], R141 ;  /* 0x0000008d04005986 */ /* 0x0003e4000c101918 */
[----:B-1----:R-:W-:-:S02]  /*178070*/  IMAD.WIDE R4, R137, 0x4, R46 ;  /* 0x0000000489047825 */ /* 0x002fc400078e022e */
[----:B------:R-:W3:Y:S04]  /*178080*/  LDL.LU R141, [R1+0x3efc] ;  /* 0x003efc00018d7983 */ /* 0x000ee80000300800 */
[----:B------:R1:W-:Y:S02]  /*178090*/  @P6 STG.E desc[UR24][R4.64], R142 ;  /* 0x0000008e04006986 */ /* 0x0003e4000c101918 */
[----:B-1----:R-:W-:Y:S02]  /*1780a0*/  IMAD.WIDE R4, R137, 0x4, R44 ;  /* 0x0000000489047825 */ /* 0x002fe400078e022c */
[----:B------:R-:W3:Y:S04]  /*1780b0*/  LDL.LU R142, [R1+0x3eec] ;  /* 0x003eec00018e7983 */ /* 0x000ee80000300800 */
[----:B----4-:R1:W-:Y:S04]  /*1780c0*/  @P0 STG.E desc[UR24][R4.64], R143 ;  /* 0x0000008f04000986 */ /* 0x0103e8000c101918 */
[----:B-1----:R-:W4:Y:S04]  /*1780d0*/  LDL.LU R143, [R1+0x3edc] ;  /* 0x003edc00018f7983 */ /* 0x002f280000300800 */
[----:B------:R-:W3:Y:S01]  /*1780e0*/  LDL.LU R228, [R1+0x5478] ;  /* 0x0054780001e47983 */ /* 0x000ee20000300800 */
[----:B------:R-:W-:-:S02]  /*1780f0*/  LOP3.LUT P1, RZ, R95, 0x400000, RZ, 0xc0, !PT ;  /* 0x004000005fff7812 */ /* 0x000fc4000782c0ff */
[----:B------:R-:W-:Y:S01]  /*178100*/  LOP3.LUT R35, R35, 0xefffffff, RZ, 0xc0, !PT ;  /* 0xefffffff23237812 */ /* 0x000fe200078ec0ff */
[----:B------:R-:W4:Y:S01]  /*178110*/  LDL.LU R220, [R1+0x3ecc] ;  /* 0x003ecc0001dc7983 */ /* 0x000f220000300800 */
[----:B------:R-:W-:-:S03]  /*178120*/  LOP3.LUT P4, RZ, R95, 0x400, RZ, 0xc0, !PT ;  /* 0x000004005fff7812 */ /* 0x000fc6000788c0ff */
[----:B------:R-:W4:Y:S06]  /*178130*/  LDL.LU R224, [R1+0x3ebc] ;  /* 0x003ebc0001e07983 */ /* 0x000f2c0000300800 */
        /* <DEDUP_REMOVED lines=8> */
[----:B------:R-:W-:Y:S01]  /*1781c0*/  IMAD.WIDE R4, R137, 0x4, R42 ;  /* 0x0000000489047825 */ /* 0x000fe200078e022a */
        /* <DEDUP_REMOVED lines=9> */
[C---:B------:R-:W-:Y:S02]  /*178260*/  LOP3.LUT P5, RZ, R95.reuse, 0x800, RZ, 0xc0, !PT ;  /* 0x000008005fff7812 */ /* 0x040fe400078ac0ff */
[----:B------:R-:W-:Y:S02]  /*178270*/  LOP3.LUT R34, R34, 0xfffffffb, RZ, 0xc0, !PT ;  /* 0xfffffffb22227812 */ /* 0x000fe400078ec0ff */
[----:B------:R-:W-:-:S07]  /*178280*/  LOP3.LUT P6, RZ, R95, 0x1000, RZ, 0xc0, !PT ;  /* 0x000010005fff7812 */ /* 0x000fce00078cc0ff */
[----:B------:R-:W-:Y:S02]  /*178290*/  @P1 LOP3.LUT R34, R34, 0x4, RZ, 0xfc, !PT ;  /* 0x0000000422221812 */ /* 0x000fe400078efcff */
[C---:B------:R-:W-:Y:S02]  /*1782a0*/  LOP3.LUT P1, RZ, R95.reuse, 0x8000, RZ, 0xc0, !PT ;  /* 0x000080005fff7812 */ /* 0x040fe4000782c0ff */
        /* <DEDUP_REMOVED lines=8> */
[----:B------:R-:W2:Y:S04]  /*178330*/  LDL.LU R136, [R1+0x235c] ;  /* 0x00235c0001887983 */ /* 0x000ea80000300800 */
[----:B------:R-:W2:Y:S01]  /*178340*/  LDL.LU R137, [R1+0x218c] ;  /* 0x00218c0001897983 */ /* 0x000ea20000300800 */
[----:B------:R-:W-:Y:S02]  /*178350*/  @P1 LOP3.LUT R34, R34, 0x8, RZ, 0xfc, !PT ;  /* 0x0000000822221812 */ /* 0x000fe400078efcff */
[----:B------:R-:W-:Y:S01]  /*178360*/  LOP3.LUT P1, RZ, R95, 0x4000, RZ, 0xc0, !PT ;  /* 0x000040005fff7812 */ /* 0x000fe2000782c0ff */
[----:B---3--:R-:W-:-:S05]  /*178370*/  IMAD.WIDE R4, R228, 0x4, R56 ;  /* 0x00000004e4047825 */ /* 0x008fca00078e0238 */
[----:B------:R1:W-:Y:S02]  /*178380*/  @P5 STG.E desc[UR24][R4.64], R138 ;  /* 0x0000008a04005986 */ /* 0x0003e4000c101918 */
[C---:B-1----:R-:W-:Y:S02]  /*178390*/  IMAD.WIDE R4, R228.reuse, 0x4, R54 ;  /* 0x00000004e4047825 */ /* 0x042fe400078e0236 */
[----:B------:R-:W3:Y:S04]  /*1783a0*/  LDL.LU R138, [R1+0x1f8c] ;  /* 0x001f8c00018a7983 */ /* 0x000ee80000300800 */
[----:B------:R1:W-:Y:S02]  /*1783b0*/  @P6 STG.E desc[UR24][R4.64], R139 ;  /* 0x0000008b04006986 */ /* 0x0003e4000c101918 */
[----:B-1----:R-:W-:-:S02]  /*1783c0*/  IMAD.WIDE R4, R228, 0x4, R52 ;  /* 0x00000004e4047825 */ /* 0x002fc400078e0234 */
[----:B------:R-:W3:Y:S04]  /*1783d0*/  LDL.LU R139, [R1+0x1d8c] ;  /* 0x001d8c00018b7983 */ /* 0x000ee80000300800 */
[----:B------:R1:W-:Y:S02]  /*1783e0*/  @P0 STG.E desc[UR24][R4.64], R141 ;  /* 0x0000008d04000986 */ /* 0x0003e4000c101918 */
[----:B-1----:R-:W-:-:S05]  /*1783f0*/  IMAD.WIDE R4, R228, 0x4, R50 ;  /* 0x00000004e4047825 */ /* 0x002fca00078e0232 */
[----:B------:R1:W-:Y:S01]  /*178400*/  @P1 STG.E desc[UR24][R4.64], R142 ;  /* 0x0000008e04001986 */ /* 0x0003e2000c101918 */
[----:B------:R-:W-:Y:S01]  /*178410*/  LOP3.LUT P1, RZ, R34, 0x8, RZ, 0xc0, !PT ;  /* 0x0000000822ff7812 */ /* 0x000fe2000782c0ff */
[----:B-1----:R-:W-:Y:S02]  /*178420*/  IMAD.WIDE R4, R228, 0x4, R48 ;  /* 0x00000004e4047825 */ /* 0x002fe400078e0230 */
[----:B------:R-:W3:Y:S10]  /*178430*/  LDL.LU R142, [R1+0x1b8c] ;  /* 0x001b8c00018e7983 */ /* 0x000ef40000300800 */
[----:B----4-:R1:W-:Y:S04]  /*178440*/  @P1 STG.E desc[UR24][R4.64], R143 ;  /* 0x0000008f04001986 */ /* 0x0103e8000c101918 */
[----:B-1----:R-:W4:Y:S04]  /*178450*/  LDL.LU R143, [R1+0x3f10] ;  /* 0x003f1000018f7983 */ /* 0x002f280000300800 */
[----:B------:R-:W4:Y:S01]  /*178460*/  LDL.LU R141, [R1+0x5480] ;  /* 0x00548000018d7983 */ /* 0x000f220000300800 */
        /* <DEDUP_REMOVED lines=27> */
[C---:B------:R-:W-:Y:S01]  /*178620*/  LOP3.LUT P6, RZ, R95.reuse, 0x8000000, RZ, 0xc0, !PT ;  /* 0x080000005fff7812 */ /* 0x040fe200078cc0ff */
[C---:B-1----:R-:W-:Y:S01]  /*178630*/  IMAD.WIDE R4, R140.reuse, 0x4, R46 ;  /* 0x000000048c047825 */ /* 0x042fe200078e022e */
[----:B------:R-:W-:Y:S01]  /*178640*/  LOP3.LUT P0, RZ, R95, 0x10000000, RZ, 0xc0, !PT ;  /* 0x100000005fff7812 */ /* 0x000fe2000780c0ff */
[----:B------:R-:W2:Y:S04]  /*178650*/  LDL.LU R137, [R1+0x5488] ;  /* 0x0054880001897983 */ /* 0x000ea80000300800 */
[----:B---3--:R1:W-:Y:S02]  /*178660*/  @P3 STG.E desc[UR24][R4.64], R138 ;  /* 0x0000008a04003986 */ /* 0x0083e4000c101918 */
[----:B-1----:R-:W-:-:S05]  /*178670*/  IMAD.WIDE R4, R140, 0x4, R44 ;  /* 0x000000048c047825 */ /* 0x002fca00078e022c */
[----:B------:R1:W-:Y:S02]  /*178680*/  @P4 STG.E desc[UR24][R4.64], R139 ;  /* 0x0000008b04004986 */ /* 0x0003e4000c101918 */
[----:B-1----:R-:W-:-:S05]  /*178690*/  IMAD.WIDE R4, R140, 0x4, R42 ;  /* 0x000000048c047825 */ /* 0x002fca00078e022a */
[----:B------:R4:W-:Y:S02]  /*1786a0*/  @P5 STG.E desc[UR24][R4.64], R142 ;  /* 0x0000008e04005986 */ /* 0x0009e4000c101918 */
[----:B----4-:R-:W-:-:S05]  /*1786b0*/  IMAD.WIDE R4, R141, 0x4, R56 ;  /* 0x000000048d047825 */ /* 0x010fca00078e0238 */
[----:B------:R1:W-:Y:S02]  /*1786c0*/  @P6 STG.E desc[UR24][R4.64], R143 ;  /* 0x0000008f04006986 */ /* 0x0003e4000c101918 */
[----:B-1----:R-:W-:-:S05]  /*1786d0*/  IMAD.WIDE R4, R141, 0x4, R54 ;  /* 0x000000048d047825 */ /* 0x002fca00078e0236 */
[----:B------:R1:W-:Y:S04]  /*1786e0*/  @P0 STG.E desc[UR24][R4.64], R96 ;  /* 0x0000006004000986 */ /* 0x0003e8000c101918 */
[----:B-1----:R-:W3:Y:S04]  /*1786f0*/  LDL.LU R96, [R1+0x6a68] ;  /* 0x006a680001607983 */ /* 0x002ee80000300800 */
        /* <DEDUP_REMOVED lines=10> */
[----:B------:R-:W-:-:S03]  /*1787a0*/  LOP3.LUT P4, RZ, R95, 0x20000000, RZ, 0xc0, !PT ;  /* 0x200000005fff7812 */ /* 0x000fc6000788c0ff */
[----:B------:R-:W3:Y:S01]  /*1787b0*/  LDL.LU R244, [R1+0x1470] ;  /* 0x0014700001f47983 */ /* 0x000ee20000300800 */
[----:B------:R-:W-:Y:S01]  /*1787c0*/  IMAD.WIDE R4, R141, 0x4, R52 ;  /* 0x000000048d047825 */ /* 0x000fe200078e0234 */
[C---:B------:R-:W-:Y:S02]  /*1787d0*/  LOP3.LUT P5, RZ, R95.reuse, 0x40000000, RZ, 0xc0, !PT ;  /* 0x400000005fff7812 */ /* 0x040fe400078ac0ff */
[----:B------:R-:W-:Y:S02]  /*1787e0*/  LOP3.LUT P6, RZ, R95, 0x80000000, RZ, 0xc0, !PT ;  /* 0x800000005fff7812 */ /* 0x000fe400078cc0ff */
[----:B------:R-:W-:-:S04]  /*1787f0*/  LOP3.LUT R35, R35, 0xffefffff, RZ, 0xc0, !PT ;  /* 0xffefffff23237812 */ /* 0x000fc800078ec0ff */
[----:B----4-:R1:W-:Y:S04]  /*178800*/  @P4 STG.E desc[UR24][R4.64], R248 ;  /* 0x000000f804004986 */ /* 0x0103e8000c101918 */
[----:B-1----:R-:W4:Y:S01]  /*178810*/  LDL.LU R248, [R1+0x13f0] ;  /* 0x0013f00001f87983 */ /* 0x002f220000300800 */
[----:B------:R-:W-:-:S05]  /*178820*/  IMAD.WIDE R4, R141, 0x4, R50 ;  /* 0x000000048d047825 */ /* 0x000fca00078e0232 */
[----:B--2---:R1:W-:Y:S04]  /*178830*/  @P5 STG.E desc[UR24][R4.64], R136 ;  /* 0x0000008804005986 */ /* 0x0043e8000c101918 */
[----:B-1----:R-:W2:Y:S01]  /*178840*/  LDL.LU R136, [R1+0x1170] ;  /* 0x0011700001887983 */ /* 0x002ea20000300800 */
[----:B------:R-:W-:-:S05]  /*178850*/  IMAD.WIDE R4, R141, 0x4, R48 ;  /* 0x000000048d047825 */ /* 0x000fca00078e0230 */
[----:B---3--:R1:W-:Y:S04]  /*178860*/  @P6 STG.E desc[UR24][R4.64], R138 ;  /* 0x0000008a04006986 */ /* 0x0083e8000c101918 */
[----:B-1----:R-:W3:Y:S01]  /*178870*/  LDL.LU R138, [R1+0x1000] ;  /* 0x00100000018a7983 */ /* 0x002ee20000300800 */
[----:B------:R-:W-:-:S13]  /*178880*/  LOP3.LUT P1, RZ, R96, 0x200, RZ, 0xc0, !PT ;  /* 0x0000020060ff7812 */ /* 0x000fda000782c0ff */
        /* <DEDUP_REMOVED lines=26> */
[----:B-1----:R-:W-:Y:S02]  /*178a30*/  IMAD.WIDE R4, R141, 0x4, R44 ;  /* 0x000000048d047825 */ /* 0x002fe400078e022c */
[----:B------:R-:W3:Y:S08]  /*178a40*/  LDL.LU R139, [R1+0x3f14] ;  /* 0x003f1400018b7983 */ /* 0x000ef00000300800 */
[----:B------:R1:W-:Y:S01]  /*178a50*/  @P1 STG.E desc[UR24][R4.64], R140 ;  /* 0x0000008c04001986 */ /* 0x0003e2000c101918 */
[----:B------:R-:W-:Y:S01]  /*178a60*/  LOP3.LUT P1, RZ, R35, 0x8000000, RZ, 0xc0, !PT ;  /* 0x0800000023ff7812 */ /* 0x000fe2000782c0ff */
[----:B-1----:R-:W-:-:S02]  /*178a70*/  IMAD.WIDE R4, R141, 0x4, R42 ;  /* 0x000000048d047825 */ /* 0x002fc400078e022a */
[----:B------:R-:W3:Y:S01]  /*178a80*/  LDL.LU R140, [R1+0x3dd4] ;  /* 0x003dd400018c7983 */ /* 0x000ee20000300800 */
[----:B------:R-:W-:-:S03]  /*178a90*/  LOP3.LUT P2, RZ, R96, 0x400, RZ, 0xc0, !PT ;  /* 0x0000040060ff7812 */ /* 0x000fc6000784c0ff */
[----:B------:R-:W3:Y:S06]  /*178aa0*/  LDL.LU R141, [R1+0x3bd4] ;  /* 0x003bd400018d7983 */ /* 0x000eec0000300800 */
[----:B------:R1:W-:Y:S01]  /*178ab0*/  @P1 STG.E desc[UR24][R4.64], R143 ;  /* 0x0000008f04001986 */ /* 0x0003e2000c101918 */
[C---:B------:R-:W-:Y:S01]  /*178ac0*/  LOP3.LUT P1, RZ, R35.reuse, 0x4000000, RZ, 0xc0, !PT ;  /* 0x0400000023ff7812 */ /* 0x040fe2000782c0ff */
[C---:B-1----:R-:W-:Y:S02]  /*178ad0*/  IMAD.WIDE R4, R142.reuse, 0x4, R56 ;  /* 0x000000048e047825 */ /* 0x042fe400078e0238 */
[----:B------:R-:W3:Y:S10]  /*178ae0*/  LDL.LU R143, [R1+0x39c4] ;  /* 0x0039c400018f7983 */ /* 0x000ef40000300800 */
        /* <DEDUP_REMOVED lines=13> */
[----:B------:R-:W-:Y:S01]  /*178bc0*/  LOP3.LUT P1, RZ, R35, 0x200000, RZ, 0xc0, !PT ;  /* 0x0020000023ff7812 */ /* 0x000fe2000782c0ff */
[----:B-1----:R-:W-:-:S12]  /*178bd0*/  IMAD.WIDE R4, R142, 0x4, R46 ;  /* 0x000000048e047825 */ /* 0x002fd800078e022e */
[----:B--2---:R1:W-:Y:S01]  /*178be0*/  @P1 STG.E desc[UR24][R4.64], R136 ;  /* 0x0000008804001986 */ /* 0x0043e2000c101918 */
[----:B------:R-:W-:Y:S01]  /*178bf0*/  LOP3.LUT P1, RZ, R35, 0x100000, RZ, 0xc0, !PT ;  /* 0x0010000023ff7812 */ /* 0x000fe2000782c0ff */
[----:B-1----:R-:W-:-:S12]  /*178c00*/  IMAD.WIDE R4, R142, 0x4, R44 ;  /* 0x000000048e047825 */ /* 0x002fd800078e022c */
[----:B---3--:R1:W-:Y:S02]  /*178c10*/  @P1 STG.E desc[UR24][R4.64], R138 ;  /* 0x0000008a04001986 */ /* 0x0083e4000c101918 */
[----:B-1----:R-:W-:Y:S02]  /*178c20*/  IMAD.WIDE R4, R142, 0x4, R42 ;  /* 0x000000048e047825 */ /* 0x002fe400078e022a */
[----:B------:R-:W2:Y:S04]  /*178c30*/  LDL.LU R142, [R1+0x5610] ;  /* 0x00561000018e7983 */ /* 0x000ea80000300800 */
[----:B------:R1:W-:Y:S04]  /*178c40*/  @P2 STG.E desc[UR24][R4.64], R97 ;  /* 0x0000006104002986 */ /* 0x0003e8000c101918 */
[----:B-1----:R-:W3:Y:S01]  /*178c50*/  LDL.LU R97, [R1+0x6a64] ;  /* 0x006a640001617983 */ /* 0x002ee20000300800 */
[----:B------:R-:W-:-:S02]  /*178c60*/  LOP3.LUT P3, RZ, R96, 0x800, RZ, 0xc0, !PT ;  /* 0x0000080060ff7812 */ /* 0x000fc4000786c0ff */
[C---:B------:R-:W-:Y:S01]  /*178c70*/  LOP3.LUT P4, RZ, R96.reuse, 0x1000, RZ, 0xc0, !PT ;  /* 0x0000100060ff7812 */ /* 0x040fe2000788c0ff */
[----:B------:R-:W-:Y:S01]  /*178c80*/  IMAD.WIDE R4, R137, 0x4, R56 ;  /* 0x0000000489047825 */ /* 0x000fe200078e0238 */
[C---:B------:R-:W-:Y:S02]  /*178c90*/  LOP3.LUT P5, RZ, R96.reuse, 0x2000, RZ, 0xc0, !PT ;  /* 0x0000200060ff7812 */ /* 0x040fe400078ac0ff */
[C---:B------:R-:W-:Y:S02]  /*178ca0*/  LOP3.LUT P6, RZ, R96.reuse, 0x4000, RZ, 0xc0, !PT ;  /* 0x0000400060ff7812 */ /* 0x040fe400078cc0ff */
[----:B------:R-:W-:-:S05]  /*178cb0*/  LOP3.LUT P0, RZ, R96, 0x8000, RZ, 0xc0, !PT ;  /* 0x0000800060ff7812 */ /* 0x000fca000780c0ff */
        /* <DEDUP_REMOVED lines=8> */
[----:B---3--:R1:W-:Y:S04]  /*178d40*/  @P0 STG.E desc[UR24][R4.64], R97 ;  /* 0x0000006104000986 */ /* 0x0083e8000c101918 */
        /* <DEDUP_REMOVED lines=8> */
[----:B------:R-:W3:Y:S01]  /*178dd0*/  LDL.LU R244, [R1+0x548c] ;  /* 0x00548c0001f47983 */ /* 0x000ee20000300800 */
[----:B------:R-:W-:-:S02]  /*178de0*/  LOP3.LUT P1, RZ, R96, 0x10000000, RZ, 0xc0, !PT ;  /* 0x1000000060ff7812 */ /* 0x000fc4000782c0ff */
[----:B------:R-:W-:Y:S01]  /*178df0*/  LOP3.LUT R35, R35, 0xffffefff, RZ, 0xc0, !PT ;  /* 0xffffefff23237812 */ /* 0x000fe200078ec0ff */
[----:B------:R-:W3:Y:S04]  /*178e00*/  LDL.LU R228, [R1+0x13f4] ;  /* 0x0013f40001e47983 */ /* 0x000ee80000300800 */
[----:B------:R-:W3:Y:S04]  /*178e10*/  LDL.LU R236, [R1+0x1174] ;  /* 0x0011740001ec7983 */ /* 0x000ee80000300800 */
[----:B------:R-:W3:Y:S02]  /*178e20*/  LDL.LU R240, [R1+0x1004] ;  /* 0x0010040001f07983 */ /* 0x000ee40000300800 */
        /* <DEDUP_REMOVED lines=15> */
[----:B------:R-:W-:Y:S01]  /*178f20*/  LOP3.LUT P4, RZ, R96, 0x10000, RZ, 0xc0, !PT ;  /* 0x0001000060ff7812 */ /* 0x000fe2000788c0ff */
[----:B------:R-:W-:-:S08]  /*178f30*/  IMAD.WIDE R4, R137, 0x4, R46 ;  /* 0x0000000489047825 */ /* 0x000fd000078e022e */
[----:B------:R-:W-:Y:S02]  /*178f40*/  @P1 LOP3.LUT R35, R35, 0x20000, RZ, 0xfc, !PT ;  /* 0x0002000023231812 */ /* 0x000fe400078efcff */
[C---:B------:R-:W-:Y:S02]  /*178f50*/  LOP3.LUT P1, RZ, R96.reuse, 0x400000, RZ, 0xc0, !PT ;  /* 0x0040000060ff7812 */ /* 0x040fe4000782c0ff */
[C---:B------:R-:W-:Y:S02]  /*178f60*/  LOP3.LUT P5, RZ, R96.reuse, 0x20000, RZ, 0xc0, !PT ;  /* 0x0002000060ff7812 */ /* 0x040fe400078ac0ff */
[----:B------:R-:W-:Y:S02]  /*178f70*/  LOP3.LUT R35, R35, 0xfffbffff, RZ, 0xc0, !PT ;  /* 0xfffbffff23237812 */ /* 0x000fe400078ec0ff */
[----:B------:R-:W-:-:S07]  /*178f80*/  LOP3.LUT P6, RZ, R96, 0x40000, RZ, 0xc0, !PT ;  /* 0x0004000060ff7812 */ /* 0x000fce00078cc0ff */
[----:B------:R-:W-:Y:S02]  /*178f90*/  @P1 LOP3.LUT R35, R35, 0x40000, RZ, 0xfc, !PT ;  /* 0x0004000023231812 */ /* 0x000fe400078efcff */
[C---:B------:R-:W-:Y:S02]  /*178fa0*/  LOP3.LUT P1, RZ, R96.reuse, 0x200000, RZ, 0xc0, !PT ;  /* 0x0020000060ff7812 */ /* 0x040fe4000782c0ff */
[----:B------:R-:W-:Y:S02]  /*178fb0*/  LOP3.LUT P0, RZ, R96, 0x80000, RZ, 0xc0, !PT ;  /* 0x0008000060ff7812 */ /* 0x000fe4000780c0ff */
[----:B------:R-:W-:-:S09]  /*178fc0*/  LOP3.LUT R35, R35, 0xfff7ffff, RZ, 0xc0, !PT ;  /* 0xfff7ffff23237812 */ /* 0x000fd200078ec0ff */
[----:B------:R-:W-:Y:S02]  /*178fd0*/  @P1 LOP3.LUT R35, R35, 0x80000, RZ, 0xfc, !PT ;  /* 0x0008000023231812 */ /* 0x000fe400078efcff */
[----:B------:R-:W-:Y:S01]  /*178fe0*/  LOP3.LUT P1, RZ, R96, 0x100000, RZ, 0xc0, !PT ;  /* 0x0010000060ff7812 */ /* 0x000fe2000782c0ff */
[----:B----4-:R1:W-:Y:S04]  /*178ff0*/  @P4 STG.E desc[UR24][R4.64], R248 ;  /* 0x000000f804004986 */ /* 0x0103e8000c101918 */
[----:B-1----:R-:W4:Y:S01]  /*179000*/  LDL.LU R248, [R1+0x3f18] ;  /* 0x003f180001f87983 */ /* 0x002f220000300800 */
[----:B------:R-:W-:-:S05]  /*179010*/  IMAD.WIDE R4, R137, 0x4, R44 ;  /* 0x0000000489047825 */ /* 0x000fca00078e022c */
[----:B--2---:R1:W-:Y:S02]  /*179020*/  @P5 STG.E desc[UR24][R4.64], R136 ;  /* 0x0000008804005986 */ /* 0x0043e4000c101918 */
[----:B-1----:R-:W-:Y:S02]  /*179030*/  IMAD.WIDE R4, R137, 0x4, R42 ;  /* 0x0000000489047825 */ /* 0x002fe400078e022a */
[----:B------:R-:W2:Y:S04]  /*179040*/  LDL.LU R136, [R1+0x3dd8] ;  /* 0x003dd80001887983 */ /* 0x000ea80000300800 */
[----:B------:R-:W2:Y:S04]  /*179050*/  LDL.LU R137, [R1+0x3bd8] ;  /* 0x003bd80001897983 */ /* 0x000ea80000300800 */
[----:B---3--:R1:W-:Y:S02]  /*179060*/  @P6 STG.E desc[UR24][R4.64], R138 ;  /* 0x0000008a04006986 */ /* 0x0083e4000c101918 */
[----:B-1----:R-:W-:-:S02]  /*179070*/  IMAD.WIDE R4, R244, 0x4, R56 ;  /* 0x00000004f4047825 */ /* 0x002fc400078e0238 */
        /* <DEDUP_REMOVED lines=12> */
[----:B------:R1:W-:Y:S04]  /*179140*/  @P1 STG.E desc[UR24][R4.64], R143 ;  /* 0x0000008f04001986 */ /* 0x0003e8000c101918 */
[----:B-1----:R-:W3:Y:S01]  /*179150*/  LDL.LU R143, [R1+0x2878] ;  /* 0x00287800018f7983 */ /* 0x002ee20000300800 */
        /* <DEDUP_REMOVED lines=16> */
[----:B------:R-:W-:Y:S01]  /*179260*/  LOP3.LUT P4, RZ, R96, 0x80000000, RZ, 0xc0, !PT ;  /* 0x8000000060ff7812 */ /* 0x000fe2000788c0ff */
[----:B------:R-:W3:Y:S04]  /*179270*/  LDL.LU R98, [R1+0x6a5c] ;  /* 0x006a5c0001627983 */ /* 0x000ee80000300800 */
[----:B------:R-:W3:Y:S01]  /*179280*/  LDL.LU R236, [R1+0x5614] ;  /* 0x0056140001ec7983 */ /* 0x000ee20000300800 */
[----:B------:R-:W-:-:S02]  /*179290*/  LOP3.LUT P5, RZ, R97, 0x1, RZ, 0xc0, !PT ;  /* 0x0000000161ff7812 */ /* 0x000fc400078ac0ff */
[C---:B------:R-:W-:Y:S02]  /*1792a0*/  LOP3.LUT P6, RZ, R97.reuse, 0x2, RZ, 0xc0, !PT ;  /* 0x0000000261ff7812 */ /* 0x040fe400078cc0ff */
[----:B------:R-:W-:Y:S01]  /*1792b0*/  LOP3.LUT P0, RZ, R97, 0x4, RZ, 0xc0, !PT ;  /* 0x0000000461ff7812 */ /* 0x000fe2000780c0ff */
[----:B----4-:R1:W-:Y:S01]  /*1792c0*/  @P1 STG.E desc[UR24][R4.64], R248 ;  /* 0x000000f804001986 */ /* 0x0103e2000c101918 */
[----:B------:R-:W-:Y:S01]  /*1792d0*/  LOP3.LUT P1, RZ, R35, 0x1000, RZ, 0xc0, !PT ;  /* 0x0000100023ff7812 */ /* 0x000fe2000782c0ff */
[----:B-1----:R-:W-:-:S12]  /*1792e0*/  IMAD.WIDE R4, R142, 0x4, R54 ;  /* 0x000000048e047825 */ /* 0x002fd800078e0236 */
[----:B--2---:R1:W-:Y:S02]  /*1792f0*/  @P1 STG.E desc[UR24][R4.64], R136 ;  /* 0x0000008804001986 */ /* 0x0043e4000c101918 */
[----:B-1----:R-:W-:-:S05]  /*179300*/  IMAD.WIDE R4, R142, 0x4, R52 ;  /* 0x000000048e047825 */ /* 0x002fca00078e0234 */
[----:B------:R1:W-:Y:S02]  /*179310*/  @P2 STG.E desc[UR24][R4.64], R137 ;  /* 0x0000008904002986 */ /* 0x0003e4000c101918 */
[----:B-1----:R-:W-:-:S05]  /*179320*/  IMAD.WIDE R4, R142, 0x4, R50 ;  /* 0x000000048e047825 */ /* 0x002fca00078e0232 */
[----:B---3--:R1:W-:Y:S02]  /*179330*/  @P3 STG.E desc[UR24][R4.64], R138 ;  /* 0x0000008a04003986 */ /* 0x0083e4000c101918 */
[----:B-1----:R-:W-:-:S05]  /*179340*/  IMAD.WIDE R4, R142, 0x4, R48 ;  /* 0x000000048e047825 */ /* 0x002fca00078e0230 */
[----:B------:R1:W-:Y:S04]  /*179350*/  @P4 STG.E desc[UR24][R4.64], R139 ;  /* 0x0000008b04004986 */ /* 0x0003e8000c101918 */
[----:B-1----:R-:W2:Y:S04]  /*179360*/  LDL.LU R139, [R1+0x561c] ;  /* 0x00561c00018b7983 */ /* 0x002ea80000300800 */
[----:B------:R-:W3:Y:S01]  /*179370*/  LDL.LU R137, [R1+0x27d8] ;  /* 0x0027d80001897983 */ /* 0x000ee20000300800 */
[----:B------:R-:W-:-:S03]  /*179380*/  IMAD.WIDE R4, R142, 0x4, R46 ;  /* 0x000000048e047825 */ /* 0x000fc600078e022e */
[----:B------:R-:W4:Y:S04]  /*179390*/  LDL.LU R138, [R1+0x1998] ;  /* 0x00199800018a7983 */ /* 0x000f280000300800 */
[----:B------:R1:W-:Y:S02]  /*1793a0*/  @P5 STG.E desc[UR24][R4.64], R140 ;  /* 0x0000008c04005986 */ /* 0x0003e4000c101918 */
[C---:B-1----:R-:W-:Y:S02]  /*1793b0*/  IMAD.WIDE R4, R142.reuse, 0x4, R44 ;  /* 0x000000048e047825 */ /* 0x042fe400078e022c */
[----:B------:R-:W2:Y:S04]  /*1793c0*/  LDL.LU R140, [R1+0x1798] ;  /* 0x00179800018c7983 */ /* 0x000ea80000300800 */
[----:B------:R1:W-:Y:S02]  /*1793d0*/  @P6 STG.E desc[UR24][R4.64], R141 ;  /* 0x0000008d04006986 */ /* 0x0003e4000c101918 */
[----:B-1----:R-:W-:-:S02]  /*1793e0*/  IMAD.WIDE R4, R142, 0x4, R42 ;  /* 0x000000048e047825 */ /* 0x002fc400078e022a */
[----:B------:R-:W2:Y:S04]  /*1793f0*/  LDL.LU R142, [R1+0x1478] ;  /* 0x00147800018e7983 */ /* 0x000ea80000300800 */
[----:B------:R1:W-:Y:S04]  /*179400*/  @P0 STG.E desc[UR24][R4.64], R143 ;  /* 0x0000008f04000986 */ /* 0x0003e8000c101918 */
[----:B-1----:R-:W2:Y:S04]  /*179410*/  LDL.LU R143, [R1+0x13f8] ;  /* 0x0013f800018f7983 */ /* 0x002ea80000300800 */
[----:B------:R-:W2:Y:S01]  /*179420*/  LDL.LU R228, [R1+0x1178] ;  /* 0x0011780001e47983 */ /* 0x000ea20000300800 */
[----:B------:R-:W-:-:S02]  /*179430*/  LOP3.LUT P1, RZ, R97, 0x8000, RZ, 0xc0, !PT ;  /* 0x0000800061ff7812 */ /* 0x000fc4000782c0ff */
[----:B------:R-:W-:Y:S01]  /*179440*/  LOP3.LUT R35, R35, 0xffffffef, RZ, 0xc0, !PT ;  /* 0xffffffef23237812 */ /* 0x000fe200078ec0ff */
[----:B------:R-:W2:Y:S04]  /*179450*/  LDL.LU R141, [R1+0x5618] ;  /* 0x00561800018d7983 */ /* 0x000ea80000300800 */
[----:B------:R-:W2:Y:S01]  /*179460*/  LDL.LU R240, [R1+0x3f1c] ;  /* 0x003f1c0001f07983 */ /* 0x000ea20000300800 */
[C---:B------:R-:W-:Y:S02]  /*179470*/  LOP3.LUT P4, RZ, R97.reuse, 0x8, RZ, 0xc0, !PT ;  /* 0x0000000861ff7812 */ /* 0x040fe4000788c0ff */
[C---:B------:R-:W-:Y:S01]  /*179480*/  LOP3.LUT P5, RZ, R97.reuse, 0x10, RZ, 0xc0, !PT ;  /* 0x0000001061ff7812 */ /* 0x040fe200078ac0ff */
[----:B------:R-:W2:Y:S01]  /*179490*/  LDL.LU R244, [R1+0x3ddc] ;  /* 0x003ddc0001f47983 */ /* 0x000ea20000300800 */
[----:B------:R-:W-:-:S02]  /*1794a0*/  LOP3.LUT P6, RZ, R97, 0x20, RZ, 0xc0, !PT ;  /* 0x0000002061ff7812 */ /* 0x000fc400078cc0ff */
[----:B------:R-:W-:Y:S01]  /*1794b0*/  LOP3.LUT P0, RZ, R97, 0x40, RZ, 0xc0, !PT ;  /* 0x0000004061ff7812 */ /* 0x000fe2000780c0ff */
[----:B------:R-:W2:Y:S04]  /*1794c0*/  LDL.LU R248, [R1+0x3bdc] ;  /* 0x003bdc0001f87983 */ /* 0x000ea80000300800 */
        /* <DEDUP_REMOVED lines=21> */
[----:B------:R-:W-:Y:S02]  /*179620*/  LOP3.LUT P1, RZ, R97, 0x100, RZ, 0xc0, !PT ;  /* 0x0000010061ff7812 */ /* 0x000fe4000782c0ff */
[----:B------:R-:W-:-:S11]  /*179630*/  LOP3.LUT R35, R35, 0xfffff7ff, RZ, 0xc0, !PT ;  /* 0xfffff7ff23237812 */ /* 0x000fd600078ec0ff */
[----:B------:R-:W-:Y:S02]  /*179640*/  @P1 LOP3.LUT R35, R35, 0x800, RZ, 0xfc, !PT ;  /* 0x0000080023231812 */ /* 0x000fe400078efcff */
[----:B------:R-:W-:Y:S01]  /*179650*/  LOP3.LUT P1, RZ, R97, 0x80, RZ, 0xc0, !PT ;  /* 0x0000008061ff7812 */ /* 0x000fe2000782c0ff */
[----:B---3--:R1:W-:Y:S02]  /*179660*/  @P4 STG.E desc[UR24][R4.64], R137 ;  /* 0x0000008904004986 */ /* 0x0083e4000c101918 */
[C---:B-1----:R-:W-:Y:S02]  /*179670*/  IMAD.WIDE R4, R236.reuse, 0x4, R54 ;  /* 0x00000004ec047825 */ /* 0x042fe400078e0236 */
[----:B------:R-:W3:Y:S04]  /*179680*/  LDL.LU R137, [R1+0x33dc] ;  /* 0x0033dc0001897983 */ /* 0x000ee80000300800 */
[----:B----4-:R1:W-:Y:S02]  /*179690*/  @P5 STG.E desc[UR24][R4.64], R138 ;  /* 0x0000008a04005986 */ /* 0x0103e4000c101918 */
[----:B-1----:R-:W-:-:S02]  /*1796a0*/  IMAD.WIDE R4, R236, 0x4, R52 ;  /* 0x00000004ec047825 */ /* 0x002fc400078e0234 */
[----:B------:R-:W4:Y:S04]  /*1796b0*/  LDL.LU R138, [R1+0x337c] ;  /* 0x00337c00018a7983 */ /* 0x000f280000300800 */
[----:B--2---:R1:W-:Y:S02]  /*1796c0*/  @P6 STG.E desc[UR24][R4.64], R140 ;  /* 0x0000008c04006986 */ /* 0x0043e4000c101918 */
[C---:B-1----:R-:W-:Y:S02]  /*1796d0*/  IMAD.WIDE R4, R236.reuse, 0x4, R50 ;  /* 0x00000004ec047825 */ /* 0x042fe400078e0232 */
[----:B------:R-:W2:Y:S04]  /*1796e0*/  LDL.LU R140, [R1+0x2bbc] ;  /* 0x002bbc00018c7983 */ /* 0x000ea80000300800 */
[----:B------:R1:W-:Y:S02]  /*1796f0*/  @P0 STG.E desc[UR24][R4.64], R142 ;  /* 0x0000008e04000986 */ /* 0x0003e4000c101918 */
[----:B-1----:R-:W-:-:S02]  /*179700*/  IMAD.WIDE R4, R236, 0x4, R48 ;  /* 0x00000004ec047825 */ /* 0x002fc400078e0230 */
[----:B------:R-:W2:Y:S04]  /*179710*/  LDL.LU R142, [R1+0x287c] ;  /* 0x00287c00018e7983 */ /* 0x000ea80000300800 */
[----:B------:R1:W-:Y:S01]  /*179720*/  @P1 STG.E desc[UR24][R4.64], R143 ;  /* 0x0000008f04001986 */ /* 0x0003e2000c101918 */
[C---:B------:R-:W-:Y:S01]  /*179730*/  LOP3.LUT P1, RZ, R35.reuse, 0x800, RZ, 0xc0, !PT ;  /* 0x0000080023ff7812 */ /* 0x040fe2000782c0ff */
[C---:B-1----:R-:W-:Y:S02]  /*179740*/  IMAD.WIDE R4, R236.reuse, 0x4, R46 ;  /* 0x00000004ec047825 */ /* 0x042fe400078e022e */
[----:B------:R-:W2:Y:S10]  /*179750*/  LDL.LU R143, [R1+0x27dc] ;  /* 0x0027dc00018f7983 */ /* 0x000eb40000300800 */
[----:B------:R1:W-:Y:S01]  /*179760*/  @P1 STG.E desc[UR24][R4.64], R228 ;  /* 0x000000e404001986 */ /* 0x0003e2000c101918 */
[----:B------:R-:W-:Y:S01]  /*179770*/  LOP3.LUT P1, RZ, R35, 0x400, RZ, 0xc0, !PT ;  /* 0x0000040023ff7812 */ /* 0x000fe2000782c0ff */
[----:B-1----:R-:W-:-:S12]  /*179780*/  IMAD.WIDE R4, R236, 0x4, R44 ;  /* 0x00000004ec047825 */ /* 0x002fd800078e022c */
[----:B------:R1:W-:Y:S01]  /*179790*/  @P1 STG.E desc[UR24][R4.64], R98 ;  /* 0x0000006204001986 */ /* 0x0003e2000c101918 */
[C---:B------:R-:W-:Y:S01]  /*1797a0*/  LOP3.LUT P1, RZ, R35.reuse, 0x200, RZ, 0xc0, !PT ;  /* 0x0000020023ff7812 */ /* 0x040fe2000782c0ff */
[----:B-1----:R-:W-:Y:S02]  /*1797b0*/  IMAD.WIDE R4, R236, 0x4, R42 ;  /* 0x00000004ec047825 */ /* 0x002fe400078e022a */
[----:B------:R-:W2:Y:S10]  /*1797c0*/  LDL.LU R98, [R1+0x6a58] ;  /* 0x006a580001627983 */ /* 0x000eb40000300800 */
        /* <DEDUP_REMOVED lines=22> */
[----:B---3--:R1:W-:Y:S02]  /*179930*/  @P1 STG.E desc[UR24][R4.64], R137 ;  /* 0x0000008904001986 */ /* 0x0083e4000c101918 */
[----:B-1----:R-:W-:-:S05]  /*179940*/  IMAD.WIDE R4, R141, 0x4, R46 ;  /* 0x000000048d047825 */ /* 0x002fca00078e022e */
[----:B----4-:R1:W-:Y:S02]  /*179950*/  @P2 STG.E desc[UR24][R4.64], R138 ;  /* 0x0000008a04002986 */ /* 0x0103e4000c101918 */
[----:B-1----:R-:W-:-:S05]  /*179960*/  IMAD.WIDE R4, R141, 0x4, R44 ;  /* 0x000000048d047825 */ /* 0x002fca00078e022c */
[----:B--2---:R1:W-:Y:S02]  /*179970*/  @P3 STG.E desc[UR24][R4.64], R140 ;  /* 0x0000008c04003986 */ /* 0x0043e4000c101918 */
[----:B-1----:R-:W-:-:S05]  /*179980*/  IMAD.WIDE R4, R141, 0x4, R42 ;  /* 0x000000048d047825 */ /* 0x002fca00078e022a */
[----:B------:R1:W-:Y:S02]  /*179990*/  @P4 STG.E desc[UR24][R4.64], R142 ;  /* 0x0000008e04004986 */ /* 0x0003e4000c101918 */
[----:B-1----:R-:W-:-:S05]  /*1799a0*/  IMAD.WIDE R4, R139, 0x4, R56 ;  /* 0x000000048b047825 */ /* 0x002fca00078e0238 */
[----:B------:R1:W-:Y:S02]  /*1799b0*/  @P5 STG.E desc[UR24][R4.64], R143 ;  /* 0x0000008f04005986 */ /* 0x0003e4000c101918 */
[----:B-1----:R-:W-:-:S05]  /*1799c0*/  IMAD.WIDE R4, R139, 0x4, R54 ;  /* 0x000000048b047825 */ /* 0x002fca00078e0236 */
[----:B------:R1:W-:Y:S02]  /*1799d0*/  @P6 STG.E desc[UR24][R4.64], R3 ;  /* 0x0000000304006986 */ /* 0x0003e4000c101918 */
[----:B-1----:R-:W-:Y:S02]  /*1799e0*/  IMAD.WIDE R4, R139, 0x4, R52 ;  /* 0x000000048b047825 */ /* 0x002fe400078e0234 */
[----:B------:R-:W2:Y:S04]  /*1799f0*/  LDL.LU R3, [R1+0x6a50] ;  /* 0x006a500001037983 */ /* 0x000ea80000300800 */
        /* <DEDUP_REMOVED lines=12> */
[C---:B------:R-:W-:Y:S02]  /*179ac0*/  LOP3.LUT P6, RZ, R97.reuse, 0x1000000, RZ, 0xc0, !PT ;  /* 0x0100000061ff7812 */ /* 0x040fe400078cc0ff */
[----:B------:R-:W-:Y:S02]  /*179ad0*/  LOP3.LUT P0, RZ, R97, 0x2000000, RZ, 0xc0, !PT ;  /* 0x0200000061ff7812 */ /* 0x000fe4000780c0ff */
[----:B------:R-:W-:-:S05]  /*179ae0*/  LOP3.LUT R35, R35, 0xfffffffe, RZ, 0xc0, !PT ;  /* 0xfffffffe23237812 */ /* 0x000fca00078ec0ff */
[----:B----4-:R1:W-:Y:S04]  /*179af0*/  @P4 STG.E desc[UR24][R4.64], R143 ;  /* 0x0000008f04004986 */ /* 0x0103e8000c101918 */
[----:B-1----:R-:W4:Y:S04]  /*179b00*/  LDL.LU R143, [R1+0x3fd0] ;  /* 0x003fd000018f7983 */ /* 0x002f280000300800 */
[----:B------:R-:W4:Y:S04]  /*179b10*/  LDL.LU R224, [R1+0x3fc0] ;  /* 0x003fc00001e07983 */ /* 0x000f280000300800 */
[----:B------:R-:W4:Y:S04]  /*179b20*/  LDL.LU R228, [R1+0x3fb0] ;  /* 0x003fb00001e47983 */ /* 0x000f280000300800 */
[----:B------:R-:W4:Y:S04]  /*179b30*/  LDL.LU R236, [R1+0x3fa0] ;  /* 0x003fa00001ec7983 */ /* 0x000f280000300800 */
[----:B------:R-:W4:Y:S01]  /*179b40*/  LDL.LU R240, [R1+0x3f90] ;  /* 0x003f900001f07983 */ /* 0x000f220000300800 */
[----:B------:R-:W-:-:S05]  /*179b50*/  IMAD.WIDE R4, R139, 0x4, R48 ;  /* 0x000000048b047825 */ /* 0x000fca00078e0230 */
[----:B--2---:R1:W-:Y:S02]  /*179b60*/  @P5 STG.E desc[UR24][R4.64], R136 ;  /* 0x0000008804005986 */ /* 0x0043e4000c101918 */
[----:B-1----:R-:W-:-:S05]  /*179b70*/  IMAD.WIDE R4, R139, 0x4, R46 ;  /* 0x000000048b047825 */ /* 0x002fca00078e022e */
[----:B---3--:R1:W-:Y:S04]  /*179b80*/  @P6 STG.E desc[UR24][R4.64], R138 ;  /* 0x0000008a04006986 */ /* 0x0083e8000c101918 */
[----:B-1----:R-:W2:Y:S04]  /*179b90*/  LDL.LU R138, [R1+0x5624] ;  /* 0x00562400018a7983 */ /* 0x002ea80000300800 */
[----:B------:R-:W3:Y:S04]  /*179ba0*/  LDL.LU R244, [R1+0x3f80] ;  /* 0x003f800001f47983 */ /* 0x000ee80000300800 */
[----:B------:R-:W2:Y:S01]  /*179bb0*/  LDL.LU R248, [R1+0x3f70] ;  /* 0x003f700001f87983 */ /* 0x000ea20000300800 */
[----:B------:R-:W-:-:S03]  /*179bc0*/  IMAD.WIDE R4, R139, 0x4, R44 ;  /* 0x000000048b047825 */ /* 0x000fc600078e022c */
[----:B------:R-:W2:Y:S04]  /*179bd0*/  LDL.LU R136, [R1+0x3f60] ;  /* 0x003f600001887983 */ /* 0x000ea80000300800 */
[----:B------:R1:W-:Y:S04]  /*179be0*/  @P0 STG.E desc[UR24][R4.64], R137 ;  /* 0x0000008904000986 */ /* 0x0003e8000c101918 */
[----:B-1----:R-:W2:Y:S01]  /*179bf0*/  LDL.LU R137, [R1+0x3f50] ;  /* 0x003f500001897983 */ /* 0x002ea20000300800 */
        /* <DEDUP_REMOVED lines=22> */
[----:B------:R-:W-:Y:S02]  /*179d60*/  IMAD.WIDE R4, R139, 0x4, R42 ;  /* 0x000000048b047825 */ /* 0x000fe400078e022a */
[----:B------:R-:W2:Y:S08]  /*179d70*/  LDL.LU R139, [R1+0x2560] ;  /* 0x00256000018b7983 */ /* 0x000eb00000300800 */
[----:B------:R-:W-:-:S02]  /*179d80*/  @P1 LOP3.LUT R35, R35, 0x8, RZ, 0xfc, !PT ;  /* 0x0000000823231812 */ /* 0x000fc400078efcff */
[----:B------:R-:W-:-:S13]  /*179d90*/  LOP3.LUT P1, RZ, R97, 0x4000000, RZ, 0xc0, !PT ;  /* 0x0400000061ff7812 */ /* 0x000fda000782c0ff */
[----:B------:R1:W-:Y:S01]  /*179da0*/  @P1 STG.E desc[UR24][R4.64], R140 ;  /* 0x0000008c04001986 */ /* 0x0003e2000c101918 */
[C---:B------:R-:W-:Y:S01]  /*179db0*/  LOP3.LUT P1, RZ, R35.reuse, 0x8, RZ, 0xc0, !PT ;  /* 0x0000000823ff7812 */ /* 0x040fe2000782c0ff */
[C---:B-1----:R-:W-:Y:S02]  /*179dc0*/  IMAD.WIDE R4, R142.reuse, 0x4, R56 ;  /* 0x000000048e047825 */ /* 0x042fe400078e0238 */
[----:B------:R-:W2:Y:S10]  /*179dd0*/  LDL.LU R140, [R1+0x2360] ;  /* 0x00236000018c7983 */ /* 0x000eb40000300800 */
[----:B------:R1:W-:Y:S01]  /*179de0*/  @P1 STG.E desc[UR24][R4.64], R141 ;  /* 0x0000008d04001986 */ /* 0x0003e2000c101918 */
[----:B------:R-:W-:Y:S01]  /*179df0*/  LOP3.LUT P1, RZ, R35, 0x4, RZ, 0xc0, !PT ;  /* 0x0000000423ff7812 */ /* 0x000fe2000782c0ff */
[----:B-1----:R-:W-:-:S02]  /*179e00*/  IMAD.WIDE R4, R142, 0x4, R54 ;  /* 0x000000048e047825 */ /* 0x002fc400078e0236 */
[----:B------:R-:W2:Y:S01]  /*179e10*/  LDL.LU R141, [R1+0x2190] ;  /* 0x00219000018d7983 */ /* 0x000ea20000300800 */
[C---:B------:R-:W-:Y:S02]  /*179e20*/  LOP3.LUT P2, RZ, R98.reuse, 0x8, RZ, 0xc0, !PT ;  /* 0x0000000862ff7812 */ /* 0x040fe4000784c0ff */
[----:B------:R-:W-:-:S07]  /*179e30*/  LOP3.LUT P3, RZ, R98, 0x10, RZ, 0xc0, !PT ;  /* 0x0000001062ff7812 */ /* 0x000fce000786c0ff */
[----:B----4-:R1:W-:Y:S01]  /*179e40*/  @P1 STG.E desc[UR24][R4.64], R143 ;  /* 0x0000008f04001986 */ /* 0x0103e2000c101918 */
[C---:B------:R-:W-:Y:S01]  /*179e50*/  LOP3.LUT P1, RZ, R35.reuse, 0x2, RZ, 0xc0, !PT ;  /* 0x0000000223ff7812 */ /* 0x040fe2000782c0ff */
[C---:B-1----:R-:W-:Y:S02]  /*179e60*/  IMAD.WIDE R4, R142.reuse, 0x4, R52 ;  /* 0x000000048e047825 */ /* 0x042fe400078e0234 */
[----:B------:R-:W4:Y:S10]  /*179e70*/  LDL.LU R143, [R1+0x1f90] ;  /* 0x001f9000018f7983 */ /* 0x000f340000300800 */
        /* <DEDUP_REMOVED lines=14> */
[----:B-1----:R-:W-:Y:S02]  /*179f60*/  IMAD.WIDE R4, R142, 0x4, R42 ;  /* 0x000000048e047825 */ /* 0x002fe400078e022a */
[----:B------:R-:W3:Y:S10]  /*179f70*/  LDL.LU R142, [R1+0x562c] ;  /* 0x00562c00018e7983 */ /* 0x000ef40000300800 */
[----:B--2---:R1:W-:Y:S02]  /*179f80*/  @P1 STG.E desc[UR24][R4.64], R248 ;  /* 0x000000f804001986 */ /* 0x0043e4000c101918 */
        /* <DEDUP_REMOVED lines=8> */
[C---:B------:R-:W-:Y:S02]  /*17a010*/  LOP3.LUT P6, RZ, R98.reuse, 0x80, RZ, 0xc0, !PT ;  /* 0x0000008062ff7812 */ /* 0x040fe400078cc0ff */
[----:B------:R-:W-:-:S07]  /*17a020*/  LOP3.LUT P0, RZ, R98, 0x100, RZ, 0xc0, !PT ;  /* 0x0000010062ff7812 */ /* 0x000fce000780c0ff */
[----:B------:R1:W-:Y:S02]  /*17a030*/  @P4 STG.E desc[UR24][R4.64], R139 ;  /* 0x0000008b04004986 */ /* 0x0003e4000c101918 */
[C---:B-1----:R-:W-:Y:S02]  /*17a040*/  IMAD.WIDE R4, R138.reuse, 0x4, R50 ;  /* 0x000000048a047825 */ /* 0x042fe400078e0232 */
[----:B------:R-:W3:Y:S04]  /*17a050*/  LDL.LU R139, [R1+0x3fe4] ;  /* 0x003fe400018b7983 */ /* 0x000ee80000300800 */
[----:B------:R1:W-:Y:S02]  /*17a060*/  @P5 STG.E desc[UR24][R4.64], R140 ;  /* 0x0000008c04005986 */ /* 0x0003e4000c101918 */
[----:B-1----:R-:W-:-:S02]  /*17a070*/  IMAD.WIDE R4, R138, 0x4, R48 ;  /* 0x000000048a047825 */ /* 0x002fc400078e0230 */
[----:B------:R-:W3:Y:S04]  /*17a080*/  LDL.LU R140, [R1+0x3fd4] ;  /* 0x003fd400018c7983 */ /* 0x000ee80000300800 */
[----:B------:R1:W-:Y:S02]  /*17a090*/  @P6 STG.E desc[UR24][R4.64], R141 ;  /* 0x0000008d04006986 */ /* 0x0003e4000c101918 */
[----:B-1----:R-:W-:Y:S02]  /*17a0a0*/  IMAD.WIDE R4, R138, 0x4, R46 ;  /* 0x000000048a047825 */ /* 0x002fe400078e022e */
[----:B------:R-:W3:Y:S01]  /*17a0b0*/  LDL.LU R141, [R1+0x3fc4] ;  /* 0x003fc400018d7983 */ /* 0x000ee20000300800 */
[C---:B------:R-:W-:Y:S02]  /*17a0c0*/  LOP3.LUT P4, RZ, R98.reuse, 0x200, RZ, 0xc0, !PT ;  /* 0x0000020062ff7812 */ /* 0x040fe4000788c0ff */
[----:B------:R-:W-:Y:S01]  /*17a0d0*/  LOP3.LUT P5, RZ, R98, 0x400, RZ, 0xc0, !PT ;  /* 0x0000040062ff7812 */ /* 0x000fe200078ac0ff */
[----:B----4-:R1:W-:Y:S04]  /*17a0e0*/  @P0 STG.E desc[UR24][R4.64], R143 ;  /* 0x0000008f04000986 */ /* 0x0103e8000c101918 */
[----:B-1----:R-:W4:Y:S04]  /*17a0f0*/  LDL.LU R143, [R1+0x3fb4] ;  /* 0x003fb400018f7983 */ /* 0x002f280000300800 */
[----:B------:R-:W3:Y:S04]  /*17a100*/  LDL.LU R244, [R1+0x5628] ;  /* 0x0056280001f47983 */ /* 0x000ee80000300800 */
[----:B------:R-:W4:Y:S04]  /*17a110*/  LDL.LU R228, [R1+0x3fa4] ;  /* 0x003fa40001e47983 */ /* 0x000f280000300800 */
[----:B------:R-:W4:Y:S04]  /*17a120*/  LDL.LU R236, [R1+0x3f94] ;  /* 0x003f940001ec7983 */ /* 0x000f280000300800 */
[----:B------:R-:W4:Y:S01]  /*17a130*/  LDL.LU R240, [R1+0x3f84] ;  /* 0x003f840001f07983 */ /* 0x000f220000300800 */
[----:B------:R-:W-:-:S03]  /*17a140*/  IMAD.WIDE R4, R138, 0x4, R44 ;  /* 0x000000048a047825 */ /* 0x000fc600078e022c */
[----:B------:R-:W4:Y:S01]  /*17a150*/  LDL.LU R220, [R1+0x5630] ;  /* 0x0056300001dc7983 */ /* 0x000f220000300800 */
[----:B------:R-:W-:-:S03]  /*17a160*/  LOP3.LUT P1, RZ, R98, 0x200000, RZ, 0xc0, !PT ;  /* 0x0020000062ff7812 */ /* 0x000fc6000782c0ff */
[----:B--2---:R1:W-:Y:S02]  /*17a170*/  @P4 STG.E desc[UR24][R4.64], R137 ;  /* 0x0000008904004986 */ /* 0x0043e4000c101918 */
[----:B-1----:R-:W-:-:S05]  /*17a180*/  IMAD.WIDE R4, R138, 0x4, R42 ;  /* 0x000000048a047825 */ /* 0x002fca00078e022a */
[----:B------:R1:W-:Y:S04]  /*17a190*/  @P5 STG.E desc[UR24][R4.64], R99 ;  /* 0x0000006304005986 */ /* 0x0003e8000c101918 */
[----:B-1----:R-:W2:Y:S04]  /*17a1a0*/  LDL.LU R99, [R1+0x6a48] ;  /* 0x006a480001637983 */ /* 0x002ea80000300800 */
[----:B------:R-:W2:Y:S04]  /*17a1b0*/  LDL.LU R248, [R1+0x3f74] ;  /* 0x003f740001f87983 */ /* 0x000ea80000300800 */
[----:B------:R-:W2:Y:S04]  /*17a1c0*/  LDL.LU R136, [R1+0x3f64] ;  /* 0x003f640001887983 */ /* 0x000ea80000300800 */
[----:B------:R-:W2:Y:S04]  /*17a1d0*/  LDL.LU R137, [R1+0x3f54] ;  /* 0x003f540001897983 */ /* 0x000ea80000300800 */
[----:B------:R-:W2:Y:S01]  /*17a1e0*/  LDL.LU R138, [R1+0x2564] ;  /* 0x00256400018a7983 */ /* 0x000ea20000300800 */
        /* <DEDUP_REMOVED lines=21> */
[C---:B------:R-:W-:Y:S02]  /*17a340*/  LOP3.LUT P1, RZ, R98.reuse, 0x4000, RZ, 0xc0, !PT ;  /* 0x0000400062ff7812 */ /* 0x040fe4000782c0ff */
[----:B------:R-:W-:Y:S02]  /*17a350*/  LOP3.LUT P0, RZ, R98, 0x1000, RZ, 0xc0, !PT ;  /* 0x0000100062ff7812 */ /* 0x000fe4000780c0ff */
[----:B------:R-:W-:-:S09]  /*17a360*/  LOP3.LUT R3, R3, 0xf7ffffff, RZ, 0xc0, !PT ;  /* 0xf7ffffff03037812 */ /* 0x000fd200078ec0ff */
        /* <DEDUP_REMOVED lines=9> */
[----:B------:R1:W-:Y:S01]  /*17a400*/  @P1 STG.E desc[UR24][R4.64], R141 ;  /* 0x0000008d04001986 */ /* 0x0003e2000c101918 */
[C---:B------:R-:W-:Y:S01]  /*17a410*/  LOP3.LUT P1, RZ, R3.reuse, 0x8000000, RZ, 0xc0, !PT ;  /* 0x0800000003ff7812 */ /* 0x040fe2000782c0ff */
[----:B-1----:R-:W-:Y:S01]  /*17a420*/  IMAD.WIDE R4, R244, 0x4, R50 ;  /* 0x00000004f4047825 */ /* 0x002fe200078e0232 */
[----:B------:R-:W-:Y:S01]  /*17a430*/  LOP3.LUT P2, RZ, R98, 0x400000, RZ, 0xc0, !PT ;  /* 0x0040000062ff7812 */ /* 0x000fe2000784c0ff */
[----:B------:R-:W3:Y:S10]  /*17a440*/  LDL.LU R141, [R1+0x1d94] ;  /* 0x001d9400018d7983 */ /* 0x000ef40000300800 */
[----:B----4-:R1:W-:Y:S01]  /*17a450*/  @P1 STG.E desc[UR24][R4.64], R143 ;  /* 0x0000008f04001986 */ /* 0x0103e2000c101918 */
[----:B------:R-:W-:Y:S01]  /*17a460*/  LOP3.LUT P1, RZ, R3, 0x4000000, RZ, 0xc0, !PT ;  /* 0x0400000003ff7812 */ /* 0x000fe2000782c0ff */
[----:B-1----:R-:W-:-:S02]  /*17a470*/  IMAD.WIDE R4, R244, 0x4, R48 ;  /* 0x00000004f4047825 */ /* 0x002fc400078e0230 */
        /* <DEDUP_REMOVED lines=27> */
[----:B------:R-:W-:-:S02]  /*17a630*/  LOP3.LUT P6, RZ, R98, 0x4000000, RZ, 0xc0, !PT ;  /* 0x0400000062ff7812 */ /* 0x000fc400078cc0ff */
[----:B------:R-:W-:Y:S01]  /*17a640*/  LOP3.LUT P0, RZ, R98, 0x8000000, RZ, 0xc0, !PT ;  /* 0x0800000062ff7812 */ /* 0x000fe2000780c0ff */
[----:B------:R-:W2:Y:S04]  /*17a650*/  LDL.LU R137, [R1+0x5638] ;  /* 0x0056380001897983 */ /* 0x000ea80000300800 */
[----:B---3--:R1:W-:Y:S02]  /*17a660*/  @P3 STG.E desc[UR24][R4.64], R139 ;  /* 0x0000008b04003986 */ /* 0x0083e4000c101918 */
[----:B-1----:R-:W-:-:S05]  /*17a670*/  IMAD.WIDE R4, R142, 0x4, R46 ;  /* 0x000000048e047825 */ /* 0x002fca00078e022e */
[----:B------:R1:W-:Y:S02]  /*17a680*/  @P4 STG.E desc[UR24][R4.64], R140 ;  /* 0x0000008c04004986 */ /* 0x0003e4000c101918 */
[----:B-1----:R-:W-:-:S05]  /*17a690*/  IMAD.WIDE R4, R142, 0x4, R44 ;  /* 0x000000048e047825 */ /* 0x002fca00078e022c */
[----:B------:R1:W-:Y:S02]  /*17a6a0*/  @P5 STG.E desc[UR24][R4.64], R141 ;  /* 0x0000008d04005986 */ /* 0x0003e4000c101918 */
[----:B-1----:R-:W-:-:S05]  /*17a6b0*/  IMAD.WIDE R4, R142, 0x4, R42 ;  /* 0x000000048e047825 */ /* 0x002fca00078e022a */
[----:B----4-:R1:W-:Y:S02]  /*17a6c0*/  @P6 STG.E desc[UR24][R4.64], R143 ;  /* 0x0000008f04006986 */ /* 0x0103e4000c101918 */
        /* <DEDUP_REMOVED lines=9> */
[----:B------:R-:W-:-:S02]  /*17a760*/  LOP3.LUT P4, RZ, R98, 0x10000000, RZ, 0xc0, !PT ;  /* 0x1000000062ff7812 */ /* 0x000fc4000788c0ff */
[----:B------:R-:W-:Y:S01]  /*17a770*/  LOP3.LUT R3, R3, 0xffffefff, RZ, 0xc0, !PT ;  /* 0xffffefff03037812 */ /* 0x000fe200078ec0ff */
[----:B------:R-:W-:Y:S01]  /*17a780*/  IMAD.WIDE R4, R220, 0x4, R54 ;  /* 0x00000004dc047825 */ /* 0x000fe200078e0236 */
[----:B------:R-:W4:Y:S01]  /*17a790*/  LDL.LU R138, [R1+0x5634] ;  /* 0x00563400018a7983 */ /* 0x000f220000300800 */
[C---:B------:R-:W-:Y:S02]  /*17a7a0*/  LOP3.LUT P5, RZ, R98.reuse, 0x20000000, RZ, 0xc0, !PT ;  /* 0x2000000062ff7812 */ /* 0x040fe400078ac0ff */
[C---:B------:R-:W-:Y:S02]  /*17a7b0*/  LOP3.LUT P6, RZ, R98.reuse, 0x40000000, RZ, 0xc0, !PT ;  /* 0x4000000062ff7812 */ /* 0x040fe400078cc0ff */
[----:B------:R-:W-:Y:S02]  /*17a7c0*/  LOP3.LUT P0, RZ, R98, 0x80000000, RZ, 0xc0, !PT ;  /* 0x8000000062ff7812 */ /* 0x000fe4000780c0ff */
[----:B--2---:R-:W-:Y:S02]  /*17a7d0*/  LOP3.LUT P1, RZ, R99, 0x100, RZ, 0xc0, !PT ;  /* 0x0000010063ff7812 */ /* 0x004fe4000782c0ff */
[----:B---3--:R1:W-:Y:S11]  /*17a7e0*/  @P4 STG.E desc[UR24][R4.64], R143 ;  /* 0x0000008f04004986 */ /* 0x0083f6000c101918 */
[----:B------:R-:W-:-:S02]  /*17a7f0*/  @P1 LOP3.LUT R3, R3, 0x1000, RZ, 0xfc, !PT ;  /* 0x0000100003031812 */ /* 0x000fc400078efcff */
[----:B------:R-:W-:Y:S01]  /*17a800*/  LOP3.LUT P1, RZ, R99, 0x80, RZ, 0xc0, !PT ;  /* 0x0000008063ff7812 */ /* 0x000fe2000782c0ff */
[----:B-1----:R-:W2:Y:S04]  /*17a810*/  LDL.LU R143, [R1+0x3f78] ;  /* 0x003f7800018f7983 */ /* 0x002ea80000300800 */
[----:B------:R-:W3:Y:S01]  /*17a820*/  LDL.LU R224, [R1+0x3f68] ;  /* 0x003f680001e07983 */ /* 0x000ee20000300800 */
[----:B------:R-:W-:-:S03]  /*17a830*/  LOP3.LUT R3, R3, 0xffffdfff, RZ, 0xc0, !PT ;  /* 0xffffdfff03037812 */ /* 0x000fc600078ec0ff */
[----:B------:R-:W3:Y:S04]  /*17a840*/  LDL.LU R228, [R1+0x3f58] ;  /* 0x003f580001e47983 */ /* 0x000ee80000300800 */
[----:B------:R-:W3:Y:S04]  /*17a850*/  LDL.LU R236, [R1+0x2568] ;  /* 0x0025680001ec7983 */ /* 0x000ee80000300800 */
[----:B------:R-:W3:Y:S04]  /*17a860*/  LDL.LU R240, [R1+0x2368] ;  /* 0x0023680001f07983 */ /* 0x000ee80000300800 */
[----:B------:R-:W3:Y:S01]  /*17a870*/  LDL.LU R244, [R1+0x2198] ;  /* 0x0021980001f47983 */ /* 0x000ee20000300800 */
[----:B------:R-:W-:-:S03]  /*17a880*/  IMAD.WIDE R4, R220, 0x4, R52 ;  /* 0x00000004dc047825 */ /* 0x000fc600078e0234 */
[----:B------:R-:W3:Y:S01]  /*17a890*/  LDL.LU R248, [R1+0x1f98] ;  /* 0x001f980001f87983 */ /* 0x000ee20000300800 */
        /* <DEDUP_REMOVED lines=17> */
[----:B----4-:R1:W-:Y:S01]  /*17a9b0*/  @P5 STG.E desc[UR24][R4.64], R136 ;  /* 0x0000008804005986 */ /* 0x0103e2000c101918 */
[----:B------:R-:W-:Y:S01]  /*17a9c0*/  LOP3.LUT R3, R3, 0xfff7ffff, RZ, 0xc0, !PT ;  /* 0xfff7ffff03037812 */ /* 0x000fe200078ec0ff */
[----:B-1----:R-:W-:Y:S02]  /*17a9d0*/  IMAD.WIDE R4, R220, 0x4, R50 ;  /* 0x00000004dc047825 */ /* 0x002fe400078e0232 */
[----:B------:R-:W4:Y:S08]  /*17a9e0*/  LDL.LU R136, [R1+0x1d98] ;  /* 0x001d980001887983 */ /* 0x000f300000300800 */
        /* <DEDUP_REMOVED lines=9> */
[----:B------:R-:W-:-:S03]  /*17aa80*/  LOP3.LUT P1, RZ, R3, 0x80000, RZ, 0xc0, !PT ;  /* 0x0008000003ff7812 */ /* 0x000fc6000782c0ff */
[----:B-1----:R-:W4:Y:S01]  /*17aa90*/  LDL.LU R141, [R1+0x3fdc] ;  /* 0x003fdc00018d7983 */ /* 0x002f220000300800 */
[----:B------:R-:W-:-:S09]  /*17aaa0*/  IMAD.WIDE R4, R220, 0x4, R44 ;  /* 0x00000004dc047825 */ /* 0x000fd200078e022c */
[----:B------:R1:W-:Y:S04]  /*17aab0*/  @P1 STG.E desc[UR24][R4.64], R142 ;  /* 0x0000008e04001986 */ /* 0x0003e8000c101918 */
[----:B-1----:R-:W4:Y:S01]  /*17aac0*/  LDL.LU R142, [R1+0x3fcc] ;  /* 0x003fcc00018e7983 */ /* 0x002f220000300800 */
[----:B------:R-:W-:Y:S01]  /*17aad0*/  LOP3.LUT P1, RZ, R3, 0x40000, RZ, 0xc0, !PT ;  /* 0x0004000003ff7812 */ /* 0x000fe2000782c0ff */
[----:B------:R-:W-:Y:S01]  /*17aae0*/  IMAD.WIDE R4, R220, 0x4, R42 ;  /* 0x00000004dc047825 */ /* 0x000fe200078e022a */
[C---:B------:R-:W-:Y:S02]  /*17aaf0*/  LOP3.LUT P2, RZ, R99.reuse, 0x200, RZ, 0xc0, !PT ;  /* 0x0000020063ff7812 */ /* 0x040fe4000784c0ff */
[C---:B------:R-:W-:Y:S02]  /*17ab00*/  LOP3.LUT P3, RZ, R99.reuse, 0x400, RZ, 0xc0, !PT ;  /* 0x0000040063ff7812 */ /* 0x040fe4000786c0ff */
[----:B------:R-:W-:-:S02]  /*17ab10*/  LOP3.LUT P4, RZ, R99, 0x800, RZ, 0xc0, !PT ;  /* 0x0000080063ff7812 */ /* 0x000fc4000788c0ff */
[C---:B------:R-:W-:Y:S02]  /*17ab20*/  LOP3.LUT P5, RZ, R99.reuse, 0x1000, RZ, 0xc0, !PT ;  /* 0x0000100063ff7812 */ /* 0x040fe400078ac0ff */
[----:B------:R-:W-:-:S03]  /*17ab30*/  LOP3.LUT P6, RZ, R99, 0x2000, RZ, 0xc0, !PT ;  /* 0x0000200063ff7812 */ /* 0x000fc600078cc0ff */
[----:B--2---:R1:W-:Y:S01]  /*17ab40*/  @P1 STG.E desc[UR24][R4.64], R143 ;  /* 0x0000008f04001986 */ /* 0x0043e2000c101918 */
[C---:B------:R-:W-:Y:S01]  /*17ab50*/  LOP3.LUT P1, RZ, R3.reuse, 0x20000, RZ, 0xc0, !PT ;  /* 0x0002000003ff7812 */ /* 0x040fe2000782c0ff */
[C---:B-1----:R-:W-:Y:S02]  /*17ab60*/  IMAD.WIDE R4, R138.reuse, 0x4, R56 ;  /* 0x000000048a047825 */ /* 0x042fe400078e0238 */
[----:B------:R-:W2:Y:S10]  /*17ab70*/  LDL.LU R143, [R1+0x3fbc] ;  /* 0x003fbc00018f7983 */ /* 0x000eb40000300800 */
        /* <DEDUP_REMOVED lines=17> */
[----:B----4-:R1:W-:Y:S02]  /*17ac90*/  @P2 STG.E desc[UR24][R4.64], R136 ;  /* 0x0000008804002986 */ /* 0x0103e4000c101918 */
[----:B-1----:R-:W-:-:S05]  /*17aca0*/  IMAD.WIDE R4, R138, 0x4, R42 ;  /* 0x000000048a047825 */ /* 0x002fca00078e022a */
[----:B------:R1:W-:Y:S02]  /*17acb0*/  @P3 STG.E desc[UR24][R4.64], R139 ;  /* 0x0000008b04003986 */ /* 0x0003e4000c101918 */
[----:B-1----:R-:W-:-:S05]  /*17acc0*/  IMAD.WIDE R4, R137, 0x4, R56 ;  /* 0x0000000489047825 */ /* 0x002fca00078e0238 */
[----:B------:R1:W-:Y:S02]  /*17acd0*/  @P4 STG.E desc[UR24][R4.64], R140 ;  /* 0x0000008c04004986 */ /* 0x0003e4000c101918 */
[----:B-1----:R-:W-:-:S05]  /*17ace0*/  IMAD.WIDE R4, R137, 0x4, R54 ;  /* 0x0000000489047825 */ /* 0x002fca00078e0236 */
[----:B------:R1:W-:Y:S04]  /*17acf0*/  @P5 STG.E desc[UR24][R4.64], R141 ;  /* 0x0000008d04005986 */ /* 0x0003e8000c101918 */
[----:B-1----:R-:W3:Y:S01]  /*17ad00*/  LDL.LU R141, [R1+0x3fac] ;  /* 0x003fac00018d7983 */ /* 0x002ee20000300800 */
[----:B------:R-:W-:-:S05]  /*17ad10*/  IMAD.WIDE R4, R137, 0x4, R52 ;  /* 0x0000000489047825 */ /* 0x000fca00078e0234 */
[----:B------:R1:W-:Y:S04]  /*17ad20*/  @P6 STG.E desc[UR24][R4.64], R142 ;  /* 0x0000008e04006986 */ /* 0x0003e8000c101918 */
[----:B-1----:R-:W4:Y:S01]  /*17ad30*/  LDL.LU R142, [R1+0x3f9c] ;  /* 0x003f9c00018e7983 */ /* 0x002f220000300800 */
[----:B------:R-:W-:Y:S01]  /*17ad40*/  LOP3.LUT P0, RZ, R99, 0x4000, RZ, 0xc0, !PT ;  /* 0x0000400063ff7812 */ /* 0x000fe2000780c0ff */
[----:B------:R-:W-:Y:S01]  /*17ad50*/  IMAD.WIDE R4, R137, 0x4, R50 ;  /* 0x0000000489047825 */ /* 0x000fe200078e0232 */
[C---:B------:R-:W-:Y:S02]  /*17ad60*/  LOP3.LUT P3, RZ, R99.reuse, 0x8000, RZ, 0xc0, !PT ;  /* 0x0000800063ff7812 */ /* 0x040fe4000786c0ff */
[----:B------:R-:W-:-:S09]  /*17ad70*/  LOP3.LUT P4, RZ, R99, 0x10000, RZ, 0xc0, !PT ;  /* 0x0001000063ff7812 */ /* 0x000fd2000788c0ff */
[----:B--2---:R1:W-:Y:S04]  /*17ad80*/  @P0 STG.E desc[UR24][R4.64], R143 ;  /* 0x0000008f04000986 */ /* 0x0043e8000c101918 */
[----:B-1----:R-:W2:Y:S04]  /*17ad90*/  LDL.LU R143, [R1+0x3f8c] ;  /* 0x003f8c00018f7983 */ /* 0x002ea80000300800 */
[----:B------:R-:W2:Y:S04]  /*17ada0*/  LDL.LU R138, [R1+0x3f7c] ;  /* 0x003f7c00018a7983 */ /* 0x000ea80000300800 */
[----:B------:R-:W2:Y:S04]  /*17adb0*/  LDL.LU R139, [R1+0x3f6c] ;  /* 0x003f6c00018b7983 */ /* 0x000ea80000300800 */
[----:B------:R-:W2:Y:S04]  /*17adc0*/  LDL.LU R140, [R1+0x3f5c] ;  /* 0x003f5c00018c7983 */ /* 0x000ea80000300800 */
[----:B------:R-:W2:Y:S01]  /*17add0*/  LDL.LU R240, [R1+0x563c] ;  /* 0x00563c0001f07983 */ /* 0x000ea20000300800 */
[----:B------:R-:W-:Y:S01]  /*17ade0*/  IMAD.WIDE R4, R137, 0x4, R48 ;  /* 0x0000000489047825 */ /* 0x000fe200078e0230 */
[----:B------:R-:W-:-:S04]  /*17adf0*/  LOP3.LUT P0, RZ, R99, 0x8000000, RZ, 0xc0, !PT ;  /* 0x0800000063ff7812 */ /* 0x000fc8000780c0ff */
[----:B---3--:R1:W-:Y:S04]  /*17ae00*/  @P3 STG.E desc[UR24][R4.64], R141 ;  /* 0x0000008d04003986 */ /* 0x0083e8000c101918 */
[----:B-1----:R-:W3:Y:S01]  /*17ae10*/  LDL.LU R141, [R1+0x256c] ;  /* 0x00256c00018d7983 */ /* 0x002ee20000300800 */
[----:B------:R-:W-:-:S05]  /*17ae20*/  IMAD.WIDE R4, R137, 0x4, R46 ;  /* 0x0000000489047825 */ /* 0x000fca00078e022e */
[----:B----4-:R1:W-:Y:S04]  /*17ae30*/  @P4 STG.E desc[UR24][R4.64], R142 ;  /* 0x0000008e04004986 */ /* 0x0103e8000c101918 */
[----:B-1----:R-:W4:Y:S01]  /*17ae40*/  LDL.LU R142, [R1+0x236c] ;  /* 0x00236c00018e7983 */ /* 0x002f220000300800 */
[----:B------:R-:W-:Y:S02]  /*17ae50*/  LOP3.LUT R3, R3, 0xffffffef, RZ, 0xc0, !PT ;  /* 0xffffffef03037812 */ /* 0x000fe400078ec0ff */
[----:B------:R-:W-:Y:S01]  /*17ae60*/  LOP3.LUT P5, RZ, R99, 0x20000, RZ, 0xc0, !PT ;  /* 0x0002000063ff7812 */ /* 0x000fe200078ac0ff */
[----:B------:R-:W4:Y:S01]  /*17ae70*/  LDL.LU R220, [R1+0x219c] ;  /* 0x00219c0001dc7983 */ /* 0x000f220000300800 */
[----:B------:R-:W-:Y:S02]  /*17ae80*/  @P0 LOP3.LUT R3, R3, 0x10, RZ, 0xfc, !PT ;  /* 0x0000001003030812 */ /* 0x000fe400078efcff */
        /* <DEDUP_REMOVED lines=17> */
[----:B------:R-:W-:Y:S02]  /*17afa0*/  LOP3.LUT R3, R3, 0xfffffbff, RZ, 0xc0, !PT ;  /* 0xfffffbff03037812 */ /* 0x000fe400078ec0ff */
[----:B------:R-:W-:-:S09]  /*17afb0*/  LOP3.LUT P6, RZ, R99, 0x40000, RZ, 0xc0, !PT ;  /* 0x0004000063ff7812 */ /* 0x000fd200078cc0ff */
[----:B------:R-:W-:Y:S02]  /*17afc0*/  @P0 LOP3.LUT R3, R3, 0x400, RZ, 0xfc, !PT ;  /* 0x0000040003030812 */ /* 0x000fe400078efcff */
[----:B------:R-:W-:Y:S02]  /*17afd0*/  LOP3.LUT P0, RZ, R99, 0x100000, RZ, 0xc0, !PT ;  /* 0x0010000063ff7812 */ /* 0x000fe4000780c0ff */
[----:B------:R-:W-:Y:S01]  /*17afe0*/  LOP3.LUT R3, R3, 0xfffff7ff, RZ, 0xc0, !PT ;  /* 0xfffff7ff03037812 */ /* 0x000fe200078ec0ff */
[----:B--2---:R1:W-:Y:S04]  /*17aff0*/  @P5 STG.E desc[UR24][R4.64], R143 ;  /* 0x0000008f04005986 */ /* 0x0043e8000c101918 */
[----:B-1----:R-:W2:Y:S04]  /*17b000*/  LDL.LU R143, [R1+0x5640] ;  /* 0x00564000018f7983 */ /* 0x002ea80000300800 */
[----:B------:R-:W2:Y:S02]  /*17b010*/  LDL.LU R224, [R1+0x1f9c] ;  /* 0x001f9c0001e07983 */ /* 0x000ea40000300800 */
[----:B------:R-:W-:-:S02]  /*17b020*/  @P0 LOP3.LUT R3, R3, 0x800, RZ, 0xfc, !PT ;  /* 0x0000080003030812 */ /* 0x000fc400078efcff */
[----:B------:R-:W-:Y:S01]  /*17b030*/  LOP3.LUT P0, RZ, R99, 0x80000, RZ, 0xc0, !PT ;  /* 0x0008000063ff7812 */ /* 0x000fe2000780c0ff */
[----:B------:R-:W-:Y:S01]  /*17b040*/  IMAD.WIDE R4, R137, 0x4, R42 ;  /* 0x0000000489047825 */ /* 0x000fe200078e022a */
[----:B------:R-:W2:Y:S04]  /*17b050*/  LDL.LU R236, [R1+0x1d9c] ;  /* 0x001d9c0001ec7983 */ /* 0x000ea80000300800 */
[----:B------:R-:W2:Y:S04]  /*17b060*/  LDL.LU R244, [R1+0x1b9c] ;  /* 0x001b9c0001f47983 */ /* 0x000ea80000300800 */
[----:B------:R-:W2:Y:S04]  /*17b070*/  LDL.LU R136, [R1+0x3dc0] ;  /* 0x003dc00001887983 */ /* 0x000ea80000300800 */
[----:B------:R-:W2:Y:S04]  /*17b080*/  LDL.LU R137, [R1+0x4000] ;  /* 0x0040000001897983 */ /* 0x000ea80000300800 */
[----:B------:R1:W-:Y:S02]  /*17b090*/  @P6 STG.E desc[UR24][R4.64], R138 ;  /* 0x0000008a04006986 */ /* 0x0003e4000c101918 */
[----:B-1----:R-:W-:-:S02]  /*17b0a0*/  IMAD.WIDE R4, R240, 0x4, R56 ;  /* 0x00000004f0047825 */ /* 0x002fc400078e0238 */
[----:B------:R-:W2:Y:S04]  /*17b0b0*/  LDL.LU R138, [R1+0x3bc0] ;  /* 0x003bc000018a7983 */ /* 0x000ea80000300800 */
[----:B------:R1:W-:Y:S01]  /*17b0c0*/  @P0 STG.E desc[UR24][R4.64], R139 ;  /* 0x0000008b04000986 */ /* 0x0003e2000c101918 */
[C---:B------:R-:W-:Y:S01]  /*17b0d0*/  LOP3.LUT P0, RZ, R3.reuse, 0x800, RZ, 0xc0, !PT ;  /* 0x0000080003ff7812 */ /* 0x040fe2000780c0ff */
[C---:B-1----:R-:W-:Y:S02]  /*17b0e0*/  IMAD.WIDE R4, R240.reuse, 0x4, R54 ;  /* 0x00000004f0047825 */ /* 0x042fe400078e0236 */
[----:B------:R-:W2:Y:S04]  /*17b0f0*/  LDL.LU R139, [R1+0x39d0] ;  /* 0x0039d000018b7983 */ /* 0x000ea80000300800 */
[----:B------:R-:W2:Y:S06]  /*17b100*/  LDL R248, [R1+0x2de0] ;  /* 0x002de00001f87983 */ /* 0x000eac0000100800 */
[----:B------:R1:W-:Y:S01]  /*17b110*/  @P0 STG.E desc[UR24][R4.64], R140 ;  /* 0x0000008c04000986 */ /* 0x0003e2000c101918 */
[----:B------:R-:W-:Y:S01]  /*17b120*/  LOP3.LUT P0, RZ, R3, 0x400, RZ, 0xc0, !PT ;  /* 0x0000040003ff7812 */ /* 0x000fe2000780c0ff */
[----:B-1----:R-:W-:-:S02]  /*17b130*/  IMAD.WIDE R4, R240, 0x4, R52 ;  /* 0x00000004f0047825 */ /* 0x002fc400078e0234 */
[----:B------:R-:W2:Y:S04]  /*17b140*/  LDL.LU R140, [R1+0x33f0] ;  /* 0x0033f000018c7983 */ /* 0x000ea80000300800 */
[----:B------:R-:W2:Y:S06]  /*17b150*/  LDL.LU R2, [R1+0x6a30] ;  /* 0x006a300001027983 */ /* 0x000eac0000300800 */
[----:B---3--:R1:W-:Y:S01]  /*17b160*/  @P0 STG.E desc[UR24][R4.64], R141 ;  /* 0x0000008d04000986 */ /* 0x0083e2000c101918 */
[----:B------:R-:W-:Y:S01]  /*17b170*/  LOP3.LUT P0, RZ, R3, 0x200, RZ, 0xc0, !PT ;  /* 0x0000020003ff7812 */ /* 0x000fe2000780c0ff */
[----:B-1----:R-:W-:-:S02]  /*17b180*/  IMAD.WIDE R4, R240, 0x4, R50 ;  /* 0x00000004f0047825 */ /* 0x002fc400078e0232 */
[----:B------:R-:W3:Y:S10]  /*17b190*/  LDL.LU R141, [R1+0x3380] ;  /* 0x00338000018d7983 */ /* 0x000ef40000300800 */
[----:B----4-:R1:W-:Y:S04]  /*17b1a0*/  @P0 STG.E desc[UR24][R4.64], R142 ;  /* 0x0000008e04000986 */ /* 0x0103e8000c101918 */
[----:B-1----:R-:W4:Y:S04]  /*17b1b0*/  LDL.LU R142, [R1+0x2bd0] ;  /* 0x002bd000018e7983 */ /* 0x002f280000300800 */
[----:B------:R-:W4:Y:S01]  /*17b1c0*/  LDL R228, [R1+0x5644] ;  /* 0x0056440001e47983 */ /* 0x000f220000100800 */
[----:B------:R-:W-:Y:S01]  /*17b1d0*/  LOP3.LUT P0, RZ, R3, 0x100, RZ, 0xc0, !PT ;  /* 0x0000010003ff7812 */ /* 0x000fe2000780c0ff */
[----:B------:R-:W-:-:S12]  /*17b1e0*/  IMAD.WIDE R4, R240, 0x4, R48 ;  /* 0x00000004f0047825 */ /* 0x000fd800078e0230 */
[----:B------:R1:W-:Y:S01]  /*17b1f0*/  @P0 STG.E desc[UR24][R4.64], R220 ;  /* 0x000000dc04000986 */ /* 0x0003e2000c101918 */
[----:B------:R-:W-:Y:S01]  /*17b200*/  LOP3.LUT P0, RZ, R3, 0x80, RZ, 0xc0, !PT ;  /* 0x0000008003ff7812 */ /* 0x000fe2000780c0ff */
[----:B-1----:R-:W-:Y:S01]  /*17b210*/  IMAD.WIDE R4, R240, 0x4, R46 ;  /* 0x00000004f0047825 */ /* 0x002fe200078e022e */
[C---:B------:R-:W-:Y:S02]  /*17b220*/  LOP3.LUT P1, RZ, R99.reuse, 0x10000000, RZ, 0xc0, !PT ;  /* 0x1000000063ff7812 */ /* 0x040fe4000782c0ff */
[C---:B------:R-:W-:Y:S02]  /*17b230*/  LOP3.LUT P2, RZ, R99.reuse, 0x20000000, RZ, 0xc0, !PT ;  /* 0x2000000063ff7812 */ /* 0x040fe4000784c0ff */
[C---:B------:R-:W-:Y:S02]  /*17b240*/  LOP3.LUT P3, RZ, R99.reuse, 0x40000000, RZ, 0xc0, !PT ;  /* 0x4000000063ff7812 */ /* 0x040fe4000786c0ff */
[----:B------:R-:W-:Y:S02]  /*17b250*/  LOP3.LUT P4, RZ, R99, 0x80000000, RZ, 0xc0, !PT ;  /* 0x8000000063ff7812 */ /* 0x000fe4000788c0ff */
[----:B------:R-:W-:-:S02]  /*17b260*/  LOP3.LUT P5, RZ, R3, 0x1, RZ, 0xc0, !PT ;  /* 0x0000000103ff7812 */ /* 0x000fc400078ac0ff */
[C---:B------:R-:W-:Y:S01]  /*17b270*/  LOP3.LUT P6, RZ, R3.reuse, 0x2, RZ, 0xc0, !PT ;  /* 0x0000000203ff7812 */ /* 0x040fe200078cc0ff */
        /* <DEDUP_REMOVED lines=13> */
[----:B------:R1:W-:Y:S01]  /*17b350*/  @P2 STG.E desc[UR24][R4.64], R138 ;  /* 0x0000008a04002986 */ /* 0x0003e2000c101918 */
[----:B------:R-:W-:-:S04]  /*17b360*/  IMAD.WIDE R6, R143, 0x4, R46 ;  /* 0x000000048f067825 */ /* 0x000fc800078e022e */
[----:B------:R-:W-:Y:S01]  /*17b370*/  IMAD.WIDE R8, R143, 0x4, R44 ;  /* 0x000000048f087825 */ /* 0x000fe200078e022c */
[----:B------:R-:W-:-:S03]  /*17b380*/  LOP3.LUT P0, RZ, R3, 0x8, RZ, 0xc0, !PT ;  /* 0x0000000803ff7812 */ /* 0x000fc6000780c0ff */
[----:B-1----:R-:W-:-:S05]  /*17b390*/  IMAD.WIDE R4, R143, 0x4, R50 ;  /* 0x000000048f047825 */ /* 0x002fca00078e0232 */
[----:B------:R1:W-:Y:S01]  /*17b3a0*/  @P3 STG.E desc[UR24][R4.64], R139 ;  /* 0x0000008b04003986 */ /* 0x0003e2000c101918 */
[----:B------:R-:W-:Y:S01]  /*17b3b0*/  ISETP.LT.AND P1, PT, R248, R2, !P0 ;  /* 0x00000002f800720c */ /* 0x000fe20004721270 */
[----:B------:R-:W-:Y:S02]  /*17b3c0*/  VIADD R2, R252, 0x1c2 ;  /* 0x000001c2fc027836 */ /* 0x000fe40000000000 */
[----:B-1----:R-:W-:-:S05]  /*17b3d0*/  IMAD.WIDE R4, R143, 0x4, R48 ;  /* 0x000000048f047825 */ /* 0x002fca00078e0230 */
[----:B------:R1:W-:Y:S02]  /*17b3e0*/  @P4 STG.E desc[UR24][R4.64], R140 ;  /* 0x0000008c04004986 */ /* 0x0003e4000c101918 */
[----:B-1----:R-:W-:Y:S02]  /*17b3f0*/  IMAD.WIDE R4, R143, 0x4, R42 ;  /* 0x000000048f047825 */ /* 0x002fe400078e022a */
[----:B---3--:R1:W-:Y:S04]  /*17b400*/  @P5 STG.E desc[UR24][R6.64], R141 ;  /* 0x0000008d06005986 */ /* 0x0083e8000c101918 */
[----:B----4-:R2:W-:Y:S01]  /*17b410*/  @P6 STG.E desc[UR24][R8.64], R142 ;  /* 0x0000008e08006986 */ /* 0x0105e2000c101918 */
[----:B-1----:R-:W-:-:S04]  /*17b420*/  IMAD.WIDE R6, R228, 0x4, R56 ;  /* 0x00000004e4067825 */ /* 0x002fc800078e0238 */
[----:B--2---:R-:W-:Y:S01]  /*17b430*/  IMAD.WIDE R8, R228, 0x4, R54 ;  /* 0x00000004e4087825 */ /* 0x004fe200078e0236 */
        /* <DEDUP_REMOVED lines=11> */
[----:B------:R-:W4:Y:S04]  /*17b4f0*/  LDL R138, [R1+0x2de4] ;  /* 0x002de400018a7983 */ /* 0x000f280000100800 */
[----:B------:R-:W4:Y:S04]  /*17b500*/  LDL R139, [R1+0x2de8] ;  /* 0x002de800018b7983 */ /* 0x000f280000100800 */
[----:B------:R-:W4:Y:S04]  /*17b510*/  LDL R140, [R1+0x2dec] ;  /* 0x002dec00018c7983 */ /* 0x000f280000100800 */
[----:B------:R-:W4:Y:S01]  /*17b520*/  LDL R141, [R1+0x2f44] ;  /* 0x002f4400018d7983 */ /* 0x000f220000100800 */
[----:B------:R-:W-:-:S03]  /*17b530*/  LOP3.LUT P4, RZ, R3, 0x4, RZ, 0xc0, !PT ;  /* 0x0000000403ff7812 */ /* 0x000fc6000788c0ff */
[----:B------:R-:W4:Y:S01]  /*17b540*/  LDL R142, [R1+0x2f40] ;  /* 0x002f4000018e7983 */ /* 0x000f220000100800 */
[C---:B------:R-:W-:Y:S02]  /*17b550*/  LOP3.LUT P5, RZ, R0.reuse, 0x10000, RZ, 0xc0, !PT ;  /* 0x0001000000ff7812 */ /* 0x040fe400078ac0ff */
[----:B------:R-:W-:Y:S01]  /*17b560*/  LOP3.LUT P6, RZ, R0, 0x20000, RZ, 0xc0, !PT ;  /* 0x0002000000ff7812 */ /* 0x000fe200078cc0ff */
[----:B------:R-:W4:Y:S04]  /*17b570*/  LDL R224, [R1+0x2c10] ;  /* 0x002c100001e07983 */ /* 0x000f280000100800 */
[----:B------:R-:W4:Y:S04]  /*17b580*/  LDL R240, [R1+0x2c1c] ;  /* 0x002c1c0001f07983 */ /* 0x000f280000100800 */
[----:B--2---:R1:W-:Y:S04]  /*17b590*/  @P4 STG.E desc[UR24][R4.64], R208 ;  /* 0x000000d004004986 */ /* 0x0043e8000c101918 */
[----:B---3--:R2:W-:Y:S04]  /*17b5a0*/  @P5 STG.E desc[UR24][R6.64], R220 ;  /* 0x000000dc06005986 */ /* 0x0085e8000c101918 */
[----:B----4-:R3:W-:Y:S04]  /*17b5b0*/  @P6 STG.E desc[UR24][R8.64], R244 ;  /* 0x000000f408006986 */ /* 0x0107e8000c101918 */
[----:B-1----:R-:W4:Y:S04]  /*17b5c0*/  LDL.LU R208, [R1+0x3dc4] ;  /* 0x003dc40001d07983 */ /* 0x002f280000300800 */
[----:B--2---:R-:W2:Y:S04]  /*17b5d0*/  LDL.LU R220, [R1+0x4004] ;  /* 0x0040040001dc7983 */ /* 0x004ea80000300800 */
[----:B---3--:R-:W3:Y:S01]  /*17b5e0*/  LDL.LU R244, [R1+0x3bc4] ;  /* 0x003bc40001f47983 */ /* 0x008ee20000300800 */
[----:B------:R-:W-:Y:S01]  /*17b5f0*/  ISETP.GE.AND P4, PT, R2, UR6, PT ;  /* 0x0000000602007c0c */ /* 0x000fe2000bf86270 */
[----:B------:R-:W-:-:S04]  /*17b600*/  IMAD.WIDE R2, R228, 0x4, R52 ;  /* 0x00000004e4027825 */ /* 0x000fc800078e0234 */
[C---:B------:R-:W-:Y:S01]  /*17b610*/  IMAD.WIDE R4, R228.reuse, 0x4, R50 ;  /* 0x00000004e4047825 */ /* 0x040fe200078e0232 */
[----:B------:R1:W-:Y:S03]  /*17b620*/  @P1 STG.E desc[UR24][R2.64], R245 ;  /* 0x000000f502001986 */ /* 0x0003e6000c101918 */
[----:B------:R-:W-:Y:S01]  /*17b630*/  IMAD.WIDE R6, R228, 0x4, R48 ;  /* 0x00000004e4067825 */ /* 0x000fe200078e0230 */
[----:B------:R-:W-:Y:S02]  /*17b640*/  ISETP.LT.AND P2, PT, R138, UR5, !P0 ;  /* 0x000000058a007c0c */ /* 0x000fe4000c741270 */
[----:B------:R-:W-:Y:S02]  /*17b650*/  ISETP.LT.AND P3, PT, R139, UR5, !P0 ;  /* 0x000000058b007c0c */ /* 0x000fe4000c761270 */
[----:B------:R-:W-:Y:S02]  /*17b660*/  ISETP.LT.AND P5, PT, R140, UR5, !P0 ;  /* 0x000000058c007c0c */ /* 0x000fe4000c7a1270 */
[----:B------:R-:W-:-:S07]  /*17b670*/  ISETP.LT.AND P1, PT, R141, UR5, !P0 ;  /* 0x000000058d007c0c */ /* 0x000fce000c721270 */
[----:B------:R1:W-:Y:S01]  /*17b680*/  @P2 STG.E desc[UR24][R4.64], R249 ;  /* 0x000000f904002986 */ /* 0x0003e2000c101918 */
[----:B------:R-:W-:-:S03]  /*17b690*/  ISETP.LT.AND P0, PT, R142, UR5, !P0 ;  /* 0x000000058e007c0c */ /* 0x000fc6000c701270 */
[----:B------:R1:W-:Y:S02]  /*17b6a0*/  @P3 STG.E desc[UR24][R6.64], R212 ;  /* 0x000000d406003986 */ /* 0x0003e4000c101918 */
[----:B-1----:R-:W-:Y:S01]  /*17b6b0*/  IMAD.WIDE R2, R228, 0x4, R46 ;  /* 0x00000004e4027825 */ /* 0x002fe200078e022e */
[----:B------:R-:W-:Y:S02]  /*17b6c0*/  ISETP.LT.AND P3, PT, R224, UR5, !P4 ;  /* 0x00000005e0007c0c */ /* 0x000fe4000e761270 */
[----:B------:R-:W-:Y:S02]  /*17b6d0*/  ISETP.LT.AND P2, PT, R248, UR5, !P4 ;  /* 0x00000005f8007c0c */ /* 0x000fe4000e741270 */
[----:B------:R-:W-:Y:S01]  /*17b6e0*/  ISETP.LT.AND P6, PT, R240, UR5, !P4 ;  /* 0x00000005f0007c0c */ /* 0x000fe2000e7c1270 */
[----:B------:R-:W3:Y:S01]  /*17b6f0*/  LDL.LU R249, [R1+0x39d4] ;  /* 0x0039d40001f97983 */ /* 0x000ee20000300800 */
[----:B------:R-:W-:-:S03]  /*17b700*/  IMAD.WIDE R4, R228, 0x4, R44 ;  /* 0x00000004e4047825 */ /* 0x000fc600078e022c */
[----:B------:R-:W3:Y:S01]  /*17b710*/  LDL.LU R212, [R1+0x33f4] ;  /* 0x0033f40001d47983 */ /* 0x000ee20000300800 */
[----:B------:R-:W-:-:S03]  /*17b720*/  IMAD.WIDE R6, R228, 0x4, R42 ;  /* 0x00000004e4067825 */ /* 0x000fc600078e022a */
[----:B------:R-:W3:Y:S04]  /*17b730*/  LDL.LU R228, [R1+0x3384] ;  /* 0x0033840001e47983 */ /* 0x000ee80000300800 */
[----:B------:R1:W-:Y:S04]  /*17b740*/  @P5 STG.E desc[UR24][R2.64], R216 ;  /* 0x000000d802005986 */ /* 0x0003e8000c101918 */
[----:B------:R1:W-:Y:S04]  /*17b750*/  @P1 STG.E desc[UR24][R4.64], R136 ;  /* 0x0000008804001986 */ /* 0x0003e8000c101918 */
[----:B------:R1:W-:Y:S02]  /*17b760*/  @P0 STG.E desc[UR24][R6.64], R143 ;  /* 0x0000008f06000986 */ /* 0x0003e4000c101918 */
[----:B-1----:R-:W-:-:S02]  /*17b770*/  IMAD.WIDE R2, R236, 0x4, R56 ;  /* 0x00000004ec027825 */ /* 0x002fc400078e0238 */
[----:B------:R-:W3:Y:S02]  /*17b780*/  LDL.LU R136, [R1+0x2bd4] ;  /* 0x002bd40001887983 */ /* 0x000ee40000300800 */
[C---:B------:R-:W-:Y:S02]  /*17b790*/  IMAD.WIDE R4, R236.reuse, 0x4, R54 ;  /* 0x00000004ec047825 */ /* 0x040fe400078e0236 */
[----:B------:R-:W3:Y:S02]  /*17b7a0*/  LDL.LU R143, [R1+0x2884] ;  /* 0x00288400018f7983 */ /* 0x000ee40000300800 */
[----:B------:R-:W-:Y:S02]  /*17b7b0*/  IMAD.WIDE R6, R236, 0x4, R52 ;  /* 0x00000004ec067825 */ /* 0x000fe400078e0234 */
[----:B------:R-:W3:Y:S04]  /*17b7c0*/  LDL.LU R216, [R1+0x27f4] ;  /* 0x0027f40001d87983 */ /* 0x000ee80000300800 */
[----:B----4-:R-:W-:Y:S04]  /*17b7d0*/  @P3 STG.E desc[UR24][R2.64], R208 ;  /* 0x000000d002003986 */ /* 0x010fe8000c101918 */
[----:B--2---:R-:W-:Y:S04]  /*17b7e0*/  @P6 STG.E desc[UR24][R4.64], R220 ;  /* 0x000000dc04006986 */ /* 0x004fe8000c101918 */
[----:B---3--:R1:W-:Y:S04]  /*17b7f0*/  @P2 STG.E desc[UR24][R6.64], R244 ;  /* 0x000000f406002986 */ /* 0x0083e8000c101918 */
[----:B-1----:R-:W2:Y:S01]  /*17b800*/  LDL.LU R244, [R1+0x1ba4] ;  /* 0x001ba40001f47983 */ /* 0x002ea20000300800 */
[----:B------:R-:W-:-:S02]  /*17b810*/  ISETP.LT.AND P0, PT, R138, UR5, !P4 ;  /* 0x000000058a007c0c */ /* 0x000fc4000e701270 */
[----:B------:R-:W-:Y:S02]  /*17b820*/  ISETP.LT.AND P1, PT, R139, UR5, !P4 ;  /* 0x000000058b007c0c */ /* 0x000fe4000e721270 */
[----:B------:R-:W-:Y:S01]  /*17b830*/  ISETP.LT.AND P3, PT, R140, UR5, !P4 ;  /* 0x000000058c007c0c */ /* 0x000fe2000e761270 */
[----:B------:R-:W-:Y:S01]  /*17b840*/  VIADD R0, R252, 0x1c3 ;  /* 0x000001c3fc007836 */ /* 0x000fe20000000000 */
[----:B------:R-:W-:Y:S01]  /*17b850*/  ISETP.LT.AND P2, PT, R141, UR5, !P4 ;  /* 0x000000058d007c0c */ /* 0x000fe2000e741270 */
[----:B------:R-:W-:Y:S01]  /*17b860*/  IMAD.WIDE R4, R236, 0x4, R50 ;  /* 0x00000004ec047825 */ /* 0x000fe200078e0232 */
[----:B------:R-:W-:Y:S01]  /*17b870*/  ISETP.LT.AND P4, PT, R142, UR5, !P4 ;  /* 0x000000058e007c0c */ /* 0x000fe2000e781270 */
[----:B------:R-:W3:Y:S01]  /*17b880*/  LDL.LU R208, [R1+0x19a4] ;  /* 0x0019a40001d07983 */ /* 0x000ee20000300800 */
[----:B------:R-:W-:Y:S01]  /*17b890*/  ISETP.GE.AND P5, PT, R0, UR6, PT ;  /* 0x0000000600007c0c */ /* 0x000fe2000bfa6270 */
[C---:B------:R-:W-:Y:S02]  /*17b8a0*/  IMAD.WIDE R6, R236.reuse, 0x4, R48 ;  /* 0x00000004ec067825 */ /* 0x040fe400078e0230 */
[----:B------:R-:W4:Y:S02]  /*17b8b0*/  LDL.LU R220, [R1+0x17a4] ;  /* 0x0017a40001dc7983 */ /* 0x000f240000300800 */
[----:B------:R-:W-:Y:S01]  /*17b8c0*/  IMAD.WIDE R2, R236, 0x4, R46 ;  /* 0x00000004ec027825 */ /* 0x000fe200078e022e */
[----:B------:R-:W-:Y:S01]  /*17b8d0*/  ISETP.LT.AND P6, PT, R224, UR5, !P5 ;  /* 0x00000005e0007c0c */ /* 0x000fe2000efc1270 */
[----:B------:R1:W-:Y:S01]  /*17b8e0*/  @P0 STG.E desc[UR24][R4.64], R249 ;  /* 0x000000f904000986 */ /* 0x0003e2000c101918 */
[----:B------:R-:W-:-:S03]  /*17b8f0*/  ISETP.LT.AND P0, PT, R240, UR5, !P5 ;  /* 0x00000005f0007c0c */ /* 0x000fc6000ef01270 */
[----:B------:R-:W-:Y:S04]  /*17b900*/  @P1 STG.E desc[UR24][R6.64], R212 ;  /* 0x000000d406001986 */ /* 0x000fe8000c101918 */
[----:B------:R1:W-:Y:S02]  /*17b910*/  @P3 STG.E desc[UR24][R2.64], R228 ;  /* 0x000000e402003986 */ /* 0x0003e4000c101918 */
[----:B-1----:R-:W-:-:S04]  /*17b920*/  IMAD.WIDE R4, R236, 0x4, R44 ;  /* 0x00000004ec047825 */ /* 0x002fc800078e022c */
[----:B------:R-:W-:Y:S01]  /*17b930*/  IMAD.WIDE R2, R236, 0x4, R42 ;  /* 0x00000004ec027825 */ /* 0x000fe200078e022a */
[----:B------:R-:W4:Y:S04]  /*17b940*/  LDL.LU R228, [R1+0x1484] ;  /* 0x0014840001e47983 */ /* 0x000f280000300800 */
[----:B------:R-:W4:Y:S01]  /*17b950*/  LDL.LU R236, [R1+0x13e4] ;  /* 0x0013e40001ec7983 */ /* 0x000f220000300800 */
[----:B------:R-:W-:-:S03]  /*17b960*/  IMAD.WIDE R6, R137, 0x4, R56 ;  /* 0x0000000489067825 */ /* 0x000fc600078e0238 */
[----:B------:R1:W-:Y:S04]  /*17b970*/  @P2 STG.E desc[UR24][R4.64], R136 ;  /* 0x0000008804002986 */ /* 0x0003e8000c101918 */
[----:B------:R1:W-:Y:S04]  /*17b980*/  @P4 STG.E desc[UR24][R2.64], R143 ;  /* 0x0000008f02004986 */ /* 0x0003e8000c101918 */
[----:B-1----:R-:W4:Y:S01]  /*17b990*/  LDL.LU R136, [R1+0x1164] ;  /* 0x0011640001887983 */ /* 0x002f220000300800 */
[----:B------:R-:W-:-:S03]  /*17b9a0*/  IMAD.WIDE R4, R137, 0x4, R54 ;  /* 0x0000000489047825 */ /* 0x000fc600078e0236 */
[----:B------:R-:W4:Y:S04]  /*17b9b0*/  LDL.LU R143, [R1+0x5650] ;  /* 0x00565000018f7983 */ /* 0x000f280000300800 */
[----:B------:R1:W-:Y:S04]  /*17b9c0*/  @P6 STG.E desc[UR24][R6.64], R216 ;  /* 0x000000d806006986 */ /* 0x0003e8000c101918 */
[----:B------:R-:W4:Y:S04]  /*17b9d0*/  LDL.LU R212, [R1+0xff4] ;  /* 0x000ff40001d47983 */ /* 0x000f280000300800 */
[----:B-1----:R-:W4:Y:S04]  /*17b9e0*/  LDL.LU R216, [R1+0x3dc8] ;  /* 0x003dc80001d87983 */ /* 0x002f280000300800 */
[----:B--2---:R1:W-:Y:S04]  /*17b9f0*/  @P0 STG.E desc[UR24][R4.64], R244 ;  /* 0x000000f404000986 */ /* 0x0043e8000c101918 */
[----:B-1----:R-:W2:Y:S01]  /*17ba00*/  LDL.LU R244, [R1+0x4008] ;  /* 0x0040080001f47983 */ /* 0x002ea20000300800 */
[----:B------:R-:W-:-:S02]  /*17ba10*/  ISETP.LT.AND P1, PT, R248, UR5, !P5 ;  /* 0x00000005f8007c0c */ /* 0x000fc4000ef21270 */
[----:B------:R-:W-:Y:S01]  /*17ba20*/  ISETP.LT.AND P2, PT, R138, UR5, !P5 ;  /* 0x000000058a007c0c */ /* 0x000fe2000ef41270 */
[----:B------:R-:W-:Y:S01]  /*17ba30*/  VIADD R0, R252, 0x1c4 ;  /* 0x000001c4fc007836 */ /* 0x000fe20000000000 */
[----:B------:R-:W-:Y:S01]  /*17ba40*/  ISETP.LT.AND P6, PT, R139, UR5, !P5 ;  /* 0x000000058b007c0c */ /* 0x000fe2000efc1270 */
[----:B------:R-:W-:Y:S01]  /*17ba50*/  IMAD.WIDE R6, R137, 0x4, R52 ;  /* 0x0000000489067825 */ /* 0x000fe200078e0234 */
[----:B------:R-:W-:Y:S01]  /*17ba60*/  ISETP.LT.AND P3, PT, R140, UR5, !P5 ;  /* 0x000000058c007c0c */ /* 0x000fe2000ef61270 */
[----:B------:R-:W2:Y:S01]  /*17ba70*/  LDL.LU R245, [R1+0x3bc8] ;  /* 0x003bc80001f57983 */ /* 0x000ea20000300800 */
[----:B------:R-:W-:Y:S01]  /*17ba80*/  ISETP.LT.AND P4, PT, R141, UR5, !P5 ;  /* 0x000000058d007c0c */ /* 0x000fe2000ef81270 */
[C---:B------:R-:W-:Y:S01]  /*17ba90*/  IMAD.WIDE R2, R137.reuse, 0x4, R50 ;  /* 0x0000000489027825 */ /* 0x040fe200078e0232 */
[----:B------:R-:W-:Y:S01]  /*17baa0*/  ISETP.GE.AND P0, PT, R0, UR6, PT ;  /* 0x0000000600007c0c */ /* 0x000fe2000bf06270 */
[----:B------:R-:W2:Y:S01]  /*17bab0*/  LDL.LU R249, [R1+0x39d8] ;  /* 0x0039d80001f97983 */ /* 0x000ea20000300800 */
[----:B------:R-:W-:Y:S01]  /*17bac0*/  ISETP.LT.AND P5, PT, R142, UR5, !P5 ;  /* 0x000000058e007c0c */ /* 0x000fe2000efa1270 */
[----:B------:R-:W-:-:S02]  /*17bad0*/  IMAD.WIDE R4, R137, 0x4, R48 ;  /* 0x0000000489047825 */ /* 0x000fc400078e0230 */
[----:B---3--:R1:W-:Y:S01]  /*17bae0*/  @P1 STG.E desc[UR24][R6.64], R208 ;  /* 0x000000d006001986 */ /* 0x0083e2000c101918 */
[----:B------:R-:W-:-:S03]  /*17baf0*/  ISETP.LT.AND P1, PT, R224, UR5, !P0 ;  /* 0x00000005e0007c0c */ /* 0x000fc6000c721270 */
[----:B----4-:R3:W-:Y:S01]  /*17bb00*/  @P2 STG.E desc[UR24][R2.64], R220 ;  /* 0x000000dc02002986 */ /* 0x0107e2000c101918 */
[----:B------:R-:W-:Y:S01]  /*17bb10*/  ISETP.LT.AND P2, PT, R240, UR5, !P0 ;  /* 0x00000005f0007c0c */ /* 0x000fe2000c741270 */
[----:B-1----:R-:W-:-:S04]  /*17bb20*/  IMAD.WIDE R6, R137, 0x4, R44 ;  /* 0x0000000489067825 */ /* 0x002fc800078e022c */
[C---:B---3--:R-:W-:Y:S01]  /*17bb30*/  IMAD.WIDE R2, R137.reuse, 0x4, R46 ;  /* 0x0000000489027825 */ /* 0x048fe200078e022e */
[----:B------:R-:W3:Y:S04]  /*17bb40*/  LDL.LU R220, [R1+0x33f8] ;  /* 0x0033f80001dc7983 */ /* 0x000ee80000300800 */
[----:B------:R-:W4:Y:S04]  /*17bb50*/  LDL.LU R208, [R1+0x3388] ;  /* 0x0033880001d07983 */ /* 0x000f280000300800 */
[----:B------:R1:W-:Y:S04]  /*17bb60*/  @P6 STG.E desc[UR24][R4.64], R228 ;  /* 0x000000e404006986 */ /* 0x0003e8000c101918 */
[----:B------:R1:W-:Y:S02]  /*17bb70*/  @P3 STG.E desc[UR24][R2.64], R236 ;  /* 0x000000ec02003986 */ /* 0x0003e4000c101918 */
[----:B-1----:R-:W-:-:S02]  /*17bb80*/  IMAD.WIDE R4, R137, 0x4, R42 ;  /* 0x0000000489047825 */ /* 0x002fc400078e022a */
[----:B------:R1:W-:Y:S02]  /*17bb90*/  @P4 STG.E desc[UR24][R6.64], R136 ;  /* 0x0000008806004986 */ /* 0x0003e4000c101918 */
[C---:B------:R-:W-:Y:S02]  /*17bba0*/  IMAD.WIDE R2, R143.reuse, 0x4, R54 ;  /* 0x000000048f027825 */ /* 0x040fe400078e0236 */
[----:B-1----:R-:W4:Y:S02]  /*17bbb0*/  LDL.LU R136, [R1+0x2bd8] ;  /* 0x002bd80001887983 */ /* 0x002f240000300800 */
[----:B------:R-:W-:Y:S02]  /*17bbc0*/  IMAD.WIDE R6, R143, 0x4, R56 ;  /* 0x000000048f067825 */ /* 0x000fe400078e0238 */
[----:B------:R-:W4:Y:S04]  /*17bbd0*/  LDL.LU R236, [R1+0x2888] ;  /* 0x0028880001ec7983 */ /* 0x000f280000300800 */
[----:B------:R-:W4:Y:S04]  /*17bbe0*/  LDL.LU R228, [R1+0x5654] ;  /* 0x0056540001e47983 */ /* 0x000f280000300800 */
[----:B------:R-:W4:Y:S04]  /*17bbf0*/  LDL.LU R137, [R1+0x5658] ;  /* 0x0056580001897983 */ /* 0x000f280000300800 */
[----:B------:R1:W-:Y:S04]  /*17bc00*/  @P5 STG.E desc[UR24][R4.64], R212 ;  /* 0x000000d404005986 */ /* 0x0003e8000c101918 */
[----:B------:R1:W-:Y:S04]  /*17bc10*/  @P1 STG.E desc[UR24][R6.64], R216 ;  /* 0x000000d806001986 */ /* 0x0003e8000c101918 */
[----:B-1----:R-:W4:Y:S04]  /*17bc20*/  LDL.LU R212, [R1+0x27f8] ;  /* 0x0027f80001d47983 */ /* 0x002f280000300800 */
[----:B------:R-:W4:Y:S04]  /*17bc30*/  LDL.LU R216, [R1+0x1ba8] ;  /* 0x001ba80001d87983 */ /* 0x000f280000300800 */
[----:B--2---:R1:W-:Y:S04]  /*17bc40*/  @P2 STG.E desc[UR24][R2.64], R244 ;  /* 0x000000f402002986 */ /* 0x0043e8000c101918 */
[----:B-1----:R-:W2:Y:S01]  /*17bc50*/  LDL.LU R244, [R1+0x19a8] ;  /* 0x0019a80001f47983 */ /* 0x002ea20000300800 */
[----:B------:R-:W-:-:S02]  /*17bc60*/  ISETP.LT.AND P4, PT, R248, UR5, !P0 ;  /* 0x00000005f8007c0c */ /* 0x000fc4000c781270 */
[----:B------:R-:W-:Y:S02]  /*17bc70*/  ISETP.LT.AND P3, PT, R138, UR5, !P0 ;  /* 0x000000058a007c0c */ /* 0x000fe4000c761270 */
[----:B------:R-:W-:Y:S01]  /*17bc80*/  ISETP.LT.AND P6, PT, R139, UR5, !P0 ;  /* 0x000000058b007c0c */ /* 0x000fe2000c7c1270 */
[----:B------:R-:W-:Y:S01]  /*17bc90*/  VIADD R0, R252, 0x1c5 ;  /* 0x000001c5fc007836 */ /* 0x000fe20000000000 */
[----:B------:R-:W-:Y:S01]  /*17bca0*/  ISETP.LT.AND P1, PT, R140, UR5, !P0 ;  /* 0x000000058c007c0c */ /* 0x000fe2000c721270 */
[----:B------:R-:W-:Y:S01]  /*17bcb0*/  IMAD.WIDE R4, R143, 0x4, R52 ;  /* 0x000000048f047825 */ /* 0x000fe200078e0234 */
[----:B------:R-:W-:-:S03]  /*17bcc0*/  ISETP.LT.AND P2, PT, R141, UR5, !P0 ;  /* 0x000000058d007c0c */ /* 0x000fc6000c741270 */
[----:B------:R-:W-:Y:S01]  /*17bcd0*/  IMAD.WIDE R2, R143, 0x4, R50 ;  /* 0x000000048f027825 */ /* 0x000fe200078e0232 */
[----:B------:R-:W-:-:S03]  /*17bce0*/  ISETP.LT.AND P0, PT, R142, UR5, !P0 ;  /* 0x000000058e007c0c */ /* 0x000fc6000c701270 */
[----:B------:R-:W-:Y:S01]  /*17bcf0*/  IMAD.WIDE R6, R143, 0x4, R48 ;  /* 0x000000048f067825 */ /* 0x000fe200078e0230 */
[----:B------:R-:W-:Y:S01]  /*17bd00*/  ISETP.GE.AND P5, PT, R0, UR6, PT ;  /* 0x0000000600007c0c */ /* 0x000fe2000bfa6270 */
[----:B------:R1:W-:Y:S04]  /*17bd10*/  @P4 STG.E desc[UR24][R4.64], R245 ;  /* 0x000000f504004986 */ /* 0x0003e8000c101918 */
[----:B------:R1:W-:Y:S01]  /*17bd20*/  @P3 STG.E desc[UR24][R2.64], R249 ;  /* 0x000000f902003986 */ /* 0x0003e2000c101918 */
[----:B------:R-:W-:-:S03]  /*17bd30*/  ISETP.LT.AND P3, PT, R224, UR5, !P5 ;  /* 0x00000005e0007c0c */ /* 0x000fc6000ef61270 */
[----:B---3--:R3:W-:Y:S01]  /*17bd40*/  @P6 STG.E desc[UR24][R6.64], R220 ;  /* 0x000000dc06006986 */ /* 0x0087e2000c101918 */
[----:B------:R-:W-:Y:S01]  /*17bd50*/  ISETP.LT.AND P6, PT, R240, UR5, !P5 ;  /* 0x00000005f0007c0c */ /* 0x000fe2000efc1270 */
[C---:B-1----:R-:W-:Y:S01]  /*17bd60*/  IMAD.WIDE R4, R143.reuse, 0x4, R44 ;  /* 0x000000048f047825 */ /* 0x042fe200078e022c */
[----:B------:R-:W-:Y:S01]  /*17bd70*/  ISETP.LT.AND P4, PT, R248, UR5, !P5 ;  /* 0x00000005f8007c0c */ /* 0x000fe2000ef81270 */
[----:B------:R-:W2:Y:S02]  /*17bd80*/  LDL.LU R249, [R1+0x17a8] ;  /* 0x0017a80001f97983 */ /* 0x000ea40000300800 */
[C---:B------:R-:W-:Y:S02]  /*17bd90*/  IMAD.WIDE R2, R143.reuse, 0x4, R46 ;  /* 0x000000048f027825 */ /* 0x040fe400078e022e */
[----:B---3--:R-:W3:Y:S02]  /*17bda0*/  LDL.LU R220, [R1+0x1488] ;  /* 0x0014880001dc7983 */ /* 0x008ee40000300800 */
[----:B------:R-:W-:-:S02]  /*17bdb0*/  IMAD.WIDE R6, R143, 0x4, R42 ;  /* 0x000000048f067825 */ /* 0x000fc400078e022a */
[----:B------:R-:W3:Y:S04]  /*17bdc0*/  LDL.LU R143, [R1+0x13e8] ;  /* 0x0013e800018f7983 */ /* 0x000ee80000300800 */
[----:B----4-:R1:W-:Y:S04]  /*17bdd0*/  @P1 STG.E desc[UR24][R2.64], R208 ;  /* 0x000000d002001986 */ /* 0x0103e8000c101918 */
[----:B------:R4:W-:Y:S04]  /*17bde0*/  @P2 STG.E desc[UR24][R4.64], R136 ;  /* 0x0000008804002986 */ /* 0x0009e8000c101918 */
[----:B------:R4:W-:Y:S01]  /*17bdf0*/  @P0 STG.E desc[UR24][R6.64], R236 ;  /* 0x000000ec06000986 */ /* 0x0009e2000c101918 */
[----:B-1----:R-:W-:-:S03]  /*17be00*/  IMAD.WIDE R2, R228, 0x4, R56 ;  /* 0x00000004e4027825 */ /* 0x002fc600078e0238 */
[----:B----4-:R-:W4:Y:S01]  /*17be10*/  LDL.LU R136, [R1+0x1168] ;  /* 0x0011680001887983 */ /* 0x010f220000300800 */
[----:B------:R-:W-:-:S03]  /*17be20*/  IMAD.WIDE R4, R228, 0x4, R54 ;  /* 0x00000004e4047825 */ /* 0x000fc600078e0236 */
[----:B------:R-:W4:Y:S01]  /*17be30*/  LDL.LU R208, [R1+0xff8] ;  /* 0x000ff80001d07983 */ /* 0x000f220000300800 */
[----:B------:R-:W-:-:S03]  /*17be40*/  IMAD.WIDE R6, R228, 0x4, R52 ;  /* 0x00000004e4067825 */ /* 0x000fc600078e0234 */
[----:B------:R-:W4:Y:S04]  /*17be50*/  LDL.LU R236, [R1+0x3dcc] ;  /* 0x003dcc0001ec7983 */ /* 0x000f280000300800 */
[----:B------:R1:W-:Y:S04]  /*17be60*/  @P3 STG.E desc[UR24][R2.64], R212 ;  /* 0x000000d402003986 */ /* 0x0003e8000c101918 */
[----:B------:R1:W-:Y:S04]  /*17be70*/  @P6 STG.E desc[UR24][R4.64], R216 ;  /* 0x000000d804006986 */ /* 0x0003e8000c101918 */
[----:B-1----:R-:W4:Y:S04]  /*17be80*/  LDL.LU R212, [R1+0x400c] ;  /* 0x00400c0001d47983 */ /* 0x002f280000300800 */
[----:B------:R-:W4:Y:S04]  /*17be90*/  LDL.LU R216, [R1+0x3bcc] ;  /* 0x003bcc0001d87983 */ /* 0x000f280000300800 */
[----:B--2---:R1:W-:Y:S04]  /*17bea0*/  @P4 STG.E desc[UR24][R6.64], R244 ;  /* 0x000000f406004986 */ /* 0x0043e8000c101918 */
[----:B-1----:R-:W2:Y:S01]  /*17beb0*/  LDL.LU R244, [R1+0x39dc] ;  /* 0x0039dc0001f47983 */ /* 0x002ea20000300800 */
[----:B------:R-:W-:Y:S01]  /*17bec0*/  ISETP.LT.AND P2, PT, R138, UR5, !P5 ;  /* 0x000000058a007c0c */ /* 0x000fe2000ef41270 */
[----:B------:R-:W-:Y:S01]  /*17bed0*/  VIADD R0, R252, 0x1c6 ;  /* 0x000001c6fc007836 */ /* 0x000fe20000000000 */
[----:B------:R-:W-:-:S02]  /*17bee0*/  ISETP.LT.AND P0, PT, R139, UR5, !P5 ;  /* 0x000000058b007c0c */ /* 0x000fc4000ef01270 */
[----:B------:R-:W-:Y:S02]  /*17bef0*/  ISETP.LT.AND P3, PT, R140, UR5, !P5 ;  /* 0x000000058c007c0c */ /* 0x000fe4000ef61270 */
[----:B------:R-:W-:Y:S01]  /*17bf00*/  ISETP.GE.AND P1, PT, R0, UR6, PT ;  /* 0x0000000600007c0c */ /* 0x000fe2000bf26270 */
[----:B------:R-:W-:Y:S01]  /*17bf10*/  IMAD.WIDE R4, R228, 0x4, R50 ;  /* 0x00000004e4047825 */ /* 0x000fe200078e0232 */
[----:B------:R-:W-:Y:S02]  /*17bf20*/  ISETP.LT.AND P4, PT, R141, UR5, !P5 ;  /* 0x000000058d007c0c */ /* 0x000fe4000ef81270 */
[----:B------:R-:W-:Y:S01]  /*17bf30*/  ISETP.LT.AND P5, PT, R142, UR5, !P5 ;  /* 0x000000058e007c0c */ /* 0x000fe2000efa1270 */
[----:B------:R-:W-:Y:S01]  /*17bf40*/  IMAD.WIDE R6, R228, 0x4, R48 ;  /* 0x00000004e4067825 */ /* 0x000fe200078e0230 */
[----:B------:R-:W-:-:S03]  /*17bf50*/  ISETP.LT.AND P6, PT, R224, UR5, !P1 ;  /* 0x00000005e0007c0c */ /* 0x000fc6000cfc1270 */
[----:B------:R-:W-:Y:S01]  /*17bf60*/  IMAD.WIDE R2, R228, 0x4, R46 ;  /* 0x00000004e4027825 */ /* 0x000fe200078e022e */
[----:B------:R1:W-:Y:S01]  /*17bf70*/  @P2 STG.E desc[UR24][R4.64], R249 ;  /* 0x000000f904002986 */ /* 0x0003e2000c101918 */
[----:B------:R-:W-:-:S03]  /*17bf80*/  ISETP.LT.AND P2, PT, R248, UR5, !P1 ;  /* 0x00000005f8007c0c */ /* 0x000fc6000cf41270 */
[----:B---3--:R3:W-:Y:S01]  /*17bf90*/  @P0 STG.E desc[UR24][R6.64], R220 ;  /* 0x000000dc06000986 */ /* 0x0087e2000c101918 */
[----:B------:R-:W-:-:S03]  /*17bfa0*/  ISETP.LT.AND P0, PT, R240, UR5, !P1 ;  /* 0x00000005f0007c0c */ /* 0x000fc6000cf01270 */
[----:B------:R3:W-:Y:S01]  /*17bfb0*/  @P3 STG.E desc[UR24][R2.64], R143 ;  /* 0x0000008f02003986 */ /* 0x0007e2000c101918 */
[----:B------:R-:W-:Y:S01]  /*17bfc0*/  ISETP.LT.AND P3, PT, R138, UR5, !P1 ;  /* 0x000000058a007c0c */ /* 0x000fe2000cf61270 */
[----:B-1----:R-:W-:-:S04]  /*17bfd0*/  IMAD.WIDE R4, R228, 0x4, R44 ;  /* 0x00000004e4047825 */ /* 0x002fc800078e022c */
[C---:B---3--:R-:W-:Y:S01]  /*17bfe0*/  IMAD.WIDE R6, R137.reuse, 0x4, R56 ;  /* 0x0000000489067825 */ /* 0x048fe200078e0238 */
[----:B------:R-:W3:Y:S03]  /*17bff0*/  LDL.LU R143, [R1+0x33fc] ;  /* 0x0033fc00018f7983 */ /* 0x000ee60000300800 */
[----:B------:R-:W-:Y:S01]  /*17c000*/  IMAD.WIDE R2, R228, 0x4, R42 ;  /* 0x00000004e4027825 */ /* 0x000fe200078e022a */
[----:B------:R-:W3:Y:S04]  /*17c010*/  LDL.LU R220, [R1+0x338c] ;  /* 0x00338c0001dc7983 */ /* 0x000ee80000300800 */
[----:B----4-:R1:W-:Y:S04]  /*17c020*/  @P4 STG.E desc[UR24][R4.64], R136 ;  /* 0x0000008804004986 */ /* 0x0103e8000c101918 */
[----:B------:R4:W-:Y:S04]  /*17c030*/  @P5 STG.E desc[UR24][R2.64], R208 ;  /* 0x000000d002005986 */ /* 0x0009e8000c101918 */
[----:B------:R4:W-:Y:S04]  /*17c040*/  @P6 STG.E desc[UR24][R6.64], R236 ;  /* 0x000000ec06006986 */ /* 0x0009e8000c101918 */
[----:B-1----:R-:W3:Y:S01]  /*17c050*/  LDL.LU R136, [R1+0x2bdc] ;  /* 0x002bdc0001887983 */ /* 0x002ee20000300800 */
[----:B------:R-:W-:-:S03]  /*17c060*/  IMAD.WIDE R4, R137, 0x4, R54 ;  /* 0x0000000489047825 */ /* 0x000fc600078e0236 */
[----:B------:R-:W3:Y:S01]  /*17c070*/  LDL.LU R228, [R1+0x565c] ;  /* 0x00565c0001e47983 */ /* 0x000ee20000300800 */
[----:B----4-:R-:W-:-:S03]  /*17c080*/  IMAD.WIDE R2, R137, 0x4, R50 ;  /* 0x0000000489027825 */ /* 0x010fc600078e0232 */
[----:B------:R-:W4:Y:S01]  /*17c090*/  LDL.LU R236, [R1+0x288c] ;  /* 0x00288c0001ec7983 */ /* 0x000f220000300800 */
[----:B------:R-:W-:-:S03]  /*17c0a0*/  IMAD.WIDE R6, R137, 0x4, R52 ;  /* 0x0000000489067825 */ /* 0x000fc600078e0234 */
[----:B------:R-:W4:Y:S04]  /*17c0b0*/  LDL.LU R208, [R1+0x27fc] ;  /* 0x0027fc0001d07983 */ /* 0x000f280000300800 */
[----:B------:R1:W-:Y:S04]  /*17c0c0*/  @P0 STG.E desc[UR24][R4.64], R212 ;  /* 0x000000d404000986 */ /* 0x0003e8000c101918 */
[----:B------:R-:W-:Y:S04]  /*17c0d0*/  @P2 STG.E desc[UR24][R6.64], R216 ;  /* 0x000000d806002986 */ /* 0x000fe8000c101918 */
[----:B-1----:R-:W4:Y:S04]  /*17c0e0*/  LDL.LU R212, [R1+0x1bac] ;  /* 0x001bac0001d47983 */ /* 0x002f280000300800 */
[----:B--2---:R1:W-:Y:S04]  /*17c0f0*/  @P3 STG.E desc[UR24][R2.64], R244 ;  /* 0x000000f402003986 */ /* 0x0043e8000c101918 */
[----:B-1----:R-:W2:Y:S01]  /*17c100*/  LDL.LU R244, [R1+0x19ac] ;  /* 0x0019ac0001f47983 */ /* 0x002ea20000300800 */
[----:B------:R-:W-:-:S02]  /*17c110*/  ISETP.LT.AND P6, PT, R139, UR5, !P1 ;  /* 0x000000058b007c0c */ /* 0x000fc4000cfc1270 */
[----:B------:R-:W-:Y:S01]  /*17c120*/  ISETP.LT.AND P5, PT, R140, UR5, !P1 ;  /* 0x000000058c007c0c */ /* 0x000fe2000cfa1270 */
[----:B------:R-:W-:Y:S01]  /*17c130*/  VIADD R0, R252, 0x1c7 ;  /* 0x000001c7fc007836 */ /* 0x000fe20000000000 */
[----:B------:R-:W-:Y:S01]  /*17c140*/  ISETP.LT.AND P4, PT, R141, UR5, !P1 ;  /* 0x000000058d007c0c */ /* 0x000fe2000cf81270 */
[C---:B------:R-:W-:Y:S01]  /*17c150*/  IMAD.WIDE R4, R137.reuse, 0x4, R48 ;  /* 0x0000000489047825 */ /* 0x040fe200078e0230 */
[----:B------:R-:W-:Y:S01]  /*17c160*/  ISETP.LT.AND P1, PT, R142, UR5, !P1 ;  /* 0x000000058e007c0c */ /* 0x000fe2000cf21270 */
[----:B------:R-:W2:Y:S01]  /*17c170*/  LDL.LU R216, [R1+0x17ac] ;  /* 0x0017ac0001d87983 */ /* 0x000ea20000300800 */
[----:B------:R-:W-:Y:S01]  /*17c180*/  ISETP.GE.AND P0, PT, R0, UR6, PT ;  /* 0x0000000600007c0c */ /* 0x000fe2000bf06270 */
[----:B------:R-:W-:-:S03]  /*17c190*/  IMAD.WIDE R2, R137, 0x4, R46 ;  /* 0x0000000489027825 */ /* 0x000fc600078e022e */
[----:B------:R-:W-:Y:S01]  /*17c1a0*/  ISETP.LT.AND P2, PT, R224, UR5, !P0 ;  /* 0x00000005e0007c0c */ /* 0x000fe2000c741270 */
[----:B------:R-:W-:Y:S01]  /*17c1b0*/  IMAD.WIDE R6, R137, 0x4, R44 ;  /* 0x0000000489067825 */ /* 0x000fe200078e022c */
[----:B------:R-:W-:Y:S01]  /*17c1c0*/  ISETP.LT.AND P3, PT, R240, UR5, !P0 ;  /* 0x00000005f0007c0c */ /* 0x000fe2000c761270 */
[----:B---3--:R1:W-:Y:S04]  /*17c1d0*/  @P6 STG.E desc[UR24][R4.64], R143 ;  /* 0x0000008f04006986 */ /* 0x0083e8000c101918 */
[----:B------:R3:W-:Y:S01]  /*17c1e0*/  @P5 STG.E desc[UR24][R2.64], R220 ;  /* 0x000000dc02005986 */ /* 0x0007e2000c101918 */
[----:B------:R-:W-:-:S03]  /*17c1f0*/  ISETP.LT.AND P5, PT, R248, UR5, !P0 ;  /* 0x00000005f8007c0c */ /* 0x000fc6000c7a1270 */
[----:B-1----:R-:W2:Y:S01]  /*17c200*/  LDL.LU R143, [R1+0x148c] ;  /* 0x00148c00018f7983 */ /* 0x002ea20000300800 */
[----:B------:R-:W-:-:S03]  /*17c210*/  IMAD.WIDE R4, R137, 0x4, R42 ;  /* 0x0000000489047825 */ /* 0x000fc600078e022a */
[----:B---3--:R-:W3:Y:S04]  /*17c220*/  LDL.LU R220, [R1+0x13ec] ;  /* 0x0013ec0001dc7983 */ /* 0x008ee80000300800 */
[----:B------:R-:W3:Y:S04]  /*17c230*/  LDL.LU R137, [R1+0x116c] ;  /* 0x00116c0001897983 */ /* 0x000ee80000300800 */
[----:B------:R1:W-:Y:S01]  /*17c240*/  @P4 STG.E desc[UR24][R6.64], R136 ;  /* 0x0000008806004986 */ /* 0x0003e2000c101918 */
[----:B------:R-:W-:-:S03]  /*17c250*/  IMAD.WIDE R2, R228, 0x4, R54 ;  /* 0x00000004e4027825 */ /* 0x000fc600078e0236 */
[----:B----4-:R4:W-:Y:S01]  /*17c260*/  @P1 STG.E desc[UR24][R4.64], R236 ;  /* 0x000000ec04001986 */ /* 0x0109e2000c101918 */
[----:B-1----:R-:W-:-:S03]  /*17c270*/  IMAD.WIDE R6, R228, 0x4, R56 ;  /* 0x00000004e4067825 */ /* 0x002fc600078e0238 */
[----:B------:R-:W3:Y:S04]  /*17c280*/  LDL.LU R136, [R1+0x5664] ;  /* 0x0056640001887983 */ /* 0x000ee80000300800 */
[----:B------:R1:W-:Y:S01]  /*17c290*/  @P2 STG.E desc[UR24][R6.64], R208 ;  /* 0x000000d006002986 */ /* 0x0003e2000c101918 */
[----:B----4-:R-:W-:-:S03]  /*17c2a0*/  IMAD.WIDE R4, R228, 0x4, R52 ;  /* 0x00000004e4047825 */ /* 0x010fc600078e0234 */
[----:B------:R-:W4:Y:S04]  /*17c2b0*/  LDL.LU R236, [R1+0xffc] ;  /* 0x000ffc0001ec7983 */ /* 0x000f280000300800 */
[----:B------:R1:W-:Y:S04]  /*17c2c0*/  @P3 STG.E desc[UR24][R2.64], R212 ;  /* 0x000000d402003986 */ /* 0x0003e8000c101918 */
[----:B-1----:R-:W4:Y:S04]  /*17c2d0*/  LDL.LU R208, [R1+0x40c0] ;  /* 0x0040c00001d07983 */ /* 0x002f280000300800 */
[----:B------:R-:W4:Y:S04]  /*17c2e0*/  LDL.LU R212, [R1+0x4090] ;  /* 0x0040900001d47983 */ /* 0x000f280000300800 */
        /* <DEDUP_REMOVED lines=9> */
[----:B------:R-:W-:Y:S01]  /*17c380*/  ISETP.GE.AND P1, PT, R0, UR6, PT ;  /* 0x0000000600007c0c */ /* 0x000fe2000bf26270 */
[----:B------:R-:W-:Y:S01]  /*17c390*/  IMAD.WIDE R6, R228, 0x4, R48 ;  /* 0x00000004e4067825 */ /* 0x000fe200078e0230 */
[----:B------:R-:W-:-:S03]  /*17c3a0*/  ISETP.LT.AND P0, PT, R142, UR5, !P0 ;  /* 0x000000058e007c0c */ /* 0x000fc6000c701270 */
[----:B------:R1:W-:Y:S01]  /*17c3b0*/  @P4 STG.E desc[UR24][R2.64], R216 ;  /* 0x000000d802004986 */ /* 0x0003e2000c101918 */
[----:B------:R-:W-:Y:S01]  /*17c3c0*/  ISETP.LT.AND P4, PT, R224, UR5, !P1 ;  /* 0x00000005e0007c0c */ /* 0x000fe2000cf81270 */
[----:B------:R-:W-:Y:S01]  /*17c3d0*/  IMAD.WIDE R4, R228, 0x4, R44 ;  /* 0x00000004e4047825 */ /* 0x000fe200078e022c */
[----:B------:R-:W-:-:S03]  /*17c3e0*/  ISETP.LT.AND P5, PT, R248, UR5, !P1 ;  /* 0x00000005f8007c0c */ /* 0x000fc6000cfa1270 */
[----:B-1----:R-:W-:Y:S01]  /*17c3f0*/  IMAD.WIDE R2, R228, 0x4, R46 ;  /* 0x00000004e4027825 */ /* 0x002fe200078e022e */
[----:B------:R-:W2:Y:S04]  /*17c400*/  LDL.LU R216, [R1+0x4060] ;  /* 0x0040600001d87983 */ /* 0x000ea80000300800 */
[----:B------:R1:W-:Y:S01]  /*17c410*/  @P6 STG.E desc[UR24][R6.64], R143 ;  /* 0x0000008f06006986 */ /* 0x0003e2000c101918 */
[----:B------:R-:W-:-:S03]  /*17c420*/  ISETP.LT.AND P6, PT, R240, UR5, !P1 ;  /* 0x00000005f0007c0c */ /* 0x000fc6000cfc1270 */
[----:B---3--:R-:W-:Y:S04]  /*17c430*/  @P2 STG.E desc[UR24][R2.64], R220 ;  /* 0x000000dc02002986 */ /* 0x008fe8000c101918 */
[----:B------:R3:W-:Y:S04]  /*17c440*/  @P3 STG.E desc[UR24][R4.64], R137 ;  /* 0x0000008904003986 */ /* 0x0007e8000c101918 */
[----:B-1----:R-:W2:Y:S01]  /*17c450*/  LDL.LU R143, [R1+0x5668] ;  /* 0x00566800018f7983 */ /* 0x002ea20000300800 */
[----:B------:R-:W-:-:S03]  /*17c460*/  IMAD.WIDE R6, R228, 0x4, R42 ;  /* 0x00000004e4067825 */ /* 0x000fc600078e022a */
[----:B------:R-:W2:Y:S04]  /*17c470*/  LDL.LU R228, [R1+0x4050] ;  /* 0x0040500001e47983 */ /* 0x000ea80000300800 */
[----:B---3--:R-:W3:Y:S01]  /*17c480*/  LDL.LU R137, [R1+0x4040] ;  /* 0x0040400001897983 */ /* 0x008ee20000300800 */
[----:B------:R-:W-:-:S04]  /*17c490*/  IMAD.WIDE R2, R136, 0x4, R56 ;  /* 0x0000000488027825 */ /* 0x000fc800078e0238 */
[C---:B------:R-:W-:Y:S01]  /*17c4a0*/  IMAD.WIDE R4, R136.reuse, 0x4, R54 ;  /* 0x0000000488047825 */ /* 0x040fe200078e0236 */
[----:B----4-:R1:W-:Y:S04]  /*17c4b0*/  @P0 STG.E desc[UR24][R6.64], R236 ;  /* 0x000000ec06000986 */ /* 0x0103e8000c101918 */
[----:B-1----:R-:W4:Y:S01]  /*17c4c0*/  LDL.LU R236, [R1+0x4030] ;  /* 0x0040300001ec7983 */ /* 0x002f220000300800 */
[----:B------:R-:W-:-:S03]  /*17c4d0*/  IMAD.WIDE R6, R136, 0x4, R52 ;  /* 0x0000000488067825 */ /* 0x000fc600078e0234 */
[----:B------:R-:W-:Y:S04]  /*17c4e0*/  @P4 STG.E desc[UR24][R2.64], R208 ;  /* 0x000000d002004986 */ /* 0x000fe8000c101918 */
[----:B------:R-:W-:Y:S04]  /*17c4f0*/  @P6 STG.E desc[UR24][R4.64], R212 ;  /* 0x000000d404006986 */ /* 0x000fe8000c101918 */
        /* <DEDUP_REMOVED lines=10> */
[----:B------:R-:W2:Y:S01]  /*17c5a0*/  LDL.LU R208, [R1+0x2890] ;  /* 0x0028900001d07983 */ /* 0x000ea20000300800 */
[----:B------:R-:W-:Y:S01]  /*17c5b0*/  ISETP.GE.AND P2, PT, R0, UR6, PT ;  /* 0x0000000600007c0c */ /* 0x000fe2000bf46270 */
[C---:B------:R-:W-:Y:S02]  /*17c5c0*/  IMAD.WIDE R6, R136.reuse, 0x4, R48 ;  /* 0x0000000488067825 */ /* 0x040fe400078e0230 */
[----:B------:R-:W2:Y:S02]  /*17c5d0*/  LDL.LU R212, [R1+0x2570] ;  /* 0x0025700001d47983 */ /* 0x000ea40000300800 */
[----:B------:R-:W-:Y:S01]  /*17c5e0*/  IMAD.WIDE R2, R136, 0x4, R46 ;  /* 0x0000000488027825 */ /* 0x000fe200078e022e */
[----:B------:R-:W-:Y:S01]  /*17c5f0*/  ISETP.LT.AND P6, PT, R224, UR5, !P2 ;  /* 0x00000005e0007c0c */ /* 0x000fe2000d7c1270 */
[----:B------:R1:W-:Y:S04]  /*17c600*/  @P3 STG.E desc[UR24][R4.64], R249 ;  /* 0x000000f904003986 */ /* 0x0003e8000c101918 */
[----:B------:R3:W-:Y:S01]  /*17c610*/  @P0 STG.E desc[UR24][R6.64], R216 ;  /* 0x000000d806000986 */ /* 0x0007e2000c101918 */
[----:B------:R-:W-:Y:S01]  /*17c620*/  ISETP.LT.AND P0, PT, R240, UR5, !P2 ;  /* 0x00000005f0007c0c */ /* 0x000fe2000d701270 */
[----:B-1----:R-:W-:-:S02]  /*17c630*/  IMAD.WIDE R4, R136, 0x4, R44 ;  /* 0x0000000488047825 */ /* 0x002fc400078e022c */
[----:B------:R1:W-:Y:S02]  /*17c640*/  @P4 STG.E desc[UR24][R2.64], R228 ;  /* 0x000000e402004986 */ /* 0x0003e4000c101918 */
[C---:B---3--:R-:W-:Y:S02]  /*17c650*/  IMAD.WIDE R6, R143.reuse, 0x4, R56 ;  /* 0x000000048f067825 */ /* 0x048fe400078e0238 */
[----:B------:R3:W-:Y:S02]  /*17c660*/  @P5 STG.E desc[UR24][R4.64], R137 ;  /* 0x0000008904005986 */ /* 0x0007e4000c101918 */
[----:B-1----:R-:W-:Y:S02]  /*17c670*/  IMAD.WIDE R2, R136, 0x4, R42 ;  /* 0x0000000488027825 */ /* 0x002fe400078e022a */
[----:B------:R-:W2:Y:S04]  /*17c680*/  LDL.LU R228, [R1+0x2380] ;  /* 0x0023800001e47983 */ /* 0x000ea80000300800 */
[----:B------:R-:W2:Y:S01]  /*17c690*/  LDL.LU R136, [R1+0x21a0] ;  /* 0x0021a00001887983 */ /* 0x000ea20000300800 */
[----:B---3--:R-:W-:-:S03]  /*17c6a0*/  IMAD.WIDE R4, R143, 0x4, R54 ;  /* 0x000000048f047825 */ /* 0x008fc600078e0236 */
[----:B------:R-:W3:Y:S04]  /*17c6b0*/  LDL.LU R137, [R1+0x1da0] ;  /* 0x001da00001897983 */ /* 0x000ee80000300800 */
[----:B----4-:R1:W-:Y:S04]  /*17c6c0*/  @P1 STG.E desc[UR24][R2.64], R236 ;  /* 0x000000ec02001986 */ /* 0x0103e8000c101918 */
[----:B-1----:R-:W4:Y:S04]  /*17c6d0*/  LDL.LU R236, [R1+0x566c] ;  /* 0x00566c0001ec7983 */ /* 0x002f280000300800 */
        /* <DEDUP_REMOVED lines=18> */
[----:B------:R1:W-:Y:S01]  /*17c800*/  @P3 STG.E desc[UR24][R6.64], R208 ;  /* 0x000000d006003986 */ /* 0x0003e2000c101918 */
[----:B------:R-:W-:-:S03]  /*17c810*/  ISETP.LT.AND P3, PT, R240, UR5, !P0 ;  /* 0x00000005f0007c0c */ /* 0x000fc6000c761270 */
[----:B------:R1:W-:Y:S01]  /*17c820*/  @P1 STG.E desc[UR24][R2.64], R212 ;  /* 0x000000d402001986 */ /* 0x0003e2000c101918 */
[----:B------:R-:W-:-:S03]  /*17c830*/  ISETP.LT.AND P1, PT, R224, UR5, !P0 ;  /* 0x00000005e0007c0c */ /* 0x000fc6000c721270 */
[----:B-1----:R-:W2:Y:S01]  /*17c840*/  LDL.LU R208, [R1+0x4064] ;  /* 0x0040640001d07983 */ /* 0x002ea20000300800 */
[----:B------:R-:W-:-:S03]  /*17c850*/  IMAD.WIDE R6, R143, 0x4, R44 ;  /* 0x000000048f067825 */ /* 0x000fc600078e022c */
[----:B------:R-:W2:Y:S01]  /*17c860*/  LDL.LU R212, [R1+0x4054] ;  /* 0x0040540001d47983 */ /* 0x000ea20000300800 */
[----:B------:R-:W-:-:S03]  /*17c870*/  IMAD.WIDE R2, R143, 0x4, R46 ;  /* 0x000000048f027825 */ /* 0x000fc600078e022e */
[----:B------:R1:W-:Y:S04]  /*17c880*/  @P4 STG.E desc[UR24][R4.64], R228 ;  /* 0x000000e404004986 */ /* 0x0003e8000c101918 */
[----:B------:R-:W-:Y:S04]  /*17c890*/  @P6 STG.E desc[UR24][R2.64], R136 ;  /* 0x0000008802006986 */ /* 0x000fe8000c101918 */
[----:B---3--:R3:W-:Y:S01]  /*17c8a0*/  @P5 STG.E desc[UR24][R6.64], R137 ;  /* 0x0000008906005986 */ /* 0x0087e2000c101918 */
[----:B-1----:R-:W-:-:S03]  /*17c8b0*/  IMAD.WIDE R4, R143, 0x4, R42 ;  /* 0x000000048f047825 */ /* 0x002fc600078e022a */
[----:B---3--:R-:W3:Y:S04]  /*17c8c0*/  LDL.LU R137, [R1+0x4044] ;  /* 0x0040440001897983 */ /* 0x008ee80000300800 */
[----:B------:R-:W3:Y:S04]  /*17c8d0*/  LDL.LU R228, [R1+0x4034] ;  /* 0x0040340001e47983 */ /* 0x000ee80000300800 */
[----:B------:R-:W3:Y:S04]  /*17c8e0*/  LDL.LU R136, [R1+0x5670] ;  /* 0x0056700001887983 */ /* 0x000ee80000300800 */
[----:B------:R-:W3:Y:S01]  /*17c8f0*/  LDL.LU R143, [R1+0x5674] ;  /* 0x00567400018f7983 */ /* 0x000ee20000300800 */
[----:B----4-:R-:W-:-:S04]  /*17c900*/  IMAD.WIDE R6, R236, 0x4, R56 ;  /* 0x00000004ec067825 */ /* 0x010fc800078e0238 */
[----:B------:R-:W-:Y:S01]  /*17c910*/  IMAD.WIDE R2, R236, 0x4, R54 ;  /* 0x00000004ec027825 */ /* 0x000fe200078e0236 */
[----:B------:R1:W-:Y:S04]  /*17c920*/  @P2 STG.E desc[UR24][R4.64], R216 ;  /* 0x000000d804002986 */ /* 0x0003e8000c101918 */
[----:B------:R4:W-:Y:S04]  /*17c930*/  @P1 STG.E desc[UR24][R6.64], R220 ;  /* 0x000000dc06001986 */ /* 0x0009e8000c101918 */
[----:B-1----:R-:W3:Y:S04]  /*17c940*/  LDL.LU R216, [R1+0x4024] ;  /* 0x0040240001d87983 */ /* 0x002ee80000300800 */
[----:B----4-:R-:W4:Y:S04]  /*17c950*/  LDL.LU R220, [R1+0x4014] ;  /* 0x0040140001dc7983 */ /* 0x010f280000300800 */
[----:B--2---:R1:W-:Y:S04]  /*17c960*/  @P3 STG.E desc[UR24][R2.64], R244 ;  /* 0x000000f402003986 */ /* 0x0043e8000c101918 */
[----:B-1----:R-:W2:Y:S01]  /*17c970*/  LDL.LU R244, [R1+0x2894] ;  /* 0x0028940001f47983 */ /* 0x002ea20000300800 */
[----:B------:R-:W-:-:S02]  /*17c980*/  ISETP.LT.AND P4, PT, R248, UR5, !P0 ;  /* 0x00000005f8007c0c */ /* 0x000fc4000c781270 */
[----:B------:R-:W-:Y:S02]  /*17c990*/  ISETP.LT.AND P5, PT, R138, UR5, !P0 ;  /* 0x000000058a007c0c */ /* 0x000fe4000c7a1270 */
[----:B------:R-:W-:Y:S01]  /*17c9a0*/  ISETP.LT.AND P6, PT, R139, UR5, !P0 ;  /* 0x000000058b007c0c */ /* 0x000fe2000c7c1270 */
[----:B------:R-:W-:Y:S02]  /*17c9b0*/  VIADD R0, R252, 0x1cb ;  /* 0x000001cbfc007836 */ /* 0x000fe40000000000 */
[----:B------:R-:W-:Y:S01]  /*17c9c0*/  IMAD.WIDE R4, R236, 0x4, R52 ;  /* 0x00000004ec047825 */ /* 0x000fe200078e0234 */
[----:B------:R-:W-:-:S03]  /*17c9d0*/  ISETP.LT.AND P1, PT, R140, UR5, !P0 ;  /* 0x000000058c007c0c */ /* 0x000fc6000c721270 */
[----:B------:R-:W-:Y:S01]  /*17c9e0*/  IMAD.WIDE R2, R236, 0x4, R50 ;  /* 0x00000004ec027825 */ /* 0x000fe200078e0232 */
[----:B------:R-:W-:-:S03]  /*17c9f0*/  ISETP.LT.AND P3, PT, R141, UR5, !P0 ;  /* 0x000000058d007c0c */ /* 0x000fc6000c761270 */
[----:B------:R-:W-:Y:S01]  /*17ca00*/  IMAD.WIDE R6, R236, 0x4, R48 ;  /* 0x00000004ec067825 */ /* 0x000fe200078e0230 */
[----:B------:R-:W-:Y:S01]  /*17ca10*/  ISETP.GE.AND P2, PT, R0, UR6, PT ;  /* 0x0000000600007c0c */ /* 0x000fe2000bf46270 */
[----:B------:R1:W-:Y:S01]  /*17ca20*/  @P4 STG.E desc[UR24][R4.64], R245 ;  /* 0x000000f504004986 */ /* 0x0003e2000c101918 */
[----:B------:R-:W-:-:S03]  /*17ca30*/  ISETP.LT.AND P0, PT, R142, UR5, !P0 ;  /* 0x000000058e007c0c */ /* 0x000fc6000c701270 */
[----:B------:R1:W-:Y:S01]  /*17ca40*/  @P5 STG.E desc[UR24][R2.64], R249 ;  /* 0x000000f902005986 */ /* 0x0003e2000c101918 */
[----:B------:R-:W-:-:S03]  /*17ca50*/  ISETP.LT.AND P5, PT, R224, UR5, !P2 ;  /* 0x00000005e0007c0c */ /* 0x000fc6000d7a1270 */
[----:B------:R1:W-:Y:S01]  /*17ca60*/  @P6 STG.E desc[UR24][R6.64], R208 ;  /* 0x000000d006006986 */ /* 0x0003e2000c101918 */
[----:B------:R-:W-:Y:S01]  /*17ca70*/  ISETP.LT.AND P6, PT, R240, UR5, !P2 ;  /* 0x00000005f0007c0c */ /* 0x000fe2000d7c1270 */
[C---:B-1----:R-:W-:Y:S02]  /*17ca80*/  IMAD.WIDE R4, R236.reuse, 0x4, R44 ;  /* 0x00000004ec047825 */ /* 0x042fe400078e022c */
[----:B------:R-:W2:Y:S02]  /*17ca90*/  LDL.LU R249, [R1+0x2574] ;  /* 0x0025740001f97983 */ /* 0x000ea40000300800 */
[C---:B------:R-:W-:Y:S02]  /*17caa0*/  IMAD.WIDE R2, R236.reuse, 0x4, R46 ;  /* 0x00000004ec027825 */ /* 0x040fe400078e022e */
[----:B------:R-:W2:Y:S02]  /*17cab0*/  LDL.LU R208, [R1+0x2384] ;  /* 0x0023840001d07983 */ /* 0x000ea40000300800 */
[----:B------:R-:W-:Y:S01]  /*17cac0*/  IMAD.WIDE R6, R236, 0x4, R42 ;  /* 0x00000004ec067825 */ /* 0x000fe200078e022a */
[----:B------:R-:W-:Y:S01]  /*17cad0*/  ISETP.LT.AND P4, PT, R248, UR5, !P2 ;  /* 0x00000005f8007c0c */ /* 0x000fe2000d781270 */
[----:B------:R-:W2:Y:S04]  /*17cae0*/  LDL.LU R236, [R1+0x21a4] ;  /* 0x0021a40001ec7983 */ /* 0x000ea80000300800 */
[----:B------:R1:W-:Y:S04]  /*17caf0*/  @P1 STG.E desc[UR24][R2.64], R212 ;  /* 0x000000d402001986 */ /* 0x0003e8000c101918 */
[----:B---3--:R3:W-:Y:S04]  /*17cb00*/  @P3 STG.E desc[UR24][R4.64], R137 ;  /* 0x0000008904003986 */ /* 0x0087e8000c101918 */
[----:B------:R3:W-:Y:S01]  /*17cb10*/  @P0 STG.E desc[UR24][R6.64], R228 ;  /* 0x000000e406000986 */ /* 0x0007e2000c101918 */
[----:B-1----:R-:W-:-:S03]  /*17cb20*/  IMAD.WIDE R2, R136, 0x4, R56 ;  /* 0x0000000488027825 */ /* 0x002fc600078e0238 */
[----:B---3--:R-:W3:Y:S01]  /*17cb30*/  LDL.LU R137, [R1+0x1da4] ;  /* 0x001da40001897983 */ /* 0x008ee20000300800 */
[----:B------:R-:W-:-:S03]  /*17cb40*/  IMAD.WIDE R4, R136, 0x4, R54 ;  /* 0x0000000488047825 */ /* 0x000fc600078e0236 */
[----:B------:R-:W3:Y:S01]  /*17cb50*/  LDL.LU R228, [R1+0x1fa4] ;  /* 0x001fa40001e47983 */ /* 0x000ee20000300800 */
[----:B------:R-:W-:-:S03]  /*17cb60*/  IMAD.WIDE R6, R136, 0x4, R52 ;  /* 0x0000000488067825 */ /* 0x000fc600078e0234 */
[----:B------:R-:W3:Y:S04]  /*17cb70*/  LDL.LU R212, [R1+0x40c8] ;  /* 0x0040c80001d47983 */ /* 0x000ee80000300800 */
[----:B------:R-:W-:Y:S04]  /*17cb80*/  @P5 STG.E desc[UR24][R2.64], R216 ;  /* 0x000000d802005986 */ /* 0x000fe8000c101918 */
[----:B----4-:R-:W-:Y:S04]  /*17cb90*/  @P6 STG.E desc[UR24][R4.64], R220 ;  /* 0x000000dc04006986 */ /* 0x010fe8000c101918 */
[----:B--2---:R1:W-:Y:S04]  /*17cba0*/  @P4 STG.E desc[UR24][R6.64], R244 ;  /* 0x000000f406004986 */ /* 0x0043e8000c101918 */
[----:B-1----:R-:W2:Y:S01]  /*17cbb0*/  LDL.LU R244, [R1+0x4098] ;  /* 0x0040980001f47983 */ /* 0x002ea20000300800 */
[----:B------:R-:W-:-:S02]  /*17cbc0*/  ISETP.LT.AND P0, PT, R138, UR5, !P2 ;  /* 0x000000058a007c0c */ /* 0x000fc4000d701270 */
[----:B------:R-:W-:Y:S02]  /*17cbd0*/  ISETP.LT.AND P3, PT, R139, UR5, !P2 ;  /* 0x000000058b007c0c */ /* 0x000fe4000d761270 */
[----:B------:R-:W-:Y:S01]  /*17cbe0*/  ISETP.LT.AND P5, PT, R140, UR5, !P2 ;  /* 0x000000058c007c0c */ /* 0x000fe2000d7a1270 */
[----:B------:R-:W-:Y:S01]  /*17cbf0*/  VIADD R0, R252, 0x1cc ;  /* 0x000001ccfc007836 */ /* 0x000fe20000000000 */
[----:B------:R-:W4:Y:S01]  /*17cc00*/  LDL.LU R216, [R1+0x4078] ;  /* 0x0040780001d87983 */ /* 0x000f220000300800 */
[C---:B------:R-:W-:Y:S01]  /*17cc10*/  IMAD.WIDE R4, R136.reuse, 0x4, R50 ;  /* 0x0000000488047825 */ /* 0x040fe200078e0232 */
[----:B------:R-:W-:Y:S02]  /*17cc20*/  ISETP.LT.AND P4, PT, R141, UR5, !P2 ;  /* 0x000000058d007c0c */ /* 0x000fe4000d781270 */
[----:B------:R-:W4:Y:S01]  /*17cc30*/  LDL.LU R220, [R1+0x4088] ;  /* 0x0040880001dc7983 */ /* 0x000f220000300800 */
[----:B------:R-:W-:Y:S01]  /*17cc40*/  IMAD.WIDE R6, R136, 0x4, R48 ;  /* 0x0000000488067825 */ /* 0x000fe200078e0230 */
[----:B------:R-:W-:-:S03]  /*17cc50*/  ISETP.LT.AND P2, PT, R142, UR5, !P2 ;  /* 0x000000058e007c0c */ /* 0x000fc6000d741270 */
[----:B------:R-:W-:Y:S01]  /*17cc60*/  IMAD.WIDE R2, R136, 0x4, R46 ;  /* 0x0000000488027825 */ /* 0x000fe200078e022e */
[----:B------:R-:W-:Y:S01]  /*17cc70*/  ISETP.GE.AND P1, PT, R0, UR6, PT ;  /* 0x0000000600007c0c */ /* 0x000fe2000bf26270 */
[----:B------:R1:W-:Y:S03]  /*17cc80*/  @P0 STG.E desc[UR24][R4.64], R249 ;  /* 0x000000f904000986 */ /* 0x0003e6000c101918 */
[----:B------:R-:W-:Y:S01]  /*17cc90*/  ISETP.LT.AND P6, PT, R224, UR5, !P1 ;  /* 0x00000005e0007c0c */ /* 0x000fe2000cfc1270 */
[----:B------:R-:W-:Y:S01]  /*17cca0*/  @P3 STG.E desc[UR24][R6.64], R208 ;  /* 0x000000d006003986 */ /* 0x000fe2000c101918 */
[----:B------:R-:W-:-:S03]  /*17ccb0*/  ISETP.LT.AND P0, PT, R240, UR5, !P1 ;  /* 0x00000005f0007c0c */ /* 0x000fc6000cf01270 */
[----:B------:R1:W-:Y:S02]  /*17ccc0*/  @P5 STG.E desc[UR24][R2.64], R236 ;  /* 0x000000ec02005986 */ /* 0x0003e4000c101918 */
[C---:B-1----:R-:W-:Y:S02]  /*17ccd0*/  IMAD.WIDE R4, R136.reuse, 0x4, R44 ;  /* 0x0000000488047825 */ /* 0x042fe400078e022c */
[----:B------:R-:W4:Y:S02]  /*17cce0*/  LDL.LU R236, [R1+0x4068] ;  /* 0x0040680001ec7983 */ /* 0x000f240000300800 */
[----:B------:R-:W-:Y:S02]  /*17ccf0*/  IMAD.WIDE R2, R136, 0x4, R42 ;  /* 0x0000000488027825 */ /* 0x000fe400078e022a */
[----:B------:R-:W4:Y:S02]  /*17cd00*/  LDL.LU R136, [R1+0x4058] ;  /* 0x0040580001887983 */ /* 0x000f240000300800 */
[----:B------:R-:W-:-:S02]  /*17cd10*/  IMAD.WIDE R6, R143, 0x4, R56 ;  /* 0x000000048f067825 */ /* 0x000fc400078e0238 */
[----:B---3--:R1:W-:Y:S04]  /*17cd20*/  @P4 STG.E desc[UR24][R4.64], R137 ;  /* 0x0000008904004986 */ /* 0x0083e8000c101918 */
[----:B------:R3:W-:Y:S04]  /*17cd30*/  @P2 STG.E desc[UR24][R2.64], R228 ;  /* 0x000000e402002986 */ /* 0x0007e8000c101918 */
[----:B-1----:R-:W4:Y:S01]  /*17cd40*/  LDL.LU R137, [R1+0x4048] ;  /* 0x0040480001897983 */ /* 0x002f220000300800 */
[----:B------:R-:W-:-:S03]  /*17cd50*/  IMAD.WIDE R4, R143, 0x4, R54 ;  /* 0x000000048f047825 */ /* 0x000fc600078e0236 */
[----:B---3--:R-:W3:Y:S04]  /*17cd60*/  LDL.LU R228, [R1+0x5678] ;  /* 0x0056780001e47983 */ /* 0x008ee80000300800 */
[----:B------:R1:W-:Y:S04]  /*17cd70*/  @P6 STG.E desc[UR24][R6.64], R212 ;  /* 0x000000d406006986 */ /* 0x0003e8000c101918 */
[----:B------:R-:W3:Y:S04]  /*17cd80*/  LDL.LU R208, [R1+0x4038] ;  /* 0x0040380001d07983 */ /* 0x000ee80000300800 */
[----:B-1----:R-:W3:Y:S04]  /*17cd90*/  LDL.LU R212, [R1+0x4028] ;  /* 0x0040280001d47983 */ /* 0x002ee80000300800 */
[----:B--2---:R1:W-:Y:S04]  /*17cda0*/  @P0 STG.E desc[UR24][R4.64], R244 ;  /* 0x000000f404000986 */ /* 0x0043e8000c101918 */
[----:B-1----:R-:W2:Y:S01]  /*17cdb0*/  LDL.LU R244, [R1+0x4018] ;  /* 0x0040180001f47983 */ /* 0x002ea20000300800 */
[----:B------:R-:W-:-:S02]  /*17cdc0*/  ISETP.LT.AND P3, PT, R248, UR5, !P1 ;  /* 0x00000005f8007c0c */ /* 0x000fc4000cf61270 */
[----:B------:R-:W-:Y:S02]  /*17cdd0*/  ISETP.LT.AND P2, PT, R138, UR5, !P1 ;  /* 0x000000058a007c0c */ /* 0x000fe4000cf41270 */
[----:B------:R-:W-:Y:S01]  /*17cde0*/  ISETP.LT.AND P4, PT, R139, UR5, !P1 ;  /* 0x000000058b007c0c */ /* 0x000fe2000cf81270 */
[C---:B------:R-:W-:Y:S01]  /*17cdf0*/  IMAD.WIDE R6, R143.reuse, 0x4, R52 ;  /* 0x000000048f067825 */ /* 0x040fe200078e0234 */
[----:B------:R-:W-:Y:S01]  /*17ce00*/  ISETP.LT.AND P5, PT, R140, UR5, !P1 ;  /* 0x000000058c007c0c */ /* 0x000fe2000cfa1270 */
[----:B------:R-:W2:Y:S02]  /*17ce10*/  LDL.LU R245, [R1+0x2898] ;  /* 0x0028980001f57983 */ /* 0x000ea40000300800 */
[----:B------:R-:W-:Y:S01]  /*17ce20*/  IMAD.WIDE R2, R143, 0x4, R50 ;  /* 0x000000048f027825 */ /* 0x000fe200078e0232 */
[----:B------:R-:W-:Y:S01]  /*17ce30*/  ISETP.LT.AND P6, PT, R141, UR5, !P1 ;  /* 0x000000058d007c0c */ /* 0x000fe2000cfc1270 */
[----:B------:R-:W2:Y:S02]  /*17ce40*/  LDL.LU R249, [R1+0x2578] ;  /* 0x0025780001f97983 */ /* 0x000ea40000300800 */
[----:B------:R-:W-:-:S02]  /*17ce50*/  VIADD R0, R252, 0x1cd ;  /* 0x000001cdfc007836 */ /* 0x000fc40000000000 */
[----:B----4-:R1:W-:Y:S01]  /*17ce60*/  @P3 STG.E desc[UR24][R6.64], R216 ;  /* 0x000000d806003986 */ /* 0x0103e2000c101918 */
[----:B------:R-:W-:-:S03]  /*17ce70*/  IMAD.WIDE R4, R143, 0x4, R48 ;  /* 0x000000048f047825 */ /* 0x000fc600078e0230 */
[----:B------:R4:W-:Y:S01]  /*17ce80*/  @P2 STG.E desc[UR24][R2.64], R220 ;  /* 0x000000dc02002986 */ /* 0x0009e2000c101918 */
[----:B------:R-:W-:Y:S02]  /*17ce90*/  ISETP.GE.AND P0, PT, R0, UR6, PT ;  /* 0x0000000600007c0c */ /* 0x000fe4000bf06270 */
[----:B------:R-:W-:Y:S02]  /*17cea0*/  ISETP.LT.AND P1, PT, R142, UR5, !P1 ;  /* 0x000000058e007c0c */ /* 0x000fe4000cf21270 */
[----:B------:R-:W-:Y:S01]  /*17ceb0*/  ISETP.LT.AND P2, PT, R224, UR5, !P0 ;  /* 0x00000005e0007c0c */ /* 0x000fe2000c741270 */
[----:B-1----:R-:W2:Y:S01]  /*17cec0*/  LDL.LU R216, [R1+0x2388] ;  /* 0x0023880001d87983 */ /* 0x002ea20000300800 */
[----:B----4-:R-:W-:-:S03]  /*17ced0*/  IMAD.WIDE R2, R143, 0x4, R46 ;  /* 0x000000048f027825 */ /* 0x010fc600078e022e */
[----:B------:R-:W-:Y:S01]  /*17cee0*/  @P4 STG.E desc[UR24][R4.64], R236 ;  /* 0x000000ec04004986 */ /* 0x000fe2000c101918 */
[----:B------:R-:W-:-:S03]  /*17cef0*/  ISETP.LT.AND P3, PT, R240, UR5, !P0 ;  /* 0x00000005f0007c0c */ /* 0x000fc6000c761270 */
[----:B------:R1:W-:Y:S01]  /*17cf00*/  @P5 STG.E desc[UR24][R2.64], R136 ;  /* 0x0000008802005986 */ /* 0x0003e2000c101918 */
[----:B------:R-:W-:-:S03]  /*17cf10*/  IMAD.WIDE R6, R143, 0x4, R44 ;  /* 0x000000048f067825 */ /* 0x000fc600078e022c */
[----:B------:R-:W4:Y:S04]  /*17cf20*/  LDL.LU R220, [R1+0x21a8] ;  /* 0x0021a80001dc7983 */ /* 0x000f280000300800 */
[----:B-1----:R-:W4:Y:S01]  /*17cf30*/  LDL.LU R136, [R1+0x1da8] ;  /* 0x001da80001887983 */ /* 0x002f220000300800 */
[----:B------:R-:W-:-:S03]  /*17cf40*/  IMAD.WIDE R4, R143, 0x4, R42 ;  /* 0x000000048f047825 */ /* 0x000fc600078e022a */
[----:B------:R1:W-:Y:S01]  /*17cf50*/  @P6 STG.E desc[UR24][R6.64], R137 ;  /* 0x0000008906006986 */ /* 0x0003e2000c101918 */
[----:B---3--:R-:W-:-:S03]  /*17cf60*/  IMAD.WIDE R2, R228, 0x4, R54 ;  /* 0x00000004e4027825 */ /* 0x008fc600078e0236 */
[----:B------:R-:W3:Y:S04]  /*17cf70*/  LDL.LU R143, [R1+0x1fa8] ;  /* 0x001fa800018f7983 */ /* 0x000ee80000300800 */
[----:B------:R-:W3:Y:S01]  /*17cf80*/  LDL.LU R236, [R1+0x567c] ;  /* 0x00567c0001ec7983 */ /* 0x000ee20000300800 */
[----:B-1----:R-:W-:-:S03]  /*17cf90*/  IMAD.WIDE R6, R228, 0x4, R56 ;  /* 0x00000004e4067825 */ /* 0x002fc600078e0238 */
[----:B------:R-:W3:Y:S04]  /*17cfa0*/  LDL.LU R137, [R1+0x5680] ;  /* 0x0056800001897983 */ /* 0x000ee80000300800 */
[----:B------:R1:W-:Y:S04]  /*17cfb0*/  @P1 STG.E desc[UR24][R4.64], R208 ;  /* 0x000000d004001986 */ /* 0x0003e8000c101918 */
[----:B------:R1:W-:Y:S04]  /*17cfc0*/  @P2 STG.E desc[UR24][R6.64], R212 ;  /* 0x000000d406002986 */ /* 0x0003e8000c101918 */
[----:B-1----:R-:W3:Y:S04]  /*17cfd0*/  LDL.LU R208, [R1+0x40cc] ;  /* 0x0040cc0001d07983 */ /* 0x002ee80000300800 */
[----:B------:R-:W3:Y:S04]  /*17cfe0*/  LDL.LU R212, [R1+0x409c] ;  /* 0x00409c0001d47983 */ /* 0x000ee80000300800 */
[----:B--2---:R1:W-:Y:S04]  /*17cff0*/  @P3 STG.E desc[UR24][R2.64], R244 ;  /* 0x000000f402003986 */ /* 0x0043e8000c101918 */
[----:B-1----:R-:W2:Y:S01]  /*17d000*/  LDL.LU R244, [R1+0x407c] ;  /* 0x00407c0001f47983 */ /* 0x002ea20000300800 */
[----:B------:R-:W-:-:S02]  /*17d010*/  ISETP.LT.AND P4, PT, R248, UR5, !P0 ;  /* 0x00000005f8007c0c */ /* 0x000fc4000c781270 */
[----:B------:R-:W-:Y:S02]  /*17d020*/  ISETP.LT.AND P5, PT, R138, UR5, !P0 ;  /* 0x000000058a007c0c */ /* 0x000fe4000c7a1270 */
[----:B------:R-:W-:Y:S01]  /*17d030*/  ISETP.LT.AND P6, PT, R139, UR5, !P0 ;  /* 0x000000058b007c0c */ /* 0x000fe2000c7c1270 */
[----:B------:R-:W-:Y:S01]  /*17d040*/  IMAD.WIDE R4, R228, 0x4, R52 ;  /* 0x00000004e4047825 */ /* 0x000fe200078e0234 */
[----:B------:R-:W-:Y:S02]  /*17d050*/  ISETP.LT.AND P2, PT, R140, UR5, !P0 ;  /* 0x000000058c007c0c */ /* 0x000fe4000c741270 */
[----:B------:R-:W-:Y:S01]  /*17d060*/  ISETP.LT.AND P3, PT, R141, UR5, !P0 ;  /* 0x000000058d007c0c */ /* 0x000fe2000c761270 */
[----:B------:R-:W-:-:S04]  /*17d070*/  IMAD.WIDE R2, R228, 0x4, R50 ;  /* 0x00000004e4027825 */ /* 0x000fc800078e0232 */
[----:B------:R-:W-:Y:S01]  /*17d080*/  VIADD R0, R252, 0x1ce ;  /* 0x000001cefc007836 */ /* 0x000fe20000000000 */
[----:B------:R1:W-:Y:S01]  /*17d090*/  @P4 STG.E desc[UR24][R4.64], R245 ;  /* 0x000000f504004986 */ /* 0x0003e2000c101918 */
[----:B------:R-:W-:Y:S01]  /*17d0a0*/  IMAD.WIDE R6, R228, 0x4, R48 ;  /* 0x00000004e4067825 */ /* 0x000fe200078e0230 */
[----:B------:R-:W-:Y:S02]  /*17d0b0*/  ISETP.LT.AND P0, PT, R142, UR5, !P0 ;  /* 0x000000058e007c0c */ /* 0x000fe4000c701270 */
[----:B------:R1:W-:Y:S01]  /*17d0c0*/  @P5 STG.E desc[UR24][R2.64], R249 ;  /* 0x000000f902005986 */ /* 0x0003e2000c101918 */
[----:B------:R-:W-:-:S03]  /*17d0d0*/  ISETP.GE.AND P1, PT, R0, UR6, PT ;  /* 0x0000000600007c0c */ /* 0x000fc6000bf26270 */
[----:B------:R4:W-:Y:S01]  /*17d0e0*/  @P6 STG.E desc[UR24][R6.64], R216 ;  /* 0x000000d806006986 */ /* 0x0009e2000c101918 */
[----:B-1----:R-:W-:-:S04]  /*17d0f0*/  IMAD.WIDE R4, R228, 0x4, R44 ;  /* 0x00000004e4047825 */ /* 0x002fc800078e022c */
[----:B------:R-:W-:Y:S01]  /*17d100*/  IMAD.WIDE R2, R228, 0x4, R46 ;  /* 0x00000004e4027825 */ /* 0x000fe200078e022e */
[----:B------:R-:W2:Y:S01]  /*17d110*/  LDL.LU R249, [R1+0x408c] ;  /* 0x00408c0001f97983 */ /* 0x000ea20000300800 */
[----:B------:R-:W-:Y:S02]  /*17d120*/  ISETP.LT.AND P5, PT, R224, UR5, !P1 ;  /* 0x00000005e0007c0c */ /* 0x000fe4000cfa1270 */
[----:B----4-:R-:W-:Y:S01]  /*17d130*/  IMAD.WIDE R6, R228, 0x4, R42 ;  /* 0x00000004e4067825 */ /* 0x010fe200078e022a */
[----:B------:R-:W4:Y:S01]  /*17d140*/  LDL.LU R216, [R1+0x406c] ;  /* 0x00406c0001d87983 */ /* 0x000f220000300800 */
[----:B------:R-:W-:-:S03]  /*17d150*/  ISETP.LT.AND P6, PT, R240, UR5, !P1 ;  /* 0x00000005f0007c0c */ /* 0x000fc6000cfc1270 */
[----:B------:R-:W4:Y:S01]  /*17d160*/  LDL.LU R228, [R1+0x405c] ;  /* 0x00405c0001e47983 */ /* 0x000f220000300800 */
[----:B------:R-:W-:-:S03]  /*17d170*/  ISETP.LT.AND P4, PT, R248, UR5, !P1 ;  /* 0x00000005f8007c0c */ /* 0x000fc6000cf81270 */
[----:B------:R-:W-:Y:S04]  /*17d180*/  @P2 STG.E desc[UR24][R2.64], R220 ;  /* 0x000000dc02002986 */ /* 0x000fe8000c101918 */
[----:B------:R1:W-:Y:S04]  /*17d190*/  @P3 STG.E desc[UR24][R4.64], R136 ;  /* 0x0000008804003986 */ /* 0x0003e8000c101918 */
[----:B---3--:R3:W-:Y:S04]  /*17d1a0*/  @P0 STG.E desc[UR24][R6.64], R143 ;  /* 0x0000008f06000986 */ /* 0x0087e8000c101918 */
[----:B-1----:R-:W4:Y:S01]  /*17d1b0*/  LDL.LU R136, [R1+0x404c] ;  /* 0x00404c0001887983 */ /* 0x002f220000300800 */
[----:B------:R-:W-:-:S03]  /*17d1c0*/  IMAD.WIDE R2, R236, 0x4, R56 ;  /* 0x00000004ec027825 */ /* 0x000fc600078e0238 */
[----:B------:R-:W4:Y:S01]  /*17d1d0*/  LDL.LU R220, [R1+0x403c] ;  /* 0x00403c0001dc7983 */ /* 0x000f220000300800 */
[----:B------:R-:W-:-:S03]  /*17d1e0*/  IMAD.WIDE R4, R236, 0x4, R54 ;  /* 0x00000004ec047825 */ /* 0x000fc600078e0236 */
[----:B---3--:R-:W3:Y:S01]  /*17d1f0*/  LDL.LU R143, [R1+0x402c] ;  /* 0x00402c00018f7983 */ /* 0x008ee20000300800 */
[----:B------:R-:W-:-:S03]  /*17d200*/  IMAD.WIDE R6, R236, 0x4, R52 ;  /* 0x00000004ec067825 */ /* 0x000fc600078e0234 */
[----:B------:R-:W-:Y:S04]  /*17d210*/  @P5 STG.E desc[UR24][R2.64], R208 ;  /* 0x000000d002005986 */ /* 0x000fe8000c101918 */
[----:B------:R-:W-:Y:S04]  /*17d220*/  @P6 STG.E desc[UR24][R4.64], R212 ;  /* 0x000000d404006986 */ /* 0x000fe8000c101918 */
        /* <DEDUP_REMOVED lines=11> */
[----:B------:R-:W-:Y:S01]  /*17d2e0*/  ISETP.LT.AND P1, PT, R142, UR5, !P1 ;  /* 0x000000058e007c0c */ /* 0x000fe2000cf21270 */
[----:B------:R-:W2:Y:S02]  /*17d2f0*/  LDL.LU R212, [R1+0x257c] ;  /* 0x00257c0001d47983 */ /* 0x000ea40000300800 */
[----:B------:R-:W-:Y:S01]  /*17d300*/  IMAD.WIDE R2, R236, 0x4, R46 ;  /* 0x00000004ec027825 */ /* 0x000fe200078e022e */
[----:B------:R-:W-:Y:S01]  /*17d310*/  ISETP.LT.AND P6, PT, R224, UR5, !P2 ;  /* 0x00000005e0007c0c */ /* 0x000fe2000d7c1270 */
[----:B------:R1:W-:Y:S04]  /*17d320*/  @P0 STG.E desc[UR24][R4.64], R249 ;  /* 0x000000f904000986 */ /* 0x0003e8000c101918 */
[----:B----4-:R4:W-:Y:S04]  /*17d330*/  @P3 STG.E desc[UR24][R6.64], R216 ;  /* 0x000000d806003986 */ /* 0x0109e8000c101918 */
[----:B------:R4:W-:Y:S01]  /*17d340*/  @P5 STG.E desc[UR24][R2.64], R228 ;  /* 0x000000e402005986 */ /* 0x0009e2000c101918 */
[----:B-1----:R-:W-:Y:S01]  /*17d350*/  IMAD.WIDE R4, R236, 0x4, R44 ;  /* 0x00000004ec047825 */ /* 0x002fe200078e022c */
[----:B------:R-:W-:-:S02]  /*17d360*/  ISETP.LT.AND P0, PT, R240, UR5, !P2 ;  /* 0x00000005f0007c0c */ /* 0x000fc4000d701270 */
[----:B----4-:R-:W4:Y:S01]  /*17d370*/  LDL.LU R216, [R1+0x238c] ;  /* 0x00238c0001d87983 */ /* 0x010f220000300800 */
[----:B------:R-:W-:-:S03]  /*17d380*/  IMAD.WIDE R2, R236, 0x4, R42 ;  /* 0x00000004ec027825 */ /* 0x000fc600078e022a */
[----:B------:R-:W4:Y:S01]  /*17d390*/  LDL.LU R236, [R1+0x21ac] ;  /* 0x0021ac0001ec7983 */ /* 0x000f220000300800 */
[----:B------:R-:W-:-:S03]  /*17d3a0*/  IMAD.WIDE R6, R137, 0x4, R56 ;  /* 0x0000000489067825 */ /* 0x000fc600078e0238 */
[----:B------:R1:W-:Y:S04]  /*17d3b0*/  @P4 STG.E desc[UR24][R4.64], R136 ;  /* 0x0000008804004986 */ /* 0x0003e8000c101918 */
[----:B------:R-:W-:Y:S04]  /*17d3c0*/  @P1 STG.E desc[UR24][R2.64], R220 ;  /* 0x000000dc02001986 */ /* 0x000fe8000c101918 */
[----:B-1----:R-:W4:Y:S01]  /*17d3d0*/  LDL.LU R136, [R1+0x1dac] ;  /* 0x001dac0001887983 */ /* 0x002f220000300800 */
[----:B------:R-:W-:-:S03]  /*17d3e0*/  IMAD.WIDE R4, R137, 0x4, R54 ;  /* 0x0000000489047825 */ /* 0x000fc600078e0236 */
[----:B------:R-:W4:Y:S04]  /*17d3f0*/  LDL.LU R228, [R1+0x5684] ;  /* 0x0056840001e47983 */ /* 0x000f280000300800 */
[----:B---3--:R1:W-:Y:S04]  /*17d400*/  @P6 STG.E desc[UR24][R6.64], R143 ;  /* 0x0000008f06006986 */ /* 0x0083e8000c101918 */
        /* <DEDUP_REMOVED lines=8> */
[----:B------:R-:W-:Y:S01]  /*17d490*/  ISETP.LT.AND P4, PT, R140, UR5, !P2 ;  /* 0x000000058c007c0c */ /* 0x000fe2000d781270 */
[----:B------:R-:W2:Y:S01]  /*17d4a0*/  LDL.LU R245, [R1+0x3db0] ;  /* 0x003db00001f57983 */ /* 0x000ea20000300800 */
[----:B------:R-:W-:Y:S01]  /*17d4b0*/  ISETP.LT.AND P5, PT, R141, UR5, !P2 ;  /* 0x000000058d007c0c */ /* 0x000fe2000d7a1270 */
[----:B------:R-:W-:Y:S01]  /*17d4c0*/  IMAD.WIDE R2, R137, 0x4, R50 ;  /* 0x0000000489027825 */ /* 0x000fe200078e0232 */
[----:B------:R-:W-:Y:S01]  /*17d4d0*/  ISETP.LT.AND P2, PT, R142, UR5, !P2 ;  /* 0x000000058e007c0c */ /* 0x000fe2000d741270 */
[----:B------:R-:W2:Y:S02]  /*17d4e0*/  LDL.LU R249, [R1+0x3bb0] ;  /* 0x003bb00001f97983 */ /* 0x000ea40000300800 */
[----:B------:R-:W-:-:S02]  /*17d4f0*/  VIADD R0, R252, 0x1d0 ;  /* 0x000001d0fc007836 */ /* 0x000fc40000000000 */
[----:B------:R1:W-:Y:S01]  /*17d500*/  @P3 STG.E desc[UR24][R6.64], R208 ;  /* 0x000000d006003986 */ /* 0x0003e2000c101918 */
[----:B------:R-:W-:-:S03]  /*17d510*/  IMAD.WIDE R4, R137, 0x4, R48 ;  /* 0x0000000489047825 */ /* 0x000fc600078e0230 */
[----:B------:R1:W-:Y:S01]  /*17d520*/  @P1 STG.E desc[UR24][R2.64], R212 ;  /* 0x000000d402001986 */ /* 0x0003e2000c101918 */
[----:B------:R-:W-:-:S03]  /*17d530*/  ISETP.GE.AND P0, PT, R0, UR6, PT ;  /* 0x0000000600007c0c */ /* 0x000fc6000bf06270 */
[----:B----4-:R4:W-:Y:S01]  /*17d540*/  @P6 STG.E desc[UR24][R4.64], R216 ;  /* 0x000000d804006986 */ /* 0x0109e2000c101918 */
[----:B-1----:R-:W-:-:S03]  /*17d550*/  IMAD.WIDE R6, R137, 0x4, R44 ;  /* 0x0000000489067825 */ /* 0x002fc600078e022c */
[----:B------:R-:W2:Y:S01]  /*17d560*/  LDL.LU R208, [R1+0x3410] ;  /* 0x0034100001d07983 */ /* 0x000ea20000300800 */
[----:B------:R-:W-:Y:S01]  /*17d570*/  IMAD.WIDE R2, R137, 0x4, R46 ;  /* 0x0000000489027825 */ /* 0x000fe200078e022e */
[----:B------:R-:W-:Y:S02]  /*17d580*/  ISETP.LT.AND P1, PT, R224, UR5, !P0 ;  /* 0x00000005e0007c0c */ /* 0x000fe4000c721270 */
[----:B----4-:R-:W4:Y:S01]  /*17d590*/  LDL.LU R216, [R1+0x39e0] ;  /* 0x0039e00001d87983 */ /* 0x010f220000300800 */
[----:B------:R-:W-:-:S03]  /*17d5a0*/  ISETP.LT.AND P3, PT, R240, UR5, !P0 ;  /* 0x00000005f0007c0c */ /* 0x000fc6000c761270 */
[----:B------:R-:W-:Y:S01]  /*17d5b0*/  @P4 STG.E desc[UR24][R2.64], R236 ;  /* 0x000000ec02004986 */ /* 0x000fe2000c101918 */
[----:B------:R-:W-:-:S03]  /*17d5c0*/  IMAD.WIDE R4, R137, 0x4, R42 ;  /* 0x0000000489047825 */ /* 0x000fc600078e022a */
[----:B------:R1:W-:Y:S04]  /*17d5d0*/  @P5 STG.E desc[UR24][R6.64], R136 ;  /* 0x0000008806005986 */ /* 0x0003e8000c101918 */
[----:B-1----:R-:W4:Y:S01]  /*17d5e0*/  LDL.LU R136, [R1+0x3390] ;  /* 0x0033900001887983 */ /* 0x002f220000300800 */
[----:B------:R-:W-:-:S03]  /*17d5f0*/  IMAD.WIDE R6, R228, 0x4, R56 ;  /* 0x00000004e4067825 */ /* 0x000fc600078e0238 */
[----:B------:R-:W4:Y:S01]  /*17d600*/  LDL.LU R236, [R1+0x5688] ;  /* 0x0056880001ec7983 */ /* 0x000f220000300800 */
[----:B------:R-:W-:-:S03]  /*17d610*/  IMAD.WIDE R2, R228, 0x4, R54 ;  /* 0x00000004e4027825 */ /* 0x000fc600078e0236 */
[----:B---3--:R1:W-:Y:S04]  /*17d620*/  @P2 STG.E desc[UR24][R4.64], R143 ;  /* 0x0000008f04002986 */ /* 0x0083e8000c101918 */
[----:B------:R3:W-:Y:S04]  /*17d630*/  @P1 STG.E desc[UR24][R6.64], R220 ;  /* 0x000000dc06001986 */ /* 0x0007e8000c101918 */
[----:B-1----:R-:W4:Y:S04]  /*17d640*/  LDL.LU R143, [R1+0x2bf0] ;  /* 0x002bf000018f7983 */ /* 0x002f280000300800 */
[----:B------:R-:W4:Y:S04]  /*17d650*/  LDL.LU R137, [R1+0x568c] ;  /* 0x00568c0001897983 */ /* 0x000f280000300800 */
[----:B------:R-:W4:Y:S04]  /*17d660*/  LDL.LU R212, [R1+0x2800] ;  /* 0x0028000001d47983 */ /* 0x000f280000300800 */
[----:B---3--:R-:W3:Y:S04]  /*17d670*/  LDL.LU R220, [R1+0x1bb0] ;  /* 0x001bb00001dc7983 */ /* 0x008ee80000300800 */
        /* <DEDUP_REMOVED lines=15> */
[----:B------:R1:W-:Y:S02]  /*17d770*/  @P6 STG.E desc[UR24][R6.64], R208 ;  /* 0x000000d006006986 */ /* 0x0003e4000c101918 */
[----:B-1----:R-:W-:-:S04]  /*17d780*/  IMAD.WIDE R4, R228, 0x4, R44 ;  /* 0x00000004e4047825 */ /* 0x002fc800078e022c */
[----:B------:R-:W-:Y:S01]  /*17d790*/  IMAD.WIDE R2, R228, 0x4, R46 ;  /* 0x00000004e4027825 */ /* 0x000fe200078e022e */
[----:B------:R-:W2:Y:S01]  /*17d7a0*/  LDL.LU R249, [R1+0x17b0] ;  /* 0x0017b00001f97983 */ /* 0x000ea20000300800 */
[----:B------:R-:W-:Y:S02]  /*17d7b0*/  ISETP.LT.AND P4, PT, R224, UR5, !P2 ;  /* 0x00000005e0007c0c */ /* 0x000fe4000d781270 */
[----:B------:R-:W-:Y:S01]  /*17d7c0*/  IMAD.WIDE R6, R228, 0x4, R42 ;  /* 0x00000004e4067825 */ /* 0x000fe200078e022a */
[----:B------:R-:W2:Y:S01]  /*17d7d0*/  LDL.LU R208, [R1+0x1490] ;  /* 0x0014900001d07983 */ /* 0x000ea20000300800 */
[----:B------:R-:W-:-:S03]  /*17d7e0*/  ISETP.LT.AND P6, PT, R240, UR5, !P2 ;  /* 0x00000005f0007c0c */ /* 0x000fc6000d7c1270 */
[----:B------:R-:W2:Y:S01]  /*17d7f0*/  LDL.LU R228, [R1+0x13d0] ;  /* 0x0013d00001e47983 */ /* 0x000ea20000300800 */
[----:B------:R-:W-:-:S03]  /*17d800*/  ISETP.LT.AND P5, PT, R248, UR5, !P2 ;  /* 0x00000005f8007c0c */ /* 0x000fc6000d7a1270 */
[----:B----4-:R-:W-:Y:S04]  /*17d810*/  @P1 STG.E desc[UR24][R2.64], R216 ;  /* 0x000000d802001986 */ /* 0x010fe8000c101918 */
[----:B------:R1:W-:Y:S04]  /*17d820*/  @P3 STG.E desc[UR24][R4.64], R136 ;  /* 0x0000008804003986 */ /* 0x0003e8000c101918 */
[----:B-1----:R-:W4:Y:S01]  /*17d830*/  LDL.LU R136, [R1+0x1150] ;  /* 0x0011500001887983 */ /* 0x002f220000300800 */
[----:B------:R-:W-:-:S04]  /*17d840*/  IMAD.WIDE R2, R236, 0x4, R56 ;  /* 0x00000004ec027825 */ /* 0x000fc800078e0238 */
[C---:B------:R-:W-:Y:S01]  /*17d850*/  IMAD.WIDE R4, R236.reuse, 0x4, R54 ;  /* 0x00000004ec047825 */ /* 0x040fe200078e0236 */
[----:B------:R1:W-:Y:S04]  /*17d860*/  @P0 STG.E desc[UR24][R6.64], R143 ;  /* 0x0000008f06000986 */ /* 0x0003e8000c101918 */
[----:B------:R-:W-:Y:S04]  /*17d870*/  @P4 STG.E desc[UR24][R2.64], R212 ;  /* 0x000000d402004986 */ /* 0x000fe8000c101918 */
[----:B-1----:R-:W4:Y:S01]  /*17d880*/  LDL.LU R143, [R1+0xfe0] ;  /* 0x000fe000018f7983 */ /* 0x002f220000300800 */
[----:B------:R-:W-:-:S03]  /*17d890*/  IMAD.WIDE R6, R236, 0x4, R52 ;  /* 0x00000004ec067825 */ /* 0x000fc600078e0234 */
[----:B------:R-:W4:Y:S04]  /*17d8a0*/  LDL.LU R216, [R1+0x40d4] ;  /* 0x0040d40001d87983 */ /* 0x000f280000300800 */
[----:B---3--:R-:W-:Y:S04]  /*17d8b0*/  @P6 STG.E desc[UR24][R4.64], R220 ;  /* 0x000000dc04006986 */ /* 0x008fe8000c101918 */
[----:B--2---:R1:W-:Y:S04]  /*17d8c0*/  @P5 STG.E desc[UR24][R6.64], R244 ;  /* 0x000000f406005986 */ /* 0x0043e8000c101918 */
[----:B-1----:R-:W2:Y:S01]  /*17d8d0*/  LDL.LU R244, [R1+0x3ff4] ;  /* 0x003ff40001f47983 */ /* 0x002ea20000300800 */
[----:B------:R-:W-:-:S02]  /*17d8e0*/  ISETP.LT.AND P3, PT, R138, UR5, !P2 ;  /* 0x000000058a007c0c */ /* 0x000fc4000d761270 */
[----:B------:R-:W-:Y:S02]  /*17d8f0*/  ISETP.LT.AND P0, PT, R139, UR5, !P2 ;  /* 0x000000058b007c0c */ /* 0x000fe4000d701270 */
[----:B------:R-:W-:Y:S01]  /*17d900*/  ISETP.LT.AND P4, PT, R140, UR5, !P2 ;  /* 0x000000058c007c0c */ /* 0x000fe2000d781270 */
[----:B------:R-:W-:Y:S01]  /*17d910*/  IMAD.WIDE R4, R236, 0x4, R50 ;  /* 0x00000004ec047825 */ /* 0x000fe200078e0232 */
[----:B------:R-:W-:Y:S01]  /*17d920*/  ISETP.LT.AND P5, PT, R141, UR5, !P2 ;  /* 0x000000058d007c0c */ /* 0x000fe2000d7a1270 */
[----:B------:R-:W3:Y:S02]  /*17d930*/  LDL.LU R212, [R1+0x3db4] ;  /* 0x003db40001d47983 */ /* 0x000ee40000300800 */
[----:B------:R-:W-:Y:S02]  /*17d940*/  VIADD R0, R252, 0x1d2 ;  /* 0x000001d2fc007836 */ /* 0x000fe40000000000 */
[----:B------:R-:W-:Y:S01]  /*17d950*/  IMAD.WIDE R6, R236, 0x4, R48 ;  /* 0x00000004ec067825 */ /* 0x000fe200078e0230 */
[----:B------:R-:W3:Y:S01]  /*17d960*/  LDL.LU R220, [R1+0x3bb4] ;  /* 0x003bb40001dc7983 */ /* 0x000ee20000300800 */
[----:B------:R-:W-:-:S02]  /*17d970*/  ISETP.LT.AND P2, PT, R142, UR5, !P2 ;  /* 0x000000058e007c0c */ /* 0x000fc4000d741270 */
[----:B------:R-:W-:Y:S01]  /*17d980*/  IMAD.WIDE R2, R236, 0x4, R46 ;  /* 0x00000004ec027825 */ /* 0x000fe200078e022e */
[----:B------:R-:W-:Y:S01]  /*17d990*/  ISETP.GE.AND P1, PT, R0, UR6, PT ;  /* 0x0000000600007c0c */ /* 0x000fe2000bf26270 */
[----:B------:R1:W-:Y:S03]  /*17d9a0*/  @P3 STG.E desc[UR24][R4.64], R249 ;  /* 0x000000f904003986 */ /* 0x0003e6000c101918 */
[----:B------:R-:W-:Y:S01]  /*17d9b0*/  ISETP.LT.AND P6, PT, R224, UR5, !P1 ;  /* 0x00000005e0007c0c */ /* 0x000fe2000cfc1270 */
[----:B------:R-:W-:Y:S04]  /*17d9c0*/  @P0 STG.E desc[UR24][R6.64], R208 ;  /* 0x000000d006000986 */ /* 0x000fe8000c101918 */
[----:B------:R1:W-:Y:S02]  /*17d9d0*/  @P4 STG.E desc[UR24][R2.64], R228 ;  /* 0x000000e402004986 */ /* 0x0003e4000c101918 */
[----:B-1----:R-:W-:Y:S01]  /*17d9e0*/  IMAD.WIDE R4, R236, 0x4, R44 ;  /* 0x00000004ec047825 */ /* 0x002fe200078e022c */
[----:B------:R-:W-:Y:S01]  /*17d9f0*/  ISETP.LT.AND P0, PT, R240, UR5, !P1 ;  /* 0x00000005f0007c0c */ /* 0x000fe2000cf01270 */
[----:B------:R-:W3:Y:S02]  /*17da00*/  LDL.LU R228, [R1+0x3414] ;  /* 0x0034140001e47983 */ /* 0x000ee40000300800 */
[----:B------:R-:W-:-:S02]  /*17da10*/  IMAD.WIDE R2, R236, 0x4, R42 ;  /* 0x00000004ec027825 */ /* 0x000fc400078e022a */
[----:B------:R-:W3:Y:S04]  /*17da20*/  LDL.LU R236, [R1+0x39e4] ;  /* 0x0039e40001ec7983 */ /* 0x000ee80000300800 */
[----:B----4-:R1:W-:Y:S01]  /*17da30*/  @P5 STG.E desc[UR24][R4.64], R136 ;  /* 0x0000008804005986 */ /* 0x0103e2000c101918 */
[----:B------:R-:W-:-:S03]  /*17da40*/  IMAD.WIDE R6, R137, 0x4, R56 ;  /* 0x0000000489067825 */ /* 0x000fc600078e0238 */
[----:B-1----:R-:W4:Y:S01]  /*17da50*/  LDL.LU R136, [R1+0x3394] ;  /* 0x0033940001887983 */ /* 0x002f220000300800 */
[----:B------:R-:W-:-:S03]  /*17da60*/  IMAD.WIDE R4, R137, 0x4, R54 ;  /* 0x0000000489047825 */ /* 0x000fc600078e0236 */
[----:B------:R1:W-:Y:S04]  /*17da70*/  @P2 STG.E desc[UR24][R2.64], R143 ;  /* 0x0000008f02002986 */ /* 0x0003e8000c101918 */
[----:B------:R1:W-:Y:S04]  /*17da80*/  @P6 STG.E desc[UR24][R6.64], R216 ;  /* 0x000000d806006986 */ /* 0x0003e8000c101918 */
[----:B-1----:R-:W4:Y:S04]  /*17da90*/  LDL.LU R143, [R1+0x5690] ;  /* 0x00569000018f7983 */ /* 0x002f280000300800 */
[----:B------:R-:W4:Y:S04]  /*17daa0*/  LDL.LU R208, [R1+0x2bf4] ;  /* 0x002bf40001d07983 */ /* 0x000f280000300800 */
[----:B------:R-:W4:Y:S04]  /*17dab0*/  LDL.LU R216, [R1+0x2804] ;  /* 0x0028040001d87983 */ /* 0x000f280000300800 */
        /* <DEDUP_REMOVED lines=9> */
[----:B------:R-:W-:Y:S02]  /*17db50*/  IMAD.WIDE R2, R137, 0x4, R50 ;  /* 0x0000000489027825 */ /* 0x000fe400078e0232 */
[----:B------:R-:W2:Y:S02]  /*17db60*/  LDL.LU R249, [R1+0x17b4] ;  /* 0x0017b40001f97983 */ /* 0x000ea40000300800 */
[----:B------:R-:W-:-:S02]  /*17db70*/  VIADD R0, R252, 0x1d3 ;  /* 0x000001d3fc007836 */ /* 0x000fc40000000000 */
[----:B---3--:R1:W-:Y:S01]  /*17db80*/  @P3 STG.E desc[UR24][R6.64], R212 ;  /* 0x000000d406003986 */ /* 0x0083e2000c101918 */
[----:B------:R-:W-:-:S03]  /*17db90*/  IMAD.WIDE R4, R137, 0x4, R48 ;  /* 0x0000000489047825 */ /* 0x000fc600078e0230 */
[----:B------:R3:W-:Y:S01]  /*17dba0*/  @P2 STG.E desc[UR24][R2.64], R220 ;  /* 0x000000dc02002986 */ /* 0x0007e2000c101918 */
[----:B------:R-:W-:Y:S02]  /*17dbb0*/  ISETP.GE.AND P0, PT, R0, UR6, PT ;  /* 0x0000000600007c0c */ /* 0x000fe4000bf06270 */
[----:B------:R-:W-:Y:S01]  /*17dbc0*/  ISETP.LT.AND P1, PT, R142, UR5, !P1 ;  /* 0x000000058e007c0c */ /* 0x000fe2000cf21270 */
[----:B-1----:R-:W-:-:S04]  /*17dbd0*/  IMAD.WIDE R6, R137, 0x4, R44 ;  /* 0x0000000489067825 */ /* 0x002fc800078e022c */
[----:B---3--:R-:W-:Y:S01]  /*17dbe0*/  IMAD.WIDE R2, R137, 0x4, R46 ;  /* 0x0000000489027825 */ /* 0x008fe200078e022e */
[----:B------:R-:W3:Y:S01]  /*17dbf0*/  LDL.LU R220, [R1+0x1494] ;  /* 0x0014940001dc7983 */ /* 0x000ee20000300800 */
[----:B------:R-:W-:-:S03]  /*17dc00*/  ISETP.LT.AND P2, PT, R224, UR5, !P0 ;  /* 0x00000005e0007c0c */ /* 0x000fc6000c741270 */
[----:B------:R1:W-:Y:S01]  /*17dc10*/  @P6 STG.E desc[UR24][R4.64], R228 ;  /* 0x000000e404006986 */ /* 0x0003e2000c101918 */
[----:B------:R-:W-:-:S03]  /*17dc20*/  ISETP.LT.AND P3, PT, R240, UR5, !P0 ;  /* 0x00000005f0007c0c */ /* 0x000fc6000c761270 */
[----:B------:R-:W-:Y:S04]  /*17dc30*/  @P5 STG.E desc[UR24][R2.64], R236 ;  /* 0x000000ec02005986 */ /* 0x000fe8000c101918 */
[----:B------:R-:W3:Y:S04]  /*17dc40*/  LDL.LU R212, [R1+0x13d4] ;  /* 0x0013d40001d47983 */ /* 0x000ee80000300800 */
[----:B----4-:R4:W-:Y:S01]  /*17dc50*/  @P4 STG.E desc[UR24][R6.64], R136 ;  /* 0x0000008806004986 */ /* 0x0109e2000c101918 */
[----:B-1----:R-:W-:-:S03]  /*17dc60*/  IMAD.WIDE R4, R137, 0x4, R42 ;  /* 0x0000000489047825 */ /* 0x002fc600078e022a */
[----:B----4-:R-:W4:Y:S04]  /*17dc70*/  LDL.LU R136, [R1+0x1154] ;  /* 0x0011540001887983 */ /* 0x010f280000300800 */
[----:B------:R-:W4:Y:S01]  /*17dc80*/  LDL.LU R228, [R1+0xfe4] ;  /* 0x000fe40001e47983 */ /* 0x000f220000300800 */
        /* <DEDUP_REMOVED lines=17> */
[----:B------:R-:W-:Y:S01]  /*17dda0*/  IMAD.WIDE R6, R143, 0x4, R48 ;  /* 0x000000048f067825 */ /* 0x000fe200078e0230 */
[----:B------:R1:W-:Y:S03]  /*17ddb0*/  @P5 STG.E desc[UR24][R4.64], R245 ;  /* 0x000000f504005986 */ /* 0x0003e6000c101918 */
[----:B------:R-:W-:Y:S01]  /*17ddc0*/  VIADD R0, R252, 0x1d4 ;  /* 0x000001d4fc007836 */ /* 0x000fe20000000000 */
[----:B------:R1:W-:Y:S01]  /*17ddd0*/  @P4 STG.E desc[UR24][R2.64], R249 ;  /* 0x000000f902004986 */ /* 0x0003e2000c101918 */
[----:B------:R-:W-:-:S03]  /*17dde0*/  ISETP.LT.AND P0, PT, R142, UR5, !P0 ;  /* 0x000000058e007c0c */ /* 0x000fc6000c701270 */
[----:B---3--:R3:W-:Y:S01]  /*17ddf0*/  @P6 STG.E desc[UR24][R6.64], R220 ;  /* 0x000000dc06006986 */ /* 0x0087e2000c101918 */
[----:B------:R-:W-:Y:S01]  /*17de00*/  ISETP.GE.AND P1, PT, R0, UR6, PT ;  /* 0x0000000600007c0c */ /* 0x000fe2000bf26270 */
[C---:B-1----:R-:W-:Y:S02]  /*17de10*/  IMAD.WIDE R4, R143.reuse, 0x4, R44 ;  /* 0x000000048f047825 */ /* 0x042fe400078e022c */
[----:B------:R-:W2:Y:S02]  /*17de20*/  LDL.LU R249, [R1+0x3bb8] ;  /* 0x003bb80001f97983 */ /* 0x000ea40000300800 */
[C---:B------:R-:W-:Y:S02]  /*17de30*/  IMAD.WIDE R2, R143.reuse, 0x4, R46 ;  /* 0x000000048f027825 */ /* 0x040fe400078e022e */
[----:B---3--:R-:W3:Y:S02]  /*17de40*/  LDL.LU R220, [R1+0x3418] ;  /* 0x0034180001dc7983 */ /* 0x008ee40000300800 */
[----:B------:R-:W-:-:S02]  /*17de50*/  IMAD.WIDE R6, R143, 0x4, R42 ;  /* 0x000000048f067825 */ /* 0x000fc400078e022a */
[----:B------:R-:W3:Y:S01]  /*17de60*/  LDL.LU R143, [R1+0x39e8] ;  /* 0x0039e800018f7983 */ /* 0x000ee20000300800 */
[----:B------:R-:W-:Y:S02]  /*17de70*/  ISETP.LT.AND P4, PT, R224, UR5, !P1 ;  /* 0x00000005e0007c0c */ /* 0x000fe4000cf81270 */
[----:B------:R-:W-:Y:S01]  /*17de80*/  ISETP.LT.AND P6, PT, R240, UR5, !P1 ;  /* 0x00000005f0007c0c */ /* 0x000fe2000cfc1270 */
[----:B------:R-:W-:Y:S01]  /*17de90*/  @P2 STG.E desc[UR24][R2.64], R212 ;  /* 0x000000d402002986 */ /* 0x000fe2000c101918 */
[----:B------:R-:W-:-:S03]  /*17dea0*/  ISETP.LT.AND P5, PT, R248, UR5, !P1 ;  /* 0x00000005f8007c0c */ /* 0x000fc6000cfa1270 */
[----:B----4-:R1:W-:Y:S04]  /*17deb0*/  @P3 STG.E desc[UR24][R4.64], R136 ;  /* 0x0000008804003986 */ /* 0x0103e8000c101918 */
[----:B------:R4:W-:Y:S04]  /*17dec0*/  @P0 STG.E desc[UR24][R6.64], R228 ;  /* 0x000000e406000986 */ /* 0x0009e8000c101918 */
[----:B-1----:R-:W3:Y:S04]  /*17ded0*/  LDL.LU R136, [R1+0x3398] ;  /* 0x0033980001887983 */ /* 0x002ee80000300800 */
[----:B------:R-:W3:Y:S01]  /*17dee0*/  LDL.LU R212, [R1+0x2bf8] ;  /* 0x002bf80001d47983 */ /* 0x000ee20000300800 */
[----:B------:R-:W-:-:S03]  /*17def0*/  IMAD.WIDE R2, R236, 0x4, R56 ;  /* 0x00000004ec027825 */ /* 0x000fc600078e0238 */
[----:B----4-:R-:W4:Y:S01]  /*17df00*/  LDL.LU R228, [R1+0x2808] ;  /* 0x0028080001e47983 */ /* 0x010f220000300800 */
[----:B------:R-:W-:-:S04]  /*17df10*/  IMAD.WIDE R4, R236, 0x4, R54 ;  /* 0x00000004ec047825 */ /* 0x000fc800078e0236 */
[----:B------:R-:W-:Y:S01]  /*17df20*/  IMAD.WIDE R6, R236, 0x4, R52 ;  /* 0x00000004ec067825 */ /* 0x000fe200078e0234 */
[----:B------:R-:W-:Y:S04]  /*17df30*/  @P4 STG.E desc[UR24][R2.64], R208 ;  /* 0x000000d002004986 */ /* 0x000fe8000c101918 */
        /* <DEDUP_REMOVED lines=13> */
[----:B------:R-:W-:-:S03]  /*17e010*/  ISETP.GE.AND P2, PT, R0, UR6, PT ;  /* 0x0000000600007c0c */ /* 0x000fc6000bf46270 */
[----:B------:R-:W-:Y:S01]  /*17e020*/  IMAD.WIDE R2, R236, 0x4, R46 ;  /* 0x00000004ec027825 */ /* 0x000fe200078e022e */
[----:B------:R-:W-:Y:S01]  /*17e030*/  ISETP.LT.AND P6, PT, R224, UR5, !P2 ;  /* 0x00000005e0007c0c */ /* 0x000fe2000d7c1270 */
[----:B------:R1:W-:Y:S04]  /*17e040*/  @P3 STG.E desc[UR24][R4.64], R249 ;  /* 0x000000f904003986 */ /* 0x0003e8000c101918 */
[----:B---3--:R-:W-:Y:S04]  /*17e050*/  @P0 STG.E desc[UR24][R6.64], R220 ;  /* 0x000000dc06000986 */ /* 0x008fe8000c101918 */
[----:B------:R3:W-:Y:S01]  /*17e060*/  @P4 STG.E desc[UR24][R2.64], R143 ;  /* 0x0000008f02004986 */ /* 0x0007e2000c101918 */
[----:B-1----:R-:W-:Y:S01]  /*17e070*/  IMAD.WIDE R4, R236, 0x4, R44 ;  /* 0x00000004ec047825 */ /* 0x002fe200078e022c */
[----:B------:R-:W-:-:S02]  /*17e080*/  ISETP.LT.AND P0, PT, R240, UR5, !P2 ;  /* 0x00000005f0007c0c */ /* 0x000fc4000d701270 */
[----:B------:R-:W-:Y:S01]  /*17e090*/  ISETP.LT.AND P3, PT, R248, UR5, !P2 ;  /* 0x00000005f8007c0c */ /* 0x000fe2000d761270 */
[----:B---3--:R-:W-:Y:S01]  /*17e0a0*/  IMAD.WIDE R2, R236, 0x4, R42 ;  /* 0x00000004ec027825 */ /* 0x008fe200078e022a */
[----:B------:R-:W3:Y:S03]  /*17e0b0*/  LDL.LU R143, [R1+0x1498] ;  /* 0x00149800018f7983 */ /* 0x000ee60000300800 */
[----:B------:R-:W-:Y:S01]  /*17e0c0*/  IMAD.WIDE R6, R137, 0x4, R56 ;  /* 0x0000000489067825 */ /* 0x000fe200078e0238 */
[----:B------:R-:W3:Y:S04]  /*17e0d0*/  LDL.LU R220, [R1+0x13d8] ;  /* 0x0013d80001dc7983 */ /* 0x000ee80000300800 */
[----:B------:R1:W-:Y:S04]  /*17e0e0*/  @P5 STG.E desc[UR24][R4.64], R136 ;  /* 0x0000008804005986 */ /* 0x0003e8000c101918 */
[----:B------:R1:W-:Y:S01]  /*17e0f0*/  @P1 STG.E desc[UR24][R2.64], R212 ;  /* 0x000000d402001986 */ /* 0x0003e2000c101918 */
[----:B------:R-:W-:-:S03]  /*17e100*/  ISETP.LT.AND P1, PT, R138, UR5, !P2 ;  /* 0x000000058a007c0c */ /* 0x000fc6000d721270 */
[----:B----4-:R4:W-:Y:S04]  /*17e110*/  @P6 STG.E desc[UR24][R6.64], R228 ;  /* 0x000000e406006986 */ /* 0x0109e8000c101918 */
[----:B-1----:R-:W3:Y:S01]  /*17e120*/  LDL.LU R136, [R1+0x1158] ;  /* 0x0011580001887983 */ /* 0x002ee20000300800 */
[----:B------:R-:W-:-:S03]  /*17e130*/  IMAD.WIDE R4, R137, 0x4, R54 ;  /* 0x0000000489047825 */ /* 0x000fc600078e0236 */
[----:B------:R-:W3:Y:S01]  /*17e140*/  LDL.LU R236, [R1+0x569c] ;  /* 0x00569c0001ec7983 */ /* 0x000ee20000300800 */
[----:B------:R-:W-:-:S03]  /*17e150*/  IMAD.WIDE R2, R137, 0x4, R50 ;  /* 0x0000000489027825 */ /* 0x000fc600078e0232 */
[----:B----4-:R-:W4:Y:S01]  /*17e160*/  LDL.LU R228, [R1+0xfe8] ;  /* 0x000fe80001e47983 */ /* 0x010f220000300800 */
[----:B------:R-:W-:-:S03]  /*17e170*/  IMAD.WIDE R6, R137, 0x4, R52 ;  /* 0x0000000489067825 */ /* 0x000fc600078e0234 */
[----:B------:R-:W4:Y:S04]  /*17e180*/  LDL.LU R212, [R1+0x40dc] ;  /* 0x0040dc0001d47983 */ /* 0x000f280000300800 */
[----:B------:R1:W-:Y:S04]  /*17e190*/  @P0 STG.E desc[UR24][R4.64], R216 ;  /* 0x000000d804000986 */ /* 0x0003e8000c101918 */
[----:B------:R-:W-:Y:S04]  /*17e1a0*/  @P3 STG.E desc[UR24][R6.64], R208 ;  /* 0x000000d006003986 */ /* 0x000fe8000c101918 */
[----:B-1----:R-:W4:Y:S04]  /*17e1b0*/  LDL.LU R216, [R1+0x3ffc] ;  /* 0x003ffc0001d87983 */ /* 0x002f280000300800 */
[----:B--2---:R1:W-:Y:S04]  /*17e1c0*/  @P1 STG.E desc[UR24][R2.64], R244 ;  /* 0x000000f402001986 */ /* 0x0043e8000c101918 */
[----:B-1----:R-:W2:Y:S01]  /*17e1d0*/  LDL.LU R244, [R1+0x3dbc] ;  /* 0x003dbc0001f47983 */ /* 0x002ea20000300800 */
[----:B------:R-:W-:Y:S01]  /*17e1e0*/  ISETP.LT.AND P4, PT, R139, UR5, !P2 ;  /* 0x000000058b007c0c */ /* 0x000fe2000d781270 */
[----:B------:R-:W-:Y:S01]  /*17e1f0*/  VIADD R0, R252, 0x1d6 ;  /* 0x000001d6fc007836 */ /* 0x000fe20000000000 */
[----:B------:R-:W-:Y:S01]  /*17e200*/  ISETP.LT.AND P6, PT, R140, UR5, !P2 ;  /* 0x000000058c007c0c */ /* 0x000fe2000d7c1270 */
[----:B------:R-:W-:Y:S01]  /*17e210*/  IMAD.WIDE R4, R137, 0x4, R48 ;  /* 0x0000000489047825 */ /* 0x000fe200078e0230 */
[----:B------:R-:W-:Y:S01]  /*17e220*/  ISETP.LT.AND P5, PT, R141, UR5, !P2 ;  /* 0x000000058d007c0c */ /* 0x000fe2000d7a1270 */
[----:B------:R-:W2:Y:S01]  /*17e230*/  LDL.LU R208, [R1+0x3bbc] ;  /* 0x003bbc0001d07983 */ /* 0x000ea20000300800 */
[----:B------:R-:W-:-:S02]  /*17e240*/  ISETP.GE.AND P0, PT, R0, UR6, PT ;  /* 0x0000000600007c0c */ /* 0x000fc4000bf06270 */
[----:B------:R-:W-:Y:S01]  /*17e250*/  ISETP.LT.AND P2, PT, R142, UR5, !P2 ;  /* 0x000000058e007c0c */ /* 0x000fe2000d741270 */
[C---:B------:R-:W-:Y:S01]  /*17e260*/  IMAD.WIDE R2, R137.reuse, 0x4, R46 ;  /* 0x0000000489027825 */ /* 0x040fe200078e022e */
[----:B------:R-:W-:Y:S02]  /*17e270*/  ISETP.LT.AND P1, PT, R224, UR5, !P0 ;  /* 0x00000005e0007c0c */ /* 0x000fe4000c721270 */
[----:B------:R-:W-:Y:S01]  /*17e280*/  ISETP.LT.AND P3, PT, R240, UR5, !P0 ;  /* 0x00000005f0007c0c */ /* 0x000fe2000c761270 */
[----:B------:R-:W-:Y:S01]  /*17e290*/  IMAD.WIDE R6, R137, 0x4, R44 ;  /* 0x0000000489067825 */ /* 0x000fe200078e022c */
[----:B---3--:R1:W-:Y:S01]  /*17e2a0*/  @P4 STG.E desc[UR24][R4.64], R143 ;  /* 0x0000008f04004986 */ /* 0x0083e2000c101918 */
[----:B------:R-:W-:-:S03]  /*17e2b0*/  ISETP.LT.AND P4, PT, R248, UR5, !P0 ;  /* 0x00000005f8007c0c */ /* 0x000fc6000c781270 */
[----:B------:R3:W-:Y:S04]  /*17e2c0*/  @P6 STG.E desc[UR24][R2.64], R220 ;  /* 0x000000dc02006986 */ /* 0x0007e8000c101918 */
[----:B-1----:R-:W2:Y:S01]  /*17e2d0*/  LDL.LU R143, [R1+0x341c] ;  /* 0x00341c00018f7983 */ /* 0x002ea20000300800 */
[----:B---3--:R-:W-:-:S03]  /*17e2e0*/  IMAD.WIDE R2, R137, 0x4, R42 ;  /* 0x0000000489027825 */ /* 0x008fc600078e022a */
[----:B------:R-:W3:Y:S04]  /*17e2f0*/  LDL.LU R220, [R1+0x39ec] ;  /* 0x0039ec0001dc7983 */ /* 0x000ee80000300800 */
[----:B------:R1:W-:Y:S04]  /*17e300*/  @P5 STG.E desc[UR24][R6.64], R136 ;  /* 0x0000008806005986 */ /* 0x0003e8000c101918 */
[----:B------:R-:W3:Y:S01]  /*17e310*/  LDL.LU R137, [R1+0x339c] ;  /* 0x00339c0001897983 */ /* 0x000ee20000300800 */
[----:B------:R-:W-:-:S03]  /*17e320*/  IMAD.WIDE R4, R236, 0x4, R54 ;  /* 0x00000004ec047825 */ /* 0x000fc600078e0236 */
[----:B----4-:R4:W-:Y:S01]  /*17e330*/  @P2 STG.E desc[UR24][R2.64], R228 ;  /* 0x000000e402002986 */ /* 0x0109e2000c101918 */
[----:B-1----:R-:W-:-:S03]  /*17e340*/  IMAD.WIDE R6, R236, 0x4, R56 ;  /* 0x00000004ec067825 */ /* 0x002fc600078e0238 */
[----:B------:R-:W3:Y:S04]  /*17e350*/  LDL.LU R136, [R1+0x56a0] ;  /* 0x0056a00001887983 */ /* 0x000ee80000300800 */
[----:B------:R1:W-:Y:S01]  /*17e360*/  @P1 STG.E desc[UR24][R6.64], R212 ;  /* 0x000000d406001986 */ /* 0x0003e2000c101918 */
[----:B----4-:R-:W-:-:S03]  /*17e370*/  IMAD.WIDE R2, R236, 0x4, R52 ;  /* 0x00000004ec027825 */ /* 0x010fc600078e0234 */
[----:B------:R-:W4:Y:S04]  /*17e380*/  LDL.LU R228, [R1+0x2bfc] ;  /* 0x002bfc0001e47983 */ /* 0x000f280000300800 */
[----:B-1----:R-:W4:Y:S04]  /*17e390*/  LDL.LU R212, [R1+0x280c] ;  /* 0x00280c0001d47983 */ /* 0x002f280000300800 */
[----:B------:R1:W-:Y:S04]  /*17e3a0*/  @P3 STG.E desc[UR24][R4.64], R216 ;  /* 0x000000d804003986 */ /* 0x0003e8000c101918 */
[----:B-1----:R-:W4:Y:S04]  /*17e3b0*/  LDL.LU R216, [R1+0x1bbc] ;  /* 0x001bbc0001d87983 */ /* 0x002f280000300800 */
[----:B--2---:R1:W-:Y:S04]  /*17e3c0*/  @P4 STG.E desc[UR24][R2.64], R244 ;  /* 0x000000f402004986 */ /* 0x0043e8000c101918 */
[----:B-1----:R-:W2:Y:S01]  /*17e3d0*/  LDL.LU R244, [R1+0x19bc] ;  /* 0x0019bc0001f47983 */ /* 0x002ea20000300800 */
[----:B------:R-:W-:-:S02]  /*17e3e0*/  ISETP.LT.AND P5, PT, R138, UR5, !P0 ;  /* 0x000000058a007c0c */ /* 0x000fc4000c7a1270 */
[----:B------:R-:W-:Y:S01]  /*17e3f0*/  ISETP.LT.AND P6, PT, R139, UR5, !P0 ;  /* 0x000000058b007c0c */ /* 0x000fe2000c7c1270 */
[----:B------:R-:W-:Y:S02]  /*17e400*/  VIADD R0, R252, 0x1d7 ;  /* 0x000001d7fc007836 */ /* 0x000fe40000000000 */
[----:B------:R-:W-:Y:S01]  /*17e410*/  IMAD.WIDE R4, R236, 0x4, R50 ;  /* 0x00000004ec047825 */ /* 0x000fe200078e0232 */
[----:B------:R-:W-:Y:S01]  /*17e420*/  ISETP.LT.AND P1, PT, R140, UR5, !P0 ;  /* 0x000000058c007c0c */ /* 0x000fe2000c721270 */
[----:B------:R-:W2:Y:S02]  /*17e430*/  LDL.LU R249, [R1+0x17bc] ;  /* 0x0017bc0001f97983 */ /* 0x000ea40000300800 */
[----:B------:R-:W-:Y:S01]  /*17e440*/  IMAD.WIDE R6, R236, 0x4, R48 ;  /* 0x00000004ec067825 */ /* 0x000fe200078e0230 */
[----:B------:R-:W-:Y:S02]  /*17e450*/  ISETP.LT.AND P3, PT, R141, UR5, !P0 ;  /* 0x000000058d007c0c */ /* 0x000fe4000c761270 */
[----:B------:R-:W-:Y:S01]  /*17e460*/  ISETP.GE.AND P2, PT, R0, UR6, PT ;  /* 0x0000000600007c0c */ /* 0x000fe2000bf46270 */
[----:B------:R1:W-:Y:S01]  /*17e470*/  @P5 STG.E desc[UR24][R4.64], R208 ;  /* 0x000000d004005986 */ /* 0x0003e2000c101918 */
[----:B------:R-:W-:Y:S01]  /*17e480*/  ISETP.LT.AND P0, PT, R142, UR5, !P0 ;  /* 0x000000058e007c0c */ /* 0x000fe2000c701270 */
[----:B------:R-:W-:Y:S01]  /*17e490*/  IMAD.WIDE R2, R236, 0x4, R46 ;  /* 0x00000004ec027825 */ /* 0x000fe200078e022e */
[----:B------:R-:W-:-:S02]  /*17e4a0*/  ISETP.LT.AND P5, PT, R224, UR5, !P2 ;  /* 0x00000005e0007c0c */ /* 0x000fc4000d7a1270 */
[----:B------:R-:W-:Y:S01]  /*17e4b0*/  ISETP.LT.AND P4, PT, R248, UR5, !P2 ;  /* 0x00000005f8007c0c */ /* 0x000fe2000d781270 */
[----:B-1----:R-:W2:Y:S01]  /*17e4c0*/  LDL.LU R208, [R1+0x149c] ;  /* 0x00149c0001d07983 */ /* 0x002ea20000300800 */
[----:B------:R-:W-:-:S03]  /*17e4d0*/  IMAD.WIDE R4, R236, 0x4, R44 ;  /* 0x00000004ec047825 */ /* 0x000fc600078e022c */
[----:B------:R1:W-:Y:S01]  /*17e4e0*/  @P6 STG.E desc[UR24][R6.64], R143 ;  /* 0x0000008f06006986 */ /* 0x0003e2000c101918 */
[----:B------:R-:W-:-:S03]  /*17e4f0*/  ISETP.LT.AND P6, PT, R240, UR5, !P2 ;  /* 0x00000005f0007c0c */ /* 0x000fc6000d7c1270 */
[----:B---3--:R3:W-:Y:S04]  /*17e500*/  @P1 STG.E desc[UR24][R2.64], R220 ;  /* 0x000000dc02001986 */ /* 0x0087e8000c101918 */
[----:B-1----:R-:W2:Y:S01]  /*17e510*/  LDL.LU R143, [R1+0x56a4] ;  /* 0x0056a400018f7983 */ /* 0x002ea20000300800 */
[----:B------:R-:W-:-:S03]  /*17e520*/  IMAD.WIDE R6, R236, 0x4, R42 ;  /* 0x00000004ec067825 */ /* 0x000fc600078e022a */
[----:B------:R-:W2:Y:S04]  /*17e530*/  LDL.LU R236, [R1+0x13dc] ;  /* 0x0013dc0001ec7983 */ /* 0x000ea80000300800 */
[----:B------:R1:W-:Y:S01]  /*17e540*/  @P3 STG.E desc[UR24][R4.64], R137 ;  /* 0x0000008904003986 */ /* 0x0003e2000c101918 */
[----:B---3--:R-:W-:-:S03]  /*17e550*/  IMAD.WIDE R2, R136, 0x4, R56 ;  /* 0x0000000488027825 */ /* 0x008fc600078e0238 */
[----:B----4-:R3:W-:Y:S04]  /*17e560*/  @P0 STG.E desc[UR24][R6.64], R228 ;  /* 0x000000e406000986 */ /* 0x0107e8000c101918 */
[----:B-1----:R-:W4:Y:S01]  /*17e570*/  LDL.LU R137, [R1+0x115c] ;  /* 0x00115c0001897983 */ /* 0x002f220000300800 */
[----:B------:R-:W-:-:S03]  /*17e580*/  IMAD.WIDE R4, R136, 0x4, R54 ;  /* 0x0000000488047825 */ /* 0x000fc600078e0236 */
[----:B------:R-:W-:Y:S04]  /*17e590*/  @P5 STG.E desc[UR24][R2.64], R212 ;  /* 0x000000d402005986 */ /* 0x000fe8000c101918 */
[----:B---3--:R-:W3:Y:S01]  /*17e5a0*/  LDL.LU R228, [R1+0xfec] ;  /* 0x000fec0001e47983 */ /* 0x008ee20000300800 */
[----:B------:R-:W-:-:S03]  /*17e5b0*/  IMAD.WIDE R6, R136, 0x4, R52 ;  /* 0x0000000488067825 */ /* 0x000fc600078e0234 */
[----:B------:R-:W3:Y:S04]  /*17e5c0*/  LDL.LU R220, [R1+0x4170] ;  /* 0x0041700001dc7983 */ /* 0x000ee80000300800 */
[----:B------:R-:W-:Y:S04]  /*17e5d0*/  @P6 STG.E desc[UR24][R4.64], R216 ;  /* 0x000000d804006986 */ /* 0x000fe8000c101918 */
[----:B--2---:R1:W-:Y:S04]  /*17e5e0*/  @P4 STG.E desc[UR24][R6.64], R244 ;  /* 0x000000f406004986 */ /* 0x0043e8000c101918 */
[----:B-1----:R-:W2:Y:S01]  /*17e5f0*/  LDL.LU R244, [R1+0x4180] ;  /* 0x0041800001f47983 */ /* 0x002ea20000300800 */
[----:B------:R-:W-:-:S02]  /*17e600*/  ISETP.LT.AND P0, PT, R138, UR5, !P2 ;  /* 0x000000058a007c0c */ /* 0x000fc4000d701270 */
[----:B------:R-:W-:Y:S02]  /*17e610*/  ISETP.LT.AND P3, PT, R139, UR5, !P2 ;  /* 0x000000058b007c0c */ /* 0x000fe4000d761270 */
[----:B------:R-:W-:Y:S01]  /*17e620*/  ISETP.LT.AND P5, PT, R140, UR5, !P2 ;  /* 0x000000058c007c0c */ /* 0x000fe2000d7a1270 */
[----:B------:R-:W-:Y:S01]  /*17e630*/  VIADD R0, R252, 0x1d8 ;  /* 0x000001d8fc007836 */ /* 0x000fe20000000000 */
[----:B------:R-:W2:Y:S01]  /*17e640*/  LDL.LU R212, [R1+0x4160] ;  /* 0x0041600001d47983 */ /* 0x000ea20000300800 */
[C---:B------:R-:W-:Y:S01]  /*17e650*/  IMAD.WIDE R4, R136.reuse, 0x4, R50 ;  /* 0x0000000488047825 */ /* 0x040fe200078e0232 */
[----:B------:R-:W-:Y:S02]  /*17e660*/  ISETP.LT.AND P4, PT, R141, UR5, !P2 ;  /* 0x000000058d007c0c */ /* 0x000fe4000d781270 */
[----:B------:R-:W2:Y:S01]  /*17e670*/  LDL.LU R216, [R1+0x4150] ;  /* 0x0041500001d87983 */ /* 0x000ea20000300800 */
[----:B------:R-:W-:Y:S01]  /*17e680*/  IMAD.WIDE R6, R136, 0x4, R48 ;  /* 0x0000000488067825 */ /* 0x000fe200078e0230 */
[----:B------:R-:W-:-:S03]  /*17e690*/  ISETP.LT.AND P2, PT, R142, UR5, !P2 ;  /* 0x000000058e007c0c */ /* 0x000fc6000d741270 */
[----:B------:R-:W-:Y:S01]  /*17e6a0*/  IMAD.WIDE R2, R136, 0x4, R46 ;  /* 0x0000000488027825 */ /* 0x000fe200078e022e */
[----:B------:R-:W-:Y:S01]  /*17e6b0*/  ISETP.GE.AND P1, PT, R0, UR6, PT ;  /* 0x0000000600007c0c */ /* 0x000fe2000bf26270 */
[----:B------:R1:W-:Y:S04]  /*17e6c0*/  @P0 STG.E desc[UR24][R4.64], R249 ;  /* 0x000000f904000986 */ /* 0x0003e8000c101918 */
[----:B------:R1:W-:Y:S01]  /*17e6d0*/  @P3 STG.E desc[UR24][R6.64], R208 ;  /* 0x000000d006003986 */ /* 0x0003e2000c101918 */
[----:B------:R-:W-:Y:S02]  /*17e6e0*/  ISETP.LT.AND P6, PT, R224, UR5, !P1 ;  /* 0x00000005e0007c0c */ /* 0x000fe4000cfc1270 */
[----:B------:R-:W-:Y:S01]  /*17e6f0*/  ISETP.LT.AND P0, PT, R240, UR5, !P1 ;  /* 0x00000005f0007c0c */ /* 0x000fe2000cf01270 */
[C---:B-1----:R-:W-:Y:S01]  /*17e700*/  IMAD.WIDE R4, R136.reuse, 0x4, R44 ;  /* 0x0000000488047825 */ /* 0x042fe200078e022c */
[----:B------:R1:W-:Y:S03]  /*17e710*/  @P5 STG.E desc[UR24][R2.64], R236 ;  /* 0x000000ec02005986 */ /* 0x0003e6000c101918 */
[----:B------:R-:W-:Y:S01]  /*17e720*/  IMAD.WIDE R6, R143, 0x4, R56 ;  /* 0x000000048f067825 */ /* 0x000fe200078e0238 */
[----:B-1----:R-:W2:Y:S03]  /*17e730*/  LDL.LU R236, [R1+0x4140] ;  /* 0x0041400001ec7983 */ /* 0x002ea60000300800 */
[----:B------:R-:W-:-:S02]  /*17e740*/  IMAD.WIDE R2, R136, 0x4, R42 ;  /* 0x0000000488027825 */ /* 0x000fc400078e022a */
[----:B------:R-:W2:Y:S04]  /*17e750*/  LDL.LU R136, [R1+0x4130] ;  /* 0x0041300001887983 */ /* 0x000ea80000300800 */
[----:B----4-:R1:W-:Y:S04]  /*17e760*/  @P4 STG.E desc[UR24][R4.64], R137 ;  /* 0x0000008904004986 */ /* 0x0103e8000c101918 */
[----:B---3--:R3:W-:Y:S04]  /*17e770*/  @P2 STG.E desc[UR24][R2.64], R228 ;  /* 0x000000e402002986 */ /* 0x0087e8000c101918 */
        /* <DEDUP_REMOVED lines=18> */
[----:B------:R1:W-:Y:S01]  /*17e8a0*/  @P3 STG.E desc[UR24][R6.64], R212 ;  /* 0x000000d406003986 */ /* 0x0003e2000c101918 */
[----:B------:R-:W-:-:S03]  /*17e8b0*/  IMAD.WIDE R4, R143, 0x4, R48 ;  /* 0x000000048f047825 */ /* 0x000fc600078e0230 */
[----:B------:R1:W-:Y:S01]  /*17e8c0*/  @P2 STG.E desc[UR24][R2.64], R216 ;  /* 0x000000d802002986 */ /* 0x0003e2000c101918 */
[----:B------:R-:W-:Y:S02]  /*17e8d0*/  ISETP.GE.AND P0, PT, R0, UR6, PT ;  /* 0x0000000600007c0c */ /* 0x000fe4000bf06270 */
[----:B------:R-:W-:Y:S02]  /*17e8e0*/  ISETP.LT.AND P1, PT, R142, UR5, !P1 ;  /* 0x000000058e007c0c */ /* 0x000fe4000cf21270 */
[----:B------:R-:W-:Y:S01]  /*17e8f0*/  ISETP.LT.AND P2, PT, R224, UR5, !P0 ;  /* 0x00000005e0007c0c */ /* 0x000fe2000c741270 */
[----:B-1----:R-:W2:Y:S01]  /*17e900*/  LDL.LU R212, [R1+0x23c0] ;  /* 0x0023c00001d47983 */ /* 0x002ea20000300800 */
[----:B------:R-:W-:-:S03]  /*17e910*/  IMAD.WIDE R2, R143, 0x4, R46 ;  /* 0x000000048f027825 */ /* 0x000fc600078e022e */
[----:B------:R-:W2:Y:S01]  /*17e920*/  LDL.LU R216, [R1+0x21b0] ;  /* 0x0021b00001d87983 */ /* 0x000ea20000300800 */
[----:B------:R-:W-:-:S03]  /*17e930*/  ISETP.LT.AND P3, PT, R240, UR5, !P0 ;  /* 0x00000005f0007c0c */ /* 0x000fc6000c761270 */
[----:B------:R-:W-:Y:S01]  /*17e940*/  @P4 STG.E desc[UR24][R4.64], R236 ;  /* 0x000000ec04004986 */ /* 0x000fe2000c101918 */
[----:B------:R-:W-:-:S03]  /*17e950*/  IMAD.WIDE R6, R143, 0x4, R44 ;  /* 0x000000048f067825 */ /* 0x000fc600078e022c */
[----:B------:R1:W-:Y:S04]  /*17e960*/  @P5 STG.E desc[UR24][R2.64], R136 ;  /* 0x0000008802005986 */ /* 0x0003e8000c101918 */
[----:B-1----:R-:W2:Y:S01]  /*17e970*/  LDL.LU R136, [R1+0x1fb0] ;  /* 0x001fb00001887983 */ /* 0x002ea20000300800 */
[----:B------:R-:W-:-:S03]  /*17e980*/  IMAD.WIDE R4, R143, 0x4, R42 ;  /* 0x000000048f047825 */ /* 0x000fc600078e022a */
[----:B----4-:R1:W-:Y:S01]  /*17e990*/  @P6 STG.E desc[UR24][R6.64], R137 ;  /* 0x0000008906006986 */ /* 0x0103e2000c101918 */
[----:B---3--:R-:W-:-:S03]  /*17e9a0*/  IMAD.WIDE R2, R228, 0x4, R54 ;  /* 0x00000004e4027825 */ /* 0x008fc600078e0236 */
[----:B------:R-:W3:Y:S04]  /*17e9b0*/  LDL.LU R143, [R1+0x1db0] ;  /* 0x001db000018f7983 */ /* 0x000ee80000300800 */
[----:B------:R-:W4:Y:S01]  /*17e9c0*/  LDL.LU R236, [R1+0x56ac] ;  /* 0x0056ac0001ec7983 */ /* 0x000f220000300800 */
[----:B-1----:R-:W-:-:S03]  /*17e9d0*/  IMAD.WIDE R6, R228, 0x4, R56 ;  /* 0x00000004e4067825 */ /* 0x002fc600078e0238 */
        /* <DEDUP_REMOVED lines=16> */
[----:B------:R-:W-:-:S03]  /*17eae0*/  IMAD.WIDE R6, R228, 0x4, R48 ;  /* 0x00000004e4067825 */ /* 0x000fc600078e0230 */
[----:B------:R1:W-:Y:S01]  /*17eaf0*/  @P5 STG.E desc[UR24][R2.64], R249 ;  /* 0x000000f902005986 */ /* 0x0003e2000c101918 */
[----:B------:R-:W-:Y:S02]  /*17eb00*/  ISETP.GE.AND P1, PT, R0, UR6, PT ;  /* 0x0000000600007c0c */ /* 0x000fe4000bf26270 */
[----:B------:R-:W-:Y:S01]  /*17eb10*/  ISETP.LT.AND P0, PT, R142, UR5, !P0 ;  /* 0x000000058e007c0c */ /* 0x000fe2000c701270 */
        /* <DEDUP_REMOVED lines=10> */
[----:B------:R-:W-:Y:S04]  /*17ebc0*/  @P2 STG.E desc[UR24][R2.64], R216 ;  /* 0x000000d802002986 */ /* 0x000fe8000c101918 */
[----:B------:R1:W-:Y:S04]  /*17ebd0*/  @P3 STG.E desc[UR24][R4.64], R136 ;  /* 0x0000008804003986 */ /* 0x0003e8000c101918 */
[----:B---3--:R3:W-:Y:S04]  /*17ebe0*/  @P0 STG.E desc[UR24][R6.64], R143 ;  /* 0x0000008f06000986 */ /* 0x0087e8000c101918 */
[----:B-1----:R-:W2:Y:S01]  /*17ebf0*/  LDL.LU R136, [R1+0x4124] ;  /* 0x0041240001887983 */ /* 0x002ea20000300800 */
[----:B----4-:R-:W-:-:S03]  /*17ec00*/  IMAD.WIDE R2, R236, 0x4, R56 ;  /* 0x00000004ec027825 */ /* 0x010fc600078e0238 */
[----:B---3--:R-:W3:Y:S01]  /*17ec10*/  LDL.LU R143, [R1+0x4114] ;  /* 0x00411400018f7983 */ /* 0x008ee20000300800 */
[----:B------:R-:W-:-:S03]  /*17ec20*/  IMAD.WIDE R4, R236, 0x4, R54 ;  /* 0x00000004ec047825 */ /* 0x000fc600078e0236 */
[----:B------:R-:W4:Y:S01]  /*17ec30*/  LDL.LU R216, [R1+0x4104] ;  /* 0x0041040001d87983 */ /* 0x000f220000300800 */
[----:B------:R-:W-:-:S03]  /*17ec40*/  IMAD.WIDE R6, R236, 0x4, R52 ;  /* 0x00000004ec067825 */ /* 0x000fc600078e0234 */
[----:B------:R-:W-:Y:S04]  /*17ec50*/  @P5 STG.E desc[UR24][R2.64], R208 ;  /* 0x000000d002005986 */ /* 0x000fe8000c101918 */
[----:B------:R-:W-:Y:S04]  /*17ec60*/  @P6 STG.E desc[UR24][R4.64], R220 ;  /* 0x000000dc04006986 */ /* 0x000fe8000c101918 */
[----:B--2---:R1:W-:Y:S04]  /*17ec70*/  @P4 STG.E desc[UR24][R6.64], R244 ;  /* 0x000000f406004986 */ /* 0x0043e8000c101918 */
[----:B-1----:R-:W2:Y:S01]  /*17ec80*/  LDL.LU R244, [R1+0x40f4] ;  /* 0x0040f40001f47983 */ /* 0x002ea20000300800 */
[----:B------:R-:W-:-:S02]  /*17ec90*/  ISETP.LT.AND P0, PT, R138, UR5, !P1 ;  /* 0x000000058a007c0c */ /* 0x000fc4000cf01270 */
[----:B------:R-:W-:Y:S02]  /*17eca0*/  ISETP.LT.AND P3, PT, R139, UR5, !P1 ;  /* 0x000000058b007c0c */ /* 0x000fe4000cf61270 */
[----:B------:R-:W-:Y:S01]  /*17ecb0*/  ISETP.LT.AND P5, PT, R140, UR5, !P1 ;  /* 0x000000058c007c0c */ /* 0x000fe2000cfa1270 */
[----:B------:R-:W-:Y:S01]  /*17ecc0*/  IMAD.WIDE R4, R236, 0x4, R50 ;  /* 0x00000004ec047825 */ /* 0x000fe200078e0232 */
[----:B------:R-:W-:Y:S01]  /*17ecd0*/  ISETP.LT.AND P4, PT, R141, UR5, !P1 ;  /* 0x000000058d007c0c */ /* 0x000fe2000cf81270 */
[----:B------:R-:W2:Y:S02]  /*17ece0*/  LDL.LU R208, [R1+0x40e4] ;  /* 0x0040e40001d07983 */ /* 0x000ea40000300800 */
[----:B------:R-:W-:Y:S02]  /*17ecf0*/  VIADD R0, R252, 0x1db ;  /* 0x000001dbfc007836 */ /* 0x000fe40000000000 */
[C---:B------:R-:W-:Y:S01]  /*17ed00*/  IMAD.WIDE R6, R236.reuse, 0x4, R48 ;  /* 0x00000004ec067825 */ /* 0x040fe200078e0230 */
[----:B------:R-:W2:Y:S03]  /*17ed10*/  LDL.LU R220, [R1+0x28b4] ;  /* 0x0028b40001dc7983 */ /* 0x000ea60000300800 */
[----:B------:R-:W-:Y:S01]  /*17ed20*/  IMAD.WIDE R2, R236, 0x4, R46 ;  /* 0x00000004ec027825 */ /* 0x000fe200078e022e */
[----:B------:R-:W-:Y:S01]  /*17ed30*/  ISETP.LT.AND P1, PT, R142, UR5, !P1 ;  /* 0x000000058e007c0c */ /* 0x000fe2000cf21270 */
[----:B------:R1:W-:Y:S01]  /*17ed40*/  @P0 STG.E desc[UR24][R4.64], R249 ;  /* 0x000000f904000986 */ /* 0x0003e2000c101918 */
[----:B------:R-:W-:-:S03]  /*17ed50*/  ISETP.GE.AND P2, PT, R0, UR6, PT ;  /* 0x0000000600007c0c */ /* 0x000fc6000bf46270 */
[----:B------:R-:W-:Y:S01]  /*17ed60*/  @P3 STG.E desc[UR24][R6.64], R212 ;  /* 0x000000d406003986 */ /* 0x000fe2000c101918 */
[----:B------:R-:W-:-:S03]  /*17ed70*/  ISETP.LT.AND P6, PT, R224, UR5, !P2 ;  /* 0x00000005e0007c0c */ /* 0x000fc6000d7c1270 */
[----:B------:R1:W-:Y:S02]  /*17ed80*/  @P5 STG.E desc[UR24][R2.64], R228 ;  /* 0x000000e402005986 */ /* 0x0003e4000c101918 */
[----:B-1----:R-:W-:Y:S01]  /*17ed90*/  IMAD.WIDE R4, R236, 0x4, R44 ;  /* 0x00000004ec047825 */ /* 0x002fe200078e022c */
[----:B------:R-:W-:Y:S01]  /*17eda0*/  ISETP.LT.AND P0, PT, R240, UR5, !P2 ;  /* 0x00000005f0007c0c */ /* 0x000fe2000d701270 */
[----:B------:R-:W2:Y:S02]  /*17edb0*/  LDL.LU R228, [R1+0x23c4] ;  /* 0x0023c40001e47983 */ /* 0x000ea40000300800 */
[----:B------:R-:W-:Y:S02]  /*17edc0*/  IMAD.WIDE R2, R236, 0x4, R42 ;  /* 0x00000004ec027825 */ /* 0x000fe400078e022a */
[----:B------:R-:W2:Y:S04]  /*17edd0*/  LDL.LU R236, [R1+0x21b4] ;  /* 0x0021b40001ec7983 */ /* 0x000ea80000300800 */
[----:B------:R1:W-:Y:S01]  /*17ede0*/  @P4 STG.E desc[UR24][R4.64], R136 ;  /* 0x0000008804004986 */ /* 0x0003e2000c101918 */
[----:B------:R-:W-:-:S03]  /*17edf0*/  IMAD.WIDE R6, R137, 0x4, R56 ;  /* 0x0000000489067825 */ /* 0x000fc600078e0238 */
[----:B---3--:R3:W-:Y:S04]  /*17ee00*/  @P1 STG.E desc[UR24][R2.64], R143 ;  /* 0x0000008f02001986 */ /* 0x0087e8000c101918 */
[----:B-1----:R-:W2:Y:S01]  /*17ee10*/  LDL.LU R136, [R1+0x1fb4] ;  /* 0x001fb40001887983 */ /* 0x002ea20000300800 */
[----:B------:R-:W-:-:S03]  /*17ee20*/  IMAD.WIDE R4, R137, 0x4, R54 ;  /* 0x0000000489047825 */ /* 0x000fc600078e0236 */
[----:B---3--:R-:W3:Y:S04]  /*17ee30*/  LDL.LU R143, [R1+0x56b4] ;  /* 0x0056b400018f7983 */ /* 0x008ee80000300800 */
[----:B----4-:R1:W-:Y:S04]  /*17ee40*/  @P6 STG.E desc[UR24][R6.64], R216 ;  /* 0x000000d806006986 */ /* 0x0103e8000c101918 */
[----:B------:R-:W4:Y:S04]  /*17ee50*/  LDL.LU R212, [R1+0x1db4] ;  /* 0x001db40001d47983 */ /* 0x000f280000300800 */
[----:B-1----:R-:W4:Y:S04]  /*17ee60*/  LDL.LU R216, [R1+0x4178] ;  /* 0x0041780001d87983 */ /* 0x002f280000300800 */
        /* <DEDUP_REMOVED lines=12> */
[----:B------:R1:W-:Y:S01]  /*17ef30*/  @P3 STG.E desc[UR24][R6.64], R208 ;  /* 0x000000d006003986 */ /* 0x0003e2000c101918 */
[----:B------:R-:W-:-:S03]  /*17ef40*/  IMAD.WIDE R4, R137, 0x4, R48 ;  /* 0x0000000489047825 */ /* 0x000fc600078e0230 */
[----:B------:R1:W-:Y:S01]  /*17ef50*/  @P1 STG.E desc[UR24][R2.64], R220 ;  /* 0x000000dc02001986 */ /* 0x0003e2000c101918 */
[----:B------:R-:W-:Y:S02]  /*17ef60*/  ISETP.GE.AND P0, PT, R0, UR6, PT ;  /* 0x0000000600007c0c */ /* 0x000fe4000bf06270 */
[----:B------:R-:W-:Y:S01]  /*17ef70*/  ISETP.LT.AND P2, PT, R142, UR5, !P2 ;  /* 0x000000058e007c0c */ /* 0x000fe2000d741270 */
[----:B-1----:R-:W-:-:S04]  /*17ef80*/  IMAD.WIDE R6, R137, 0x4, R44 ;  /* 0x0000000489067825 */ /* 0x002fc800078e022c */
[----:B------:R-:W-:Y:S01]  /*17ef90*/  IMAD.WIDE R2, R137, 0x4, R46 ;  /* 0x0000000489027825 */ /* 0x000fe200078e022e */
[----:B------:R-:W2:Y:S01]  /*17efa0*/  LDL.LU R220, [R1+0x4148] ;  /* 0x0041480001dc7983 */ /* 0x000ea20000300800 */
[----:B------:R-:W-:-:S03]  /*17efb0*/  ISETP.LT.AND P1, PT, R224, UR5, !P0 ;  /* 0x00000005e0007c0c */ /* 0x000fc6000c721270 */
[----:B------:R1:W-:Y:S01]  /*17efc0*/  @P6 STG.E desc[UR24][R4.64], R228 ;  /* 0x000000e404006986 */ /* 0x0003e2000c101918 */
[----:B------:R-:W-:-:S03]  /*17efd0*/  ISETP.LT.AND P3, PT, R240, UR5, !P0 ;  /* 0x00000005f0007c0c */ /* 0x000fc6000c761270 */
[----:B------:R-:W-:Y:S04]  /*17efe0*/  @P4 STG.E desc[UR24][R2.64], R236 ;  /* 0x000000ec02004986 */ /* 0x000fe8000c101918 */
[----:B------:R-:W2:Y:S04]  /*17eff0*/  LDL.LU R208, [R1+0x4138] ;  /* 0x0041380001d07983 */ /* 0x000ea80000300800 */
[----:B------:R3:W-:Y:S01]  /*17f000*/  @P5 STG.E desc[UR24][R6.64], R136 ;  /* 0x0000008806005986 */ /* 0x0007e2000c101918 */
[----:B-1----:R-:W-:-:S03]  /*17f010*/  IMAD.WIDE R4, R137, 0x4, R42 ;  /* 0x0000000489047825 */ /* 0x002fc600078e022a */
[----:B---3--:R-:W3:Y:S01]  /*17f020*/  LDL.LU R136, [R1+0x4128] ;  /* 0x0041280001887983 */ /* 0x008ee20000300800 */
[----:B------:R-:W-:-:S03]  /*17f030*/  IMAD.WIDE R6, R143, 0x4, R56 ;  /* 0x000000048f067825 */ /* 0x000fc600078e0238 */
[----:B------:R-:W3:Y:S01]  /*17f040*/  LDL.LU R236, [R1+0x4118] ;  /* 0x0041180001ec7983 */ /* 0x000ee20000300800 */
[----:B------:R-:W-:-:S03]  /*17f050*/  IMAD.WIDE R2, R143, 0x4, R54 ;  /* 0x000000048f027825 */ /* 0x000fc600078e0236 */
[----:B------:R-:W3:Y:S04]  /*17f060*/  LDL.LU R228, [R1+0x56b8] ;  /* 0x0056b80001e47983 */ /* 0x000ee80000300800 */
[----:B------:R-:W3:Y:S04]  /*17f070*/  LDL.LU R137, [R1+0x56bc] ;  /* 0x0056bc0001897983 */ /* 0x000ee80000300800 */
[----:B----4-:R1:W-:Y:S04]  /*17f080*/  @P2 STG.E desc[UR24][R4.64], R212 ;  /* 0x000000d404002986 */ /* 0x0103e8000c101918 */
        /* <DEDUP_REMOVED lines=17> */
[----:B------:R1:W-:Y:S01]  /*17f1a0*/  @P6 STG.E desc[UR24][R6.64], R220 ;  /* 0x000000dc06006986 */ /* 0x0003e2000c101918 */
[----:B------:R-:W-:Y:S01]  /*17f1b0*/  ISETP.GE.AND P2, PT, R0, UR6, PT ;  /* 0x0000000600007c0c */ /* 0x000fe2000bf46270 */
[C---:B-1----:R-:W-:Y:S02]  /*17f1c0*/  IMAD.WIDE R4, R143.reuse, 0x4, R44 ;  /* 0x000000048f047825 */ /* 0x042fe400078e022c */
[----:B------:R-:W2:Y:S02]  /*17f1d0*/  LDL.LU R249, [R1+0x28b8] ;  /* 0x0028b80001f97983 */ /* 0x000ea40000300800 */
[C---:B------:R-:W-:Y:S02]  /*17f1e0*/  IMAD.WIDE R2, R143.reuse, 0x4, R46 ;  /* 0x000000048f027825 */ /* 0x040fe400078e022e */
[----:B------:R-:W2:Y:S02]  /*17f1f0*/  LDL.LU R220, [R1+0x23c8] ;  /* 0x0023c80001dc7983 */ /* 0x000ea40000300800 */
[----:B------:R-:W-:-:S02]  /*17f200*/  IMAD.WIDE R6, R143, 0x4, R42 ;  /* 0x000000048f067825 */ /* 0x000fc400078e022a */
[----:B------:R-:W2:Y:S01]  /*17f210*/  LDL.LU R143, [R1+0x21b8] ;  /* 0x0021b800018f7983 */ /* 0x000ea20000300800 */
[----:B------:R-:W-:-:S03]  /*17f220*/  ISETP.LT.AND P4, PT, R224, UR5, !P2 ;  /* 0x00000005e0007c0c */ /* 0x000fc6000d781270 */
[----:B------:R-:W-:Y:S01]  /*17f230*/  @P1 STG.E desc[UR24][R2.64], R208 ;  /* 0x000000d002001986 */ /* 0x000fe2000c101918 */
[----:B------:R-:W-:Y:S02]  /*17f240*/  ISETP.LT.AND P6, PT, R240, UR5, !P2 ;  /* 0x00000005f0007c0c */ /* 0x000fe4000d7c1270 */
[----:B------:R-:W-:Y:S01]  /*17f250*/  ISETP.LT.AND P5, PT, R248, UR5, !P2 ;  /* 0x00000005f8007c0c */ /* 0x000fe2000d7a1270 */
[----:B---3--:R1:W-:Y:S04]  /*17f260*/  @P3 STG.E desc[UR24][R4.64], R136 ;  /* 0x0000008804003986 */ /* 0x0083e8000c101918 */
[----:B------:R3:W-:Y:S04]  /*17f270*/  @P0 STG.E desc[UR24][R6.64], R236 ;  /* 0x000000ec06000986 */ /* 0x0007e8000c101918 */
[----:B-1----:R-:W2:Y:S04]  /*17f280*/  LDL.LU R136, [R1+0x1fb8] ;  /* 0x001fb80001887983 */ /* 0x002ea80000300800 */
[----:B------:R-:W2:Y:S01]  /*17f290*/  LDL.LU R208, [R1+0x1db8] ;  /* 0x001db80001d07983 */ /* 0x000ea20000300800 */
[----:B------:R-:W-:-:S03]  /*17f2a0*/  IMAD.WIDE R2, R228, 0x4, R56 ;  /* 0x00000004e4027825 */ /* 0x000fc600078e0238 */
[----:B---3--:R-:W3:Y:S01]  /*17f2b0*/  LDL.LU R236, [R1+0x417c] ;  /* 0x00417c0001ec7983 */ /* 0x008ee20000300800 */
[----:B------:R-:W-:-:S04]  /*17f2c0*/  IMAD.WIDE R4, R228, 0x4, R54 ;  /* 0x00000004e4047825 */ /* 0x000fc800078e0236 */
[----:B------:R-:W-:Y:S01]  /*17f2d0*/  IMAD.WIDE R6, R228, 0x4, R52 ;  /* 0x00000004e4067825 */ /* 0x000fe200078e0234 */
[----:B------:R1:W-:Y:S04]  /*17f2e0*/  @P4 STG.E desc[UR24][R2.64], R212 ;  /* 0x000000d402004986 */ /* 0x0003e8000c101918 */
[----:B----4-:R4:W-:Y:S04]  /*17f2f0*/  @P6 STG.E desc[UR24][R4.64], R216 ;  /* 0x000000d804006986 */ /* 0x0109e8000c101918 */
[----:B-1----:R-:W3:Y:S04]  /*17f300*/  LDL.LU R212, [R1+0x418c] ;  /* 0x00418c0001d47983 */ /* 0x002ee80000300800 */
[----:B----4-:R-:W4:Y:S04]  /*17f310*/  LDL.LU R216, [R1+0x416c] ;  /* 0x00416c0001d87983 */ /* 0x010f280000300800 */
        /* <DEDUP_REMOVED lines=14> */
[----:B------:R-:W-:Y:S04]  /*17f400*/  @P0 STG.E desc[UR24][R6.64], R220 ;  /* 0x000000dc06000986 */ /* 0x000fe8000c101918 */
[----:B------:R1:W-:Y:S02]  /*17f410*/  @P4 STG.E desc[UR24][R2.64], R143 ;  /* 0x0000008f02004986 */ /* 0x0003e4000c101918 */
[----:B-1----:R-:W-:Y:S01]  /*17f420*/  IMAD.WIDE R4, R228, 0x4, R44 ;  /* 0x00000004e4047825 */ /* 0x002fe200078e022c */
[----:B------:R-:W-:-:S02]  /*17f430*/  ISETP.LT.AND P0, PT, R240, UR5, !P1 ;  /* 0x00000005f0007c0c */ /* 0x000fc4000cf01270 */
[----:B------:R-:W-:Y:S01]  /*17f440*/  ISETP.LT.AND P3, PT, R248, UR5, !P1 ;  /* 0x00000005f8007c0c */ /* 0x000fe2000cf61270 */
[----:B------:R-:W-:Y:S01]  /*17f450*/  IMAD.WIDE R2, R228, 0x4, R42 ;  /* 0x00000004e4027825 */ /* 0x000fe200078e022a */
[----:B------:R-:W2:Y:S03]  /*17f460*/  LDL.LU R143, [R1+0x414c] ;  /* 0x00414c00018f7983 */ /* 0x000ea60000300800 */
[----:B------:R-:W-:Y:S01]  /*17f470*/  IMAD.WIDE R6, R137, 0x4, R56 ;  /* 0x0000000489067825 */ /* 0x000fe200078e0238 */
[----:B------:R-:W2:Y:S04]  /*17f480*/  LDL.LU R228, [R1+0x413c] ;  /* 0x00413c0001e47983 */ /* 0x000ea80000300800 */
[----:B------:R1:W-:Y:S04]  /*17f490*/  @P5 STG.E desc[UR24][R4.64], R136 ;  /* 0x0000008804005986 */ /* 0x0003e8000c101918 */
[----:B------:R1:W-:Y:S01]  /*17f4a0*/  @P2 STG.E desc[UR24][R2.64], R208 ;  /* 0x000000d002002986 */ /* 0x0003e2000c101918 */
[----:B------:R-:W-:-:S03]  /*17f4b0*/  ISETP.LT.AND P2, PT, R138, UR5, !P1 ;  /* 0x000000058a007c0c */ /* 0x000fc6000cf41270 */
[----:B---3--:R3:W-:Y:S04]  /*17f4c0*/  @P6 STG.E desc[UR24][R6.64], R236 ;  /* 0x000000ec06006986 */ /* 0x0087e8000c101918 */
[----:B-1----:R-:W2:Y:S01]  /*17f4d0*/  LDL.LU R136, [R1+0x412c] ;  /* 0x00412c0001887983 */ /* 0x002ea20000300800 */
[----:B------:R-:W-:-:S03]  /*17f4e0*/  IMAD.WIDE R4, R137, 0x4, R54 ;  /* 0x0000000489047825 */ /* 0x000fc600078e0236 */
[----:B------:R-:W2:Y:S01]  /*17f4f0*/  LDL.LU R220, [R1+0x56c0] ;  /* 0x0056c00001dc7983 */ /* 0x000ea20000300800 */
[----:B------:R-:W-:-:S03]  /*17f500*/  IMAD.WIDE R2, R137, 0x4, R50 ;  /* 0x0000000489027825 */ /* 0x000fc600078e0232 */
[----:B---3--:R-:W3:Y:S01]  /*17f510*/  LDL.LU R236, [R1+0x411c] ;  /* 0x00411c0001ec7983 */ /* 0x008ee20000300800 */
[----:B------:R-:W-:-:S03]  /*17f520*/  IMAD.WIDE R6, R137, 0x4, R52 ;  /* 0x0000000489067825 */ /* 0x000fc600078e0234 */
[----:B------:R-:W3:Y:S04]  /*17f530*/  LDL.LU R208, [R1+0x410c] ;  /* 0x00410c0001d07983 */ /* 0x000ee80000300800 */
[----:B------:R1:W-:Y:S04]  /*17f540*/  @P0 STG.E desc[UR24][R4.64], R212 ;  /* 0x000000d404000986 */ /* 0x0003e8000c101918 */
[----:B----4-:R-:W-:Y:S04]  /*17f550*/  @P3 STG.E desc[UR24][R6.64], R216 ;  /* 0x000000d806003986 */ /* 0x010fe8000c101918 */
        /* <DEDUP_REMOVED lines=15> */
[----:B------:R1:W-:Y:S04]  /*17f650*/  @P6 STG.E desc[UR24][R4.64], R143 ;  /* 0x0000008f04006986 */ /* 0x0003e8000c101918 */
[----:B------:R1:W-:Y:S01]  /*17f660*/  @P5 STG.E desc[UR24][R2.64], R228 ;  /* 0x000000e402005986 */ /* 0x0003e2000c101918 */
[----:B------:R-:W-:-:S03]  /*17f670*/  ISETP.LT.AND P5, PT, R248, UR5, !P0 ;  /* 0x00000005f8007c0c */ /* 0x000fc6000c7a1270 */
[----:B-1----:R-:W2:Y:S01]  /*17f680*/  LDL.LU R143, [R1+0x23cc] ;  /* 0x0023cc00018f7983 */ /* 0x002ea20000300800 */
[----:B------:R-:W-:-:S03]  /*17f690*/  IMAD.WIDE R4, R137, 0x4, R42 ;  /* 0x0000000489047825 */ /* 0x000fc600078e022a */
[----:B------:R-:W2:Y:S04]  /*17f6a0*/  LDL.LU R228, [R1+0x21bc] ;  /* 0x0021bc0001e47983 */ /* 0x000ea80000300800 */
[----:B------:R-:W2:Y:S04]  /*17f6b0*/  LDL.LU R137, [R1+0x1fbc] ;  /* 0x001fbc0001897983 */ /* 0x000ea80000300800 */
[----:B------:R1:W-:Y:S01]  /*17f6c0*/  @P4 STG.E desc[UR24][R6.64], R136 ;  /* 0x0000008806004986 */ /* 0x0003e2000c101918 */
[----:B------:R-:W-:-:S03]  /*17f6d0*/  IMAD.WIDE R2, R220, 0x4, R54 ;  /* 0x00000004dc027825 */ /* 0x000fc600078e0236 */
[----:B---3--:R3:W-:Y:S01]  /*17f6e0*/  @P1 STG.E desc[UR24][R4.64], R236 ;  /* 0x000000ec04001986 */ /* 0x0087e2000c101918 */
[----:B-1----:R-:W-:-:S03]  /*17f6f0*/  IMAD.WIDE R6, R220, 0x4, R56 ;  /* 0x00000004dc067825 */ /* 0x002fc600078e0238 */
[----:B------:R-:W2:Y:S04]  /*17f700*/  LDL.LU R136, [R1+0x56c4] ;  /* 0x0056c40001887983 */ /* 0x000ea80000300800 */
[----:B---3--:R-:W3:Y:S01]  /*17f710*/  LDL.LU R236, [R1+0x1dbc] ;  /* 0x001dbc0001ec7983 */ /* 0x008ee20000300800 */
[----:B------:R-:W-:-:S03]  /*17f720*/  IMAD.WIDE R4, R220, 0x4, R52 ;  /* 0x00000004dc047825 */ /* 0x000fc600078e0234 */
[----:B------:R1:W-:Y:S04]  /*17f730*/  @P2 STG.E desc[UR24][R6.64], R208 ;  /* 0x000000d006002986 */ /* 0x0003e8000c101918 */
[----:B----4-:R4:W-:Y:S04]  /*17f740*/  @P3 STG.E desc[UR24][R2.64], R212 ;  /* 0x000000d402003986 */ /* 0x0109e8000c101918 */
[----:B-1----:R-:W3:Y:S04]  /*17f750*/  LDL.LU R208, [R1+0x3da0] ;  /* 0x003da00001d07983 */ /* 0x002ee80000300800 */
[----:B----4-:R-:W4:Y:S04]  /*17f760*/  LDL.LU R212, [R1+0x3ba0] ;  /* 0x003ba00001d47983 */ /* 0x010f280000300800 */
        /* <DEDUP_REMOVED lines=20> */
[----:B------:R-:W-:Y:S04]  /*17f8b0*/  @P2 STG.E desc[UR24][R2.64], R228 ;  /* 0x000000e402002986 */ /* 0x000fe8000c101918 */
[----:B------:R1:W-:Y:S04]  /*17f8c0*/  @P3 STG.E desc[UR24][R4.64], R137 ;  /* 0x0000008904003986 */ /* 0x0003e8000c101918 */
[----:B-1----:R-:W2:Y:S01]  /*17f8d0*/  LDL.LU R143, [R1+0x56c8] ;  /* 0x0056c800018f7983 */ /* 0x002ea20000300800 */
[----:B------:R-:W-:-:S03]  /*17f8e0*/  IMAD.WIDE R6, R220, 0x4, R42 ;  /* 0x00000004dc067825 */ /* 0x000fc600078e022a */
[----:B------:R-:W2:Y:S04]  /*17f8f0*/  LDL.LU R220, [R1+0xea0] ;  /* 0x000ea00001dc7983 */ /* 0x000ea80000300800 */
[----:B------:R-:W2:Y:S01]  /*17f900*/  LDL.LU R137, [R1+0xd60] ;  /* 0x000d600001897983 */ /* 0x000ea20000300800 */
[----:B------:R-:W-:-:S03]  /*17f910*/  IMAD.WIDE R2, R136, 0x4, R56 ;  /* 0x0000000488027825 */ /* 0x000fc600078e0238 */
[----:B---3--:R1:W-:Y:S01]  /*17f920*/  @P0 STG.E desc[UR24][R6.64], R236 ;  /* 0x000000ec06000986 */ /* 0x0083e2000c101918 */
[----:B------:R-:W-:-:S03]  /*17f930*/  IMAD.WIDE R4, R136, 0x4, R54 ;  /* 0x0000000488047825 */ /* 0x000fc600078e0236 */
[----:B-1----:R-:W3:Y:S01]  /*17f940*/  LDL.LU R236, [R1+0xd40] ;  /* 0x000d400001ec7983 */ /* 0x002ee20000300800 */
[----:B------:R-:W-:-:S03]  /*17f950*/  IMAD.WIDE R6, R136, 0x4, R52 ;  /* 0x0000000488067825 */ /* 0x000fc600078e0234 */
[----:B------:R-:W-:Y:S04]  /*17f960*/  @P4 STG.E desc[UR24][R2.64], R208 ;  /* 0x000000d002004986 */ /* 0x000fe8000c101918 */
[----:B----4-:R-:W-:Y:S04]  /*17f970*/  @P6 STG.E desc[UR24][R4.64], R212 ;  /* 0x000000d404006986 */ /* 0x010fe8000c101918 */
[----:B------:R-:W4:Y:S04]  /*17f980*/  LDL.LU R228, [R1+0xd20] ;  /* 0x000d200001e47983 */ /* 0x000f280000300800 */
[----:B--2---:R1:W-:Y:S04]  /*17f990*/  @P5 STG.E desc[UR24][R6.64], R244 ;  /* 0x000000f406005986 */ /* 0x0043e8000c101918 */
[----:B-1----:R-:W2:Y:S04]  /*17f9a0*/  LDL.LU R244, [R1+0xc50] ;  /* 0x000c500001f47983 */ /* 0x002ea80000300800 */
[----:B------:R-:W2:Y:S01]  /*17f9b0*/  LDL.LU R208, [R1+0xaf0] ;  /* 0x000af00001d07983 */ /* 0x000ea20000300800 */
        /* <DEDUP_REMOVED lines=10> */
[----:B------:R1:W-:Y:S02]  /*17fa60*/  @P3 STG.E desc[UR24][R4.64], R249 ;  /* 0x000000f904003986 */ /* 0x0003e4000c101918 */
[----:B------:R-:W-:Y:S01]  /*17fa70*/  IMAD.WIDE R2, R136, 0x4, R46 ;  /* 0x0000000488027825 */ /* 0x000fe200078e022e */
[----:B------:R-:W-:Y:S01]  /*17fa80*/  ISETP.LT.AND P6, PT, R224, UR5, !P2 ;  /* 0x00000005e0007c0c */ /* 0x000fe2000d7c1270 */
[----:B------:R1:W-:Y:S01]  /*17fa90*/  @P0 STG.E desc[UR24][R6.64], R216 ;  /* 0x000000d806000986 */ /* 0x0003e2000c101918 */
[----:B------:R-:W-:Y:S01]  /*17faa0*/  ISETP.LT.AND P0, PT, R240, UR5, !P2 ;  /* 0x00000005f0007c0c */ /* 0x000fe2000d701270 */
[----:B-1----:R-:W-:-:S02]  /*17fab0*/  IMAD.WIDE R4, R136, 0x4, R44 ;  /* 0x0000000488047825 */ /* 0x002fc400078e022c */
[----:B------:R1:W-:Y:S02]  /*17fac0*/  @P4 STG.E desc[UR24][R2.64], R220 ;  /* 0x000000dc02004986 */ /* 0x0003e4000c101918 */
[C---:B------:R-:W-:Y:S02]  /*17fad0*/  IMAD.WIDE R6, R143.reuse, 0x4, R56 ;  /* 0x000000048f067825 */ /* 0x040fe400078e0238 */
[----:B------:R1:W-:Y:S02]  /*17fae0*/  @P5 STG.E desc[UR24][R4.64], R137 ;  /* 0x0000008904005986 */ /* 0x0003e4000c101918 */
[----:B-1----:R-:W-:Y:S02]  /*17faf0*/  IMAD.WIDE R2, R136, 0x4, R42 ;  /* 0x0000000488027825 */ /* 0x002fe400078e022a */
[----:B------:R-:W2:Y:S04]  /*17fb00*/  LDL.LU R220, [R1+0xab0] ;  /* 0x000ab00001dc7983 */ /* 0x000ea80000300800 */
[----:B------:R-:W2:Y:S01]  /*17fb10*/  LDL.LU R136, [R1+0xa90] ;  /* 0x000a900001887983 */ /* 0x000ea20000300800 */
[----:B------:R-:W-:-:S03]  /*17fb20*/  IMAD.WIDE R4, R143, 0x4, R54 ;  /* 0x000000048f047825 */ /* 0x000fc600078e0236 */
[----:B------:R-:W2:Y:S04]  /*17fb30*/  LDL.LU R137, [R1+0x750] ;  /* 0x0007500001897983 */ /* 0x000ea80000300800 */
[----:B---3--:R1:W-:Y:S04]  /*17fb40*/  @P1 STG.E desc[UR24][R2.64], R236 ;  /* 0x000000ec02001986 */ /* 0x0083e8000c101918 */
[----:B-1----:R-:W3:Y:S04]  /*17fb50*/  LDL.LU R236, [R1+0x56cc] ;  /* 0x0056cc0001ec7983 */ /* 0x002ee80000300800 */
[----:B----4-:R1:W-:Y:S04]  /*17fb60*/  @P6 STG.E desc[UR24][R6.64], R228 ;  /* 0x000000e406006986 */ /* 0x0103e8000c101918 */
[----:B------:R-:W4:Y:S04]  /*17fb70*/  LDL.LU R216, [R1+0x730] ;  /* 0x0007300001d87983 */ /* 0x000f280000300800 */
[----:B-1----:R-:W4:Y:S04]  /*17fb80*/  LDL.LU R228, [R1+0x3da4] ;  /* 0x003da40001e47983 */ /* 0x002f280000300800 */
[----:B--2---:R1:W-:Y:S04]  /*17fb90*/  @P0 STG.E desc[UR24][R4.64], R244 ;  /* 0x000000f404000986 */ /* 0x0043e8000c101918 */
[----:B-1----:R-:W2:Y:S01]  /*17fba0*/  LDL.LU R244, [R1+0x3ba4] ;  /* 0x003ba40001f47983 */ /* 0x002ea20000300800 */
[----:B------:R-:W-:Y:S01]  /*17fbb0*/  ISETP.LT.AND P3, PT, R248, UR5, !P2 ;  /* 0x00000005f8007c0c */ /* 0x000fe2000d761270 */
[----:B------:R-:W-:-:S02]  /*17fbc0*/  IMAD.WIDE R6, R143, 0x4, R52 ;  /* 0x000000048f067825 */ /* 0x000fc400078e0234 */
[----:B------:R-:W2:Y:S04]  /*17fbd0*/  LDL.LU R245, [R1+0x3434] ;  /* 0x0034340001f57983 */ /* 0x000ea80000300800 */
[----:B------:R-:W2:Y:S06]  /*17fbe0*/  LDL.LU R249, [R1+0x2d44] ;  /* 0x002d440001f97983 */ /* 0x000eac0000300800 */
[----:B------:R1:W-:Y:S01]  /*17fbf0*/  @P3 STG.E desc[UR24][R6.64], R208 ;  /* 0x000000d006003986 */ /* 0x0003e2000c101918 */
[----:B------:R-:W-:-:S03]  /*17fc00*/  ISETP.LT.AND P1, PT, R138, UR5, !P2 ;  /* 0x000000058a007c0c */ /* 0x000fc6000d721270 */
[----:B-1----:R-:W2:Y:S01]  /*17fc10*/  LDL.LU R208, [R1+0x2814] ;  /* 0x0028140001d07983 */ /* 0x002ea20000300800 */
[----:B------:R-:W-:Y:S01]  /*17fc20*/  ISETP.LT.AND P4, PT, R139, UR5, !P2 ;  /* 0x000000058b007c0c */ /* 0x000fe2000d781270 */
[----:B------:R-:W-:Y:S01]  /*17fc30*/  VIADD R0, R252, 0x1e2 ;  /* 0x000001e2fc007836 */ /* 0x000fe20000000000 */
[----:B------:R-:W-:Y:S01]  /*17fc40*/  ISETP.LT.AND P6, PT, R140, UR5, !P2 ;  /* 0x000000058c007c0c */ /* 0x000fe2000d7c1270 */
[----:B------:R-:W-:Y:S01]  /*17fc50*/  IMAD.WIDE R2, R143, 0x4, R50 ;  /* 0x000000048f027825 */ /* 0x000fe200078e0232 */
[----:B------:R-:W-:Y:S02]  /*17fc60*/  ISETP.LT.AND P5, PT, R141, UR5, !P2 ;  /* 0x000000058d007c0c */ /* 0x000fe4000d7a1270 */
[----:B------:R-:W-:Y:S01]  /*17fc70*/  ISETP.GE.AND P0, PT, R0, UR6, PT ;  /* 0x0000000600007c0c */ /* 0x000fe2000bf06270 */
[C---:B------:R-:W-:Y:S02]  /*17fc80*/  IMAD.WIDE R4, R143.reuse, 0x4, R48 ;  /* 0x000000048f047825 */ /* 0x040fe400078e0230 */
[----:B------:R1:W-:Y:S01]  /*17fc90*/  @P1 STG.E desc[UR24][R2.64], R212 ;  /* 0x000000d402001986 */ /* 0x0003e2000c101918 */
[----:B------:R-:W-:Y:S01]  /*17fca0*/  ISETP.LT.AND P2, PT, R142, UR5, !P2 ;  /* 0x000000058e007c0c */ /* 0x000fe2000d741270 */
[----:B------:R-:W-:Y:S01]  /*17fcb0*/  IMAD.WIDE R6, R143, 0x4, R44 ;  /* 0x000000048f067825 */ /* 0x000fe200078e022c */
[----:B------:R-:W-:-:S02]  /*17fcc0*/  ISETP.LT.AND P1, PT, R224, UR5, !P0 ;  /* 0x00000005e0007c0c */ /* 0x000fc4000c721270 */
[----:B------:R-:W-:Y:S01]  /*17fcd0*/  ISETP.LT.AND P3, PT, R240, UR5, !P0 ;  /* 0x00000005f0007c0c */ /* 0x000fe2000c761270 */
[----:B------:R1:W-:Y:S02]  /*17fce0*/  @P4 STG.E desc[UR24][R4.64], R220 ;  /* 0x000000dc04004986 */ /* 0x0003e4000c101918 */
[C---:B-1----:R-:W-:Y:S02]  /*17fcf0*/  IMAD.WIDE R2, R143.reuse, 0x4, R46 ;  /* 0x000000048f027825 */ /* 0x042fe400078e022e */
[----:B------:R-:W2:Y:S04]  /*17fd00*/  LDL.LU R212, [R1+0xea4] ;  /* 0x000ea40001d47983 */ /* 0x000ea80000300800 */
[----:B------:R3:W-:Y:S01]  /*17fd10*/  @P6 STG.E desc[UR24][R2.64], R136 ;  /* 0x0000008802006986 */ /* 0x0007e2000c101918 */
[----:B------:R-:W-:-:S03]  /*17fd20*/  IMAD.WIDE R4, R143, 0x4, R42 ;  /* 0x000000048f047825 */ /* 0x000fc600078e022a */
[----:B------:R1:W-:Y:S01]  /*17fd30*/  @P5 STG.E desc[UR24][R6.64], R137 ;  /* 0x0000008906005986 */ /* 0x0003e2000c101918 */
[----:B---3--:R-:W-:-:S03]  /*17fd40*/  IMAD.WIDE R2, R236, 0x4, R54 ;  /* 0x00000004ec027825 */ /* 0x008fc600078e0236 */
[----:B-1----:R-:W3:Y:S01]  /*17fd50*/  LDL.LU R137, [R1+0xd64] ;  /* 0x000d640001897983 */ /* 0x002ee20000300800 */
[----:B------:R-:W-:-:S03]  /*17fd60*/  IMAD.WIDE R6, R236, 0x4, R56 ;  /* 0x00000004ec067825 */ /* 0x000fc600078e0238 */
[----:B------:R-:W3:Y:S04]  /*17fd70*/  LDL.LU R220, [R1+0xd44] ;  /* 0x000d440001dc7983 */ /* 0x000ee80000300800 */
        /* <DEDUP_REMOVED lines=11> */
[----:B------:R-:W-:-:S04]  /*17fe30*/  IMAD.WIDE R4, R236, 0x4, R52 ;  /* 0x00000004ec047825 */ /* 0x000fc800078e0234 */
[----:B------:R-:W-:-:S04]  /*17fe40*/  IMAD.WIDE R2, R236, 0x4, R50 ;  /* 0x00000004ec027825 */ /* 0x000fc800078e0232 */
[C---:B------:R-:W-:Y:S01]  /*17fe50*/  IMAD.WIDE R6, R236.reuse, 0x4, R48 ;  /* 0x00000004ec067825 */ /* 0x040fe200078e0230 */
[----:B------:R1:W-:Y:S04]  /*17fe60*/  @P4 STG.E desc[UR24][R4.64], R245 ;  /* 0x000000f504004986 */ /* 0x0003e8000c101918 */
[----:B------:R1:W-:Y:S04]  /*17fe70*/  @P5 STG.E desc[UR24][R2.64], R249 ;  /* 0x000000f902005986 */ /* 0x0003e8000c101918 */
[----:B------:R1:W-:Y:S02]  /*17fe80*/  @P6 STG.E desc[UR24][R6.64], R208 ;  /* 0x000000d006006986 */ /* 0x0003e4000c101918 */
[----:B-1----:R-:W-:-:S02]  /*17fe90*/  IMAD.WIDE R4, R236, 0x4, R44 ;  /* 0x00000004ec047825 */ /* 0x002fc400078e022c */
[----:B------:R-:W2:Y:S02]  /*17fea0*/  LDL.LU R249, [R1+0xad4] ;  /* 0x000ad40001f97983 */ /* 0x000ea40000300800 */
[C---:B------:R-:W-:Y:S02]  /*17feb0*/  IMAD.WIDE R2, R236.reuse, 0x4, R46 ;  /* 0x00000004ec027825 */ /* 0x040fe400078e022e */
[----:B------:R-:W2:Y:S02]  /*17fec0*/  LDL.LU R208, [R1+0xab4] ;  /* 0x000ab40001d07983 */ /* 0x000ea40000300800 */
[----:B------:R-:W-:Y:S02]  /*17fed0*/  IMAD.WIDE R6, R236, 0x4, R42 ;  /* 0x00000004ec067825 */ /* 0x000fe400078e022a */
[----:B------:R-:W2:Y:S02]  /*17fee0*/  LDL.LU R236, [R1+0xa94] ;  /* 0x000a940001ec7983 */ /* 0x000ea40000300800 */
[----:B------:R-:W-:Y:S01]  /*17fef0*/  VIADD R0, R252, 0x1e3 ;  /* 0x000001e3fc007836 */ /* 0x000fe20000000000 */
[----:B------:R-:W-:-:S02]  /*17ff00*/  ISETP.LT.AND P1, PT, R140, UR5, !P0 ;  /* 0x000000058c007c0c */ /* 0x000fc4000c721270 */
[----:B------:R-:W-:Y:S02]  /*17ff10*/  ISETP.LT.AND P3, PT, R141, UR5, !P0 ;  /* 0x000000058d007c0c */ /* 0x000fe4000c761270 */
[----:B------:R-:W-:Y:S02]  /*17ff20*/  ISETP.GE.AND P2, PT, R0, UR6, PT ;  /* 0x0000000600007c0c */ /* 0x000fe4000bf46270 */
[----:B------:R-:W-:Y:S02]  /*17ff30*/  ISETP.LT.AND P0, PT, R142, UR5, !P0 ;  /* 0x000000058e007c0c */ /* 0x000fe4000c701270 */
[----:B------:R-:W-:Y:S02]  /*17ff40*/  ISETP.LT.AND P5, PT, R224, UR5, !P2 ;  /* 0x00000005e0007c0c */ /* 0x000fe4000d7a1270 */
[----:B------:R-:W-:Y:S02]  /*17ff50*/  ISETP.LT.AND P6, PT, R240, UR5, !P2 ;  /* 0x00000005f0007c0c */ /* 0x000fe4000d7c1270 */
[----:B------:R-:W-:Y:S01]  /*17ff60*/  ISETP.LT.AND P4, PT, R248, UR5, !P2 ;  /* 0x00000005f8007c0c */ /* 0x000fe2000d781270 */
        /* <DEDUP_REMOVED lines=14> */
[----:B------:R-:W-:Y:S01]  /*180050*/  ISETP.LT.AND P3, PT, R139, UR5, !P2 ;  /* 0x000000058b007c0c */ /* 0x000fe2000d761270 */
[----:B------:R-:W4:Y:S01]  /*180060*/  LDL.LU R216, [R1+0x3438] ;  /* 0x0034380001d87983 */ /* 0x000f220000300800 */
[----:B------:R-:W-:Y:S01]  /*180070*/  ISETP.LT.AND P5, PT, R140, UR5, !P2 ;  /* 0x000000058c007c0c */ /* 0x000fe2000d7a1270 */
[C---:B------:R-:W-:Y:S02]  /*180080*/  IMAD.WIDE R2, R136.reuse, 0x4, R50 ;  /* 0x0000000488027825 */ /* 0x040fe400078e0232 */
[----:B------:R-:W4:Y:S02]  /*180090*/  LDL.LU R228, [R1+0x2d48] ;  /* 0x002d480001e47983 */ /* 0x000f240000300800 */
[----:B------:R-:W-:-:S04]  /*1800a0*/  IMAD.WIDE R4, R136, 0x4, R48 ;  /* 0x0000000488047825 */ /* 0x000fc800078e0230 */
[C---:B------:R-:W-:Y:S01]  /*1800b0*/  IMAD.WIDE R6, R136.reuse, 0x4, R46 ;  /* 0x0000000488067825 */ /* 0x040fe200078e022e */
[----:B------:R1:W-:Y:S04]  /*1800c0*/  @P0 STG.E desc[UR24][R2.64], R249 ;  /* 0x000000f902000986 */ /* 0x0003e8000c101918 */
[----:B------:R1:W-:Y:S04]  /*1800d0*/  @P3 STG.E desc[UR24][R4.64], R208 ;  /* 0x000000d004003986 */ /* 0x0003e8000c101918 */
[----:B------:R1:W-:Y:S02]  /*1800e0*/  @P5 STG.E desc[UR24][R6.64], R236 ;  /* 0x000000ec06005986 */ /* 0x0003e4000c101918 */
[----:B-1----:R-:W-:-:S04]  /*1800f0*/  IMAD.WIDE R2, R136, 0x4, R44 ;  /* 0x0000000488027825 */ /* 0x002fc800078e022c */
[----:B------:R-:W-:Y:S01]  /*180100*/  IMAD.WIDE R4, R136, 0x4, R42 ;  /* 0x0000000488047825 */ /* 0x000fe200078e022a */
[----:B------:R-:W4:Y:S04]  /*180110*/  LDL.LU R236, [R1+0x2818] ;  /* 0x0028180001ec7983 */ /* 0x000f280000300800 */
[----:B------:R-:W4:Y:S01]  /*180120*/  LDL.LU R136, [R1+0xea8] ;  /* 0x000ea80001887983 */ /* 0x000f220000300800 */
[----:B------:R-:W-:Y:S01]  /*180130*/  VIADD R0, R252, 0x1e4 ;  /* 0x000001e4fc007836 */ /* 0x000fe20000000000 */
[----:B------:R-:W-:Y:S02]  /*180140*/  ISETP.LT.AND P4, PT, R141, UR5, !P2 ;  /* 0x000000058d007c0c */ /* 0x000fe4000d781270 */
[----:B------:R-:W-:Y:S02]  /*180150*/  ISETP.LT.AND P2, PT, R142, UR5, !P2 ;  /* 0x000000058e007c0c */ /* 0x000fe4000d741270 */
[----:B------:R-:W-:-:S04]  /*180160*/  ISETP.GE.AND P1, PT, R0, UR6, PT ;  /* 0x0000000600007c0c */ /* 0x000fc8000bf26270 */
[----:B------:R-:W-:Y:S02]  /*180170*/  ISETP.LT.AND P6, PT, R224, UR5, !P1 ;  /* 0x00000005e0007c0c */ /* 0x000fe4000cfc1270 */
[----:B------:R-:W-:Y:S01]  /*180180*/  ISETP.LT.AND P0, PT, R240, UR5, !P1 ;  /* 0x00000005f0007c0c */ /* 0x000fe2000cf01270 */
[C---:B------:R-:W-:Y:S02]  /*180190*/  IMAD.WIDE R6, R143.reuse, 0x4, R56 ;  /* 0x000000048f067825 */ /* 0x040fe400078e0238 */
        /* <DEDUP_REMOVED lines=10> */
[----:B------:R-:W-:Y:S01]  /*180240*/  ISETP.LT.AND P3, PT, R248, UR5, !P1 ;  /* 0x00000005f8007c0c */ /* 0x000fe2000cf61270 */
[----:B------:R-:W-:Y:S01]  /*180250*/  IMAD.WIDE R6, R143, 0x4, R52 ;  /* 0x000000048f067825 */ /* 0x000fe200078e0234 */
[----:B------:R-:W-:Y:S01]  /*180260*/  ISETP.LT.AND P2, PT, R138, UR5, !P1 ;  /* 0x000000058a007c0c */ /* 0x000fe2000cf41270 */
[----:B------:R-:W2:Y:S01]  /*180270*/  LDL.LU R245, [R1+0xaf8] ;  /* 0x000af80001f57983 */ /* 0x000ea20000300800 */
[----:B------:R-:W-:-:S02]  /*180280*/  ISETP.LT.AND P4, PT, R139, UR5, !P1 ;  /* 0x000000058b007c0c */ /* 0x000fc4000cf81270 */
[----:B------:R-:W-:Y:S01]  /*180290*/  ISETP.LT.AND P5, PT, R140, UR5, !P1 ;  /* 0x000000058c007c0c */ /* 0x000fe2000cfa1270 */
[----:B------:R-:W2:Y:S01]  /*1802a0*/  LDL.LU R249, [R1+0xad8] ;  /* 0x000ad80001f97983 */ /* 0x000ea20000300800 */
[----:B------:R-:W-:-:S05]  /*1802b0*/  IMAD.WIDE R4, R143, 0x4, R50 ;  /* 0x000000048f047825 */ /* 0x000fca00078e0232 */
[----:B----4-:R1:W-:Y:S01]  /*1802c0*/  @P3 STG.E desc[UR24][R6.64], R216 ;  /* 0x000000d806003986 */ /* 0x0103e2000c101918 */
[----:B------:R-:W-:-:S03]  /*1802d0*/  IMAD.WIDE R2, R143, 0x4, R48 ;  /* 0x000000048f027825 */ /* 0x000fc600078e0230 */
[----:B------:R4:W-:Y:S04]  /*1802e0*/  @P2 STG.E desc[UR24][R4.64], R228 ;  /* 0x000000e404002986 */ /* 0x0009e8000c101918 */
[----:B-1----:R-:W2:Y:S01]  /*1802f0*/  LDL.LU R216, [R1+0xab8] ;  /* 0x000ab80001d87983 */ /* 0x002ea20000300800 */
[----:B----4-:R-:W-:-:S03]  /*180300*/  IMAD.WIDE R4, R143, 0x4, R46 ;  /* 0x000000048f047825 */ /* 0x010fc600078e022e */
[----:B------:R1:W-:Y:S04]  /*180310*/  @P4 STG.E desc[UR24][R2.64], R236 ;  /* 0x000000ec02004986 */ /* 0x0003e8000c101918 */
[----:B------:R4:W-:Y:S01]  /*180320*/  @P5 STG.E desc[UR24][R4.64], R136 ;  /* 0x0000008804005986 */ /* 0x0009e2000c101918 */
[----:B------:R-:W-:-:S03]  /*180330*/  IMAD.WIDE R6, R143, 0x4, R44 ;  /* 0x000000048f067825 */ /* 0x000fc600078e022c */
[----:B-1----:R-:W2:Y:S04]  /*180340*/  LDL.LU R236, [R1+0xa98] ;  /* 0x000a980001ec7983 */ /* 0x002ea80000300800 */
[----:B----4-:R-:W4:Y:S01]  /*180350*/  LDL.LU R136, [R1+0x758] ;  /* 0x0007580001887983 */ /* 0x010f220000300800 */
[----:B------:R-:W-:-:S03]  /*180360*/  IMAD.WIDE R4, R143, 0x4, R42 ;  /* 0x000000048f047825 */ /* 0x000fc600078e022a */
[----:B------:R-:W4:Y:S01]  /*180370*/  LDL.LU R143, [R1+0x738] ;  /* 0x00073800018f7983 */ /* 0x000f220000300800 */
[----:B------:R-:W-:Y:S01]  /*180380*/  VIADD R0, R252, 0x1e5 ;  /* 0x000001e5fc007836 */ /* 0x000fe20000000000 */
[----:B------:R-:W-:Y:S02]  /*180390*/  ISETP.LT.AND P6, PT, R141, UR5, !P1 ;  /* 0x000000058d007c0c */ /* 0x000fe4000cfc1270 */
[----:B------:R-:W4:Y:S02]  /*1803a0*/  LDL.LU R228, [R1+0x56e4] ;  /* 0x0056e40001e47983 */ /* 0x000f240000300800 */
[----:B------:R-:W-:Y:S02]  /*1803b0*/  ISETP.GE.AND P0, PT, R0, UR6, PT ;  /* 0x0000000600007c0c */ /* 0x000fe4000bf06270 */
[----:B------:R-:W-:Y:S02]  /*1803c0*/  ISETP.LT.AND P1, PT, R142, UR5, !P1 ;  /* 0x000000058e007c0c */ /* 0x000fe4000cf21270 */
[----:B------:R-:W-:-:S02]  /*1803d0*/  ISETP.LT.AND P2, PT, R224, UR5, !P0 ;  /* 0x00000005e0007c0c */ /* 0x000fc4000c741270 */
[----:B------:R-:W-:Y:S01]  /*1803e0*/  ISETP.LT.AND P3, PT, R240, UR5, !P0 ;  /* 0x00000005f0007c0c */ /* 0x000fe2000c761270 */
[C---:B---3--:R-:W-:Y:S02]  /*1803f0*/  IMAD.WIDE R2, R220.reuse, 0x4, R54 ;  /* 0x00000004dc027825 */ /* 0x048fe400078e0236 */
[----:B------:R1:W-:Y:S06]  /*180400*/  @P6 STG.E desc[UR24][R6.64], R137 ;  /* 0x0000008906006986 */ /* 0x0003ec000c101918 */
[----:B------:R3:W-:Y:S01]  /*180410*/  @P1 STG.E desc[UR24][R4.64], R208 ;  /* 0x000000d004001986 */ /* 0x0007e2000c101918 */
[----:B-1----:R-:W-:-:S03]  /*180420*/  IMAD.WIDE R6, R220, 0x4, R56 ;  /* 0x00000004dc067825 */ /* 0x002fc600078e0238 */
[----:B------:R-:W4:Y:S04]  /*180430*/  LDL.LU R137, [R1+0x570c] ;  /* 0x00570c0001897983 */ /* 0x000f280000300800 */
[----:B------:R1:W-:Y:S04]  /*180440*/  @P2 STG.E desc[UR24][R6.64], R212 ;  /* 0x000000d406002986 */ /* 0x0003e8000c101918 */
[----:B---3--:R-:W3:Y:S04]  /*180450*/  LDL.LU R208, [R1+0x3dac] ;  /* 0x003dac0001d07983 */ /* 0x008ee80000300800 */
[----:B-1----:R-:W3:Y:S04]  /*180460*/  LDL.LU R212, [R1+0x3bac] ;  /* 0x003bac0001d47983 */ /* 0x002ee80000300800 */
[----:B--2---:R1:W-:Y:S04]  /*180470*/  @P3 STG.E desc[UR24][R2.64], R244 ;  /* 0x000000f402003986 */ /* 0x0043e8000c101918 */
[----:B-1----:R-:W2:Y:S01]  /*180480*/  LDL.LU R244, [R1+0x343c] ;  /* 0x00343c0001f47983 */ /* 0x002ea20000300800 */
[----:B------:R-:W-:-:S02]  /*180490*/  ISETP.LT.AND P4, PT, R248, UR5, !P0 ;  /* 0x00000005f8007c0c */ /* 0x000fc4000c781270 */
[----:B------:R-:W-:Y:S02]  /*1804a0*/  ISETP.LT.AND P5, PT, R138, UR5, !P0 ;  /* 0x000000058a007c0c */ /* 0x000fe4000c7a1270 */
[----:B------:R-:W-:Y:S01]  /*1804b0*/  ISETP.LT.AND P6, PT, R139, UR5, !P0 ;  /* 0x000000058b007c0c */ /* 0x000fe2000c7c1270 */
[----:B------:R-:W-:-:S04]  /*1804c0*/  IMAD.WIDE R4, R220, 0x4, R52 ;  /* 0x00000004dc047825 */ /* 0x000fc800078e0234 */
[----:B------:R-:W-:-:S04]  /*1804d0*/  IMAD.WIDE R2, R220, 0x4, R50 ;  /* 0x00000004dc027825 */ /* 0x000fc800078e0232 */
[----:B------:R-:W-:Y:S01]  /*1804e0*/  IMAD.WIDE R6, R220, 0x4, R48 ;  /* 0x00000004dc067825 */ /* 0x000fe200078e0230 */
[----:B------:R1:W-:Y:S01]  /*1804f0*/  @P4 STG.E desc[UR24][R4.64], R245 ;  /* 0x000000f504004986 */ /* 0x0003e2000c101918 */
[----:B------:R-:W-:Y:S02]  /*180500*/  ISETP.LT.AND P2, PT, R140, UR5, !P0 ;  /* 0x000000058c007c0c */ /* 0x000fe4000c741270 */
[----:B------:R-:W-:Y:S01]  /*180510*/  ISETP.LT.AND P3, PT, R141, UR5, !P0 ;  /* 0x000000058d007c0c */ /* 0x000fe2000c761270 */
[----:B------:R1:W-:Y:S01]  /*180520*/  @P5 STG.E desc[UR24][R2.64], R249 ;  /* 0x000000f902005986 */ /* 0x0003e2000c101918 */
[----:B------:R-:W-:-:S03]  /*180530*/  ISETP.LT.AND P0, PT, R142, UR5, !P0 ;  /* 0x000000058e007c0c */ /* 0x000fc6000c701270 */
[----:B------:R1:W-:Y:S02]  /*180540*/  @P6 STG.E desc[UR24][R6.64], R216 ;  /* 0x000000d806006986 */ /* 0x0003e4000c101918 */
[C---:B-1----:R-:W-:Y:S02]  /*180550*/  IMAD.WIDE R4, R220.reuse, 0x4, R44 ;  /* 0x00000004dc047825 */ /* 0x042fe400078e022c */
[----:B------:R-:W2:Y:S02]  /*180560*/  LDL.LU R249, [R1+0x2d4c] ;  /* 0x002d4c0001f97983 */ /* 0x000ea40000300800 */
[C---:B------:R-:W-:Y:S02]  /*180570*/  IMAD.WIDE R2, R220.reuse, 0x4, R46 ;  /* 0x00000004dc027825 */ /* 0x040fe400078e022e */
[----:B------:R-:W2:Y:S02]  /*180580*/  LDL.LU R216, [R1+0x281c] ;  /* 0x00281c0001d87983 */ /* 0x000ea40000300800 */
[----:B------:R-:W-:-:S02]  /*180590*/  IMAD.WIDE R6, R220, 0x4, R42 ;  /* 0x00000004dc067825 */ /* 0x000fc400078e022a */
[----:B------:R-:W2:Y:S04]  /*1805a0*/  LDL.LU R220, [R1+0xeac] ;  /* 0x000eac0001dc7983 */ /* 0x000ea80000300800 */
[----:B------:R-:W-:Y:S04]  /*1805b0*/  @P2 STG.E desc[UR24][R2.64], R236 ;  /* 0x000000ec02002986 */ /* 0x000fe8000c101918 */
[----:B----4-:R1:W-:Y:S04]  /*1805c0*/  @P3 STG.E desc[UR24][R4.64], R136 ;  /* 0x0000008804003986 */ /* 0x0103e8000c101918 */
[----:B------:R4:W-:Y:S04]  /*1805d0*/  @P0 STG.E desc[UR24][R6.64], R143 ;  /* 0x0000008f06000986 */ /* 0x0009e8000c101918 */
[----:B-1----:R-:W2:Y:S04]  /*1805e0*/  LDL.LU R136, [R1+0xd6c] ;  /* 0x000d6c0001887983 */ /* 0x002ea80000300800 */
[----:B------:R-:W2:Y:S04]  /*1805f0*/  LDL.LU R236, [R1+0xd4c] ;  /* 0x000d4c0001ec7983 */ /* 0x000ea80000300800 */
[----:B----4-:R-:W4:Y:S01]  /*180600*/  LDL.LU R143, [R1+0xd2c] ;  /* 0x000d2c00018f7983 */ /* 0x010f220000300800 */
[----:B------:R-:W-:-:S05]  /*180610*/  VIADD R0, R252, 0x1e6 ;  /* 0x000001e6fc007836 */ /* 0x000fca0000000000 */
[----:B------:R-:W-:-:S04]  /*180620*/  ISETP.GE.AND P1, PT, R0, UR6, PT ;  /* 0x0000000600007c0c */ /* 0x000fc8000bf26270 */
[----:B------:R-:W-:Y:S02]  /*180630*/  ISETP.LT.AND P5, PT, R224, UR5, !P1 ;  /* 0x00000005e0007c0c */ /* 0x000fe4000cfa1270 */
[----:B------:R-:W-:Y:S02]  /*180640*/  ISETP.LT.AND P6, PT, R240, UR5, !P1 ;  /* 0x00000005f0007c0c */ /* 0x000fe4000cfc1270 */
[----:B------:R-:W-:Y:S01]  /*180650*/  ISETP.LT.AND P4, PT, R248, UR5, !P1 ;  /* 0x00000005f8007c0c */ /* 0x000fe2000cf81270 */
[----:B------:R-:W-:-:S04]  /*180660*/  IMAD.WIDE R2, R228, 0x4, R56 ;  /* 0x00000004e4027825 */ /* 0x000fc800078e0238 */
[----:B------:R-:W-:-:S04]  /*180670*/  IMAD.WIDE R4, R228, 0x4, R54 ;  /* 0x00000004e4047825 */ /* 0x000fc800078e0236 */
[----:B------:R-:W-:Y:S01]  /*180680*/  IMAD.WIDE R6, R228, 0x4, R52 ;  /* 0x00000004e4067825 */ /* 0x000fe200078e0234 */
[----:B---3--:R-:W-:Y:S04]  /*180690*/  @P5 STG.E desc[UR24][R2.64], R208 ;  /* 0x000000d002005986 */ /* 0x008fe8000c101918 */
[----:B------:R-:W-:Y:S04]  /*1806a0*/  @P6 STG.E desc[UR24][R4.64], R212 ;  /* 0x000000d404006986 */ /* 0x000fe8000c101918 */
[----:B--2---:R1:W-:Y:S04]  /*1806b0*/  @P4 STG.E desc[UR24][R6.64], R244 ;  /* 0x000000f406004986 */ /* 0x0043e8000c101918 */
[----:B-1----:R-:W2:Y:S01]  /*1806c0*/  LDL.LU R244, [R1+0xc5c] ;  /* 0x000c5c0001f47983 */ /* 0x002ea20000300800 */
[----:B------:R-:W-:-:S02]  /*1806d0*/  ISETP.LT.AND P0, PT, R138, UR5, !P1 ;  /* 0x000000058a007c0c */ /* 0x000fc4000cf01270 */
[----:B------:R-:W-:Y:S02]  /*1806e0*/  ISETP.LT.AND P3, PT, R139, UR5, !P1 ;  /* 0x000000058b007c0c */ /* 0x000fe4000cf61270 */
[----:B------:R-:W-:Y:S01]  /*1806f0*/  ISETP.LT.AND P5, PT, R140, UR5, !P1 ;  /* 0x000000058c007c0c */ /* 0x000fe2000cfa1270 */
[----:B------:R-:W-:Y:S01]  /*180700*/  VIADD R0, R252, 0x1e7 ;  /* 0x000001e7fc007836 */ /* 0x000fe20000000000 */
[----:B------:R-:W3:Y:S01]  /*180710*/  LDL.LU R208, [R1+0xafc] ;  /* 0x000afc0001d07983 */ /* 0x000ee20000300800 */
[----:B------:R-:W-:-:S04]  /*180720*/  IMAD.WIDE R2, R228, 0x4, R50 ;  /* 0x00000004e4027825 */ /* 0x000fc800078e0232 */
[----:B------:R-:W-:Y:S01]  /*180730*/  IMAD.WIDE R4, R228, 0x4, R48 ;  /* 0x00000004e4047825 */ /* 0x000fe200078e0230 */
[----:B------:R-:W-:Y:S01]  /*180740*/  ISETP.GE.AND P2, PT, R0, UR6, PT ;  /* 0x0000000600007c0c */ /* 0x000fe2000bf46270 */
[----:B------:R-:W3:Y:S02]  /*180750*/  LDL.LU R212, [R1+0xadc] ;  /* 0x000adc0001d47983 */ /* 0x000ee40000300800 */
[----:B------:R-:W-:Y:S01]  /*180760*/  IMAD.WIDE R6, R228, 0x4, R46 ;  /* 0x00000004e4067825 */ /* 0x000fe200078e022e */
[----:B------:R-:W-:Y:S01]  /*180770*/  ISETP.LT.AND P4, PT, R141, UR5, !P1 ;  /* 0x000000058d007c0c */ /* 0x000fe2000cf81270 */
[----:B------:R1:W-:Y:S01]  /*180780*/  @P0 STG.E desc[UR24][R2.64], R249 ;  /* 0x000000f902000986 */ /* 0x0003e2000c101918 */
[----:B------:R-:W-:-:S03]  /*180790*/  ISETP.LT.AND P1, PT, R142, UR5, !P1 ;  /* 0x000000058e007c0c */ /* 0x000fc6000cf21270 */
[----:B------:R-:W-:Y:S01]  /*1807a0*/  @P3 STG.E desc[UR24][R4.64], R216 ;  /* 0x000000d804003986 */ /* 0x000fe2000c101918 */
[----:B------:R-:W-:-:S03]  /*1807b0*/  ISETP.LT.AND P6, PT, R224, UR5, !P2 ;  /* 0x00000005e0007c0c */ /* 0x000fc6000d7c1270 */
[----:B------:R1:W-:Y:S02]  /*1807c0*/  @P5 STG.E desc[UR24][R6.64], R220 ;  /* 0x000000dc06005986 */ /* 0x0003e4000c101918 */
[C---:B-1----:R-:W-:Y:S02]  /*1807d0*/  IMAD.WIDE R2, R228.reuse, 0x4, R44 ;  /* 0x00000004e4027825 */ /* 0x042fe400078e022c */
[----:B------:R-:W3:Y:S02]  /*1807e0*/  LDL.LU R220, [R1+0xabc] ;  /* 0x000abc0001dc7983 */ /* 0x000ee40000300800 */
[----:B------:R-:W-:Y:S02]  /*1807f0*/  IMAD.WIDE R4, R228, 0x4, R42 ;  /* 0x00000004e4047825 */ /* 0x000fe400078e022a */
[----:B------:R-:W3:Y:S02]  /*180800*/  LDL.LU R216, [R1+0xa9c] ;  /* 0x000a9c0001d87983 */ /* 0x000ee40000300800 */
[----:B------:R-:W-:-:S02]  /*180810*/  IMAD.WIDE R6, R137, 0x4, R56 ;  /* 0x0000000489067825 */ /* 0x000fc400078e0238 */
[----:B------:R-:W3:Y:S04]  /*180820*/  LDL.LU R228, [R1+0x75c] ;  /* 0x00075c0001e47983 */ /* 0x000ee80000300800 */
[----:B------:R1:W-:Y:S04]  /*180830*/  @P4 STG.E desc[UR24][R2.64], R136 ;  /* 0x0000008802004986 */ /* 0x0003e8000c101918 */
[----:B------:R-:W-:Y:S04]  /*180840*/  @P1 STG.E desc[UR24][R4.64], R236 ;  /* 0x000000ec04001986 */ /* 0x000fe8000c101918 */
[----:B----4-:R4:W-:Y:S04]  /*180850*/  @P6 STG.E desc[UR24][R6.64], R143 ;  /* 0x0000008f06006986 */ /* 0x0109e8000c101918 */
[----:B-1----:R-:W3:Y:S04]  /*180860*/  LDL.LU R136, [R1+0x5714] ;  /* 0x0057140001887983 */ /* 0x002ee80000300800 */
[----:B----4-:R-:W4:Y:S04]  /*180870*/  LDL.LU R143, [R1+0x73c] ;  /* 0x00073c00018f7983 */ /* 0x010f280000300800 */
[----:B------:R-:W4:Y:S01]  /*180880*/  LDL.LU R236, [R1+0x4190] ;  /* 0x0041900001ec7983 */ /* 0x000f220000300800 */
[----:B------:R-:W-:Y:S01]  /*180890*/  ISETP.LT.AND P0, PT, R240, UR5, !P2 ;  /* 0x00000005f0007c0c */ /* 0x000fe2000d701270 */
[----:B------:R-:W-:-:S12]  /*1808a0*/  IMAD.WIDE R2, R137, 0x4, R54 ;  /* 0x0000000489027825 */ /* 0x000fd800078e0236 */
[----:B--2---:R1:W-:Y:S04]  /*1808b0*/  @P0 STG.E desc[UR24][R2.64], R244 ;  /* 0x000000f402000986 */ /* 0x0043e8000c101918 */
[----:B-1----:R-:W2:Y:S01]  /*1808c0*/  LDL.LU R244, [R1+0x39f0] ;  /* 0x0039f00001f47983 */ /* 0x002ea20000300800 */
[----:B------:R-:W-:Y:S02]  /*1808d0*/  ISETP.LT.AND P3, PT, R248, UR5, !P2 ;  /* 0x00000005f8007c0c */ /* 0x000fe4000d761270 */
        /* <DEDUP_REMOVED lines=9> */
[----:B------:R-:W-:Y:S01]  /*180970*/  IMAD.WIDE R2, R137, 0x4, R48 ;  /* 0x0000000489027825 */ /* 0x000fe200078e0230 */
[----:B---3--:R1:W-:Y:S02]  /*180980*/  @P3 STG.E desc[UR24][R4.64], R208 ;  /* 0x000000d004003986 */ /* 0x0083e4000c101918 */
[----:B------:R-:W-:Y:S02]  /*180990*/  ISETP.GE.AND P0, PT, R0, UR6, PT ;  /* 0x0000000600007c0c */ /* 0x000fe4000bf06270 */
[----:B------:R3:W-:Y:S01]  /*1809a0*/  @P1 STG.E desc[UR24][R6.64], R212 ;  /* 0x000000d406001986 */ /* 0x0007e2000c101918 */
[----:B------:R-:W-:-:S03]  /*1809b0*/  ISETP.LT.AND P2, PT, R142, UR5, !P2 ;  /* 0x000000058e007c0c */ /* 0x000fc6000d741270 */
[----:B------:R3:W-:Y:S01]  /*1809c0*/  @P6 STG.E desc[UR24][R2.64], R220 ;  /* 0x000000dc02006986 */ /* 0x0007e2000c101918 */
[----:B------:R-:W-:Y:S01]  /*1809d0*/  ISETP.LT.AND P1, PT, R224, UR5, !P0 ;  /* 0x00000005e0007c0c */ /* 0x000fe2000c721270 */
[----:B-1----:R-:W-:-:S04]  /*1809e0*/  IMAD.WIDE R4, R137, 0x4, R46 ;  /* 0x0000000489047825 */ /* 0x002fc800078e022e */
[C---:B---3--:R-:W-:Y:S01]  /*1809f0*/  IMAD.WIDE R6, R137.reuse, 0x4, R44 ;  /* 0x0000000489067825 */ /* 0x048fe200078e022c */
[----:B------:R-:W3:Y:S04]  /*180a00*/  LDL.LU R220, [R1+0x2580] ;  /* 0x0025800001dc7983 */ /* 0x000ee80000300800 */
[----:B------:R-:W3:Y:S01]  /*180a10*/  LDL.LU R208, [R1+0xe90] ;  /* 0x000e900001d07983 */ /* 0x000ee20000300800 */
[----:B------:R-:W-:-:S03]  /*180a20*/  IMAD.WIDE R2, R137, 0x4, R42 ;  /* 0x0000000489027825 */ /* 0x000fc600078e022a */
[----:B------:R1:W-:Y:S04]  /*180a30*/  @P4 STG.E desc[UR24][R4.64], R216 ;  /* 0x000000d804004986 */ /* 0x0003e8000c101918 */
[----:B------:R4:W-:Y:S04]  /*180a40*/  @P5 STG.E desc[UR24][R6.64], R228 ;  /* 0x000000e406005986 */ /* 0x0009e8000c101918 */
[----:B------:R-:W3:Y:S01]  /*180a50*/  LDL.LU R212, [R1+0xd50] ;  /* 0x000d500001d47983 */ /* 0x000ee20000300800 */
[----:B-1----:R-:W-:-:S03]  /*180a60*/  IMAD.WIDE R4, R136, 0x4, R56 ;  /* 0x0000000488047825 */ /* 0x002fc600078e0238 */
[----:B----4-:R-:W4:Y:S04]  /*180a70*/  LDL.LU R228, [R1+0xd30] ;  /* 0x000d300001e47983 */ /* 0x010f280000300800 */
[----:B------:R-:W4:Y:S04]  /*180a80*/  LDL.LU R137, [R1+0x5718] ;  /* 0x0057180001897983 */ /* 0x000f280000300800 */
[----:B------:R1:W-:Y:S04]  /*180a90*/  @P2 STG.E desc[UR24][R2.64], R143 ;  /* 0x0000008f02002986 */ /* 0x0003e8000c101918 */
[----:B------:R1:W-:Y:S04]  /*180aa0*/  @P1 STG.E desc[UR24][R4.64], R236 ;  /* 0x000000ec04001986 */ /* 0x0003e8000c101918 */
[----:B-1----:R-:W4:Y:S04]  /*180ab0*/  LDL.LU R143, [R1+0x5730] ;  /* 0x00573000018f7983 */ /* 0x002f280000300800 */
[----:B------:R-:W4:Y:S04]  /*180ac0*/  LDL.LU R216, [R1+0xd10] ;  /* 0x000d100001d87983 */ /* 0x000f280000300800 */
        /* <DEDUP_REMOVED lines=8> */
[----:B------:R-:W-:Y:S01]  /*180b50*/  IMAD.WIDE R2, R136, 0x4, R52 ;  /* 0x0000000488027825 */ /* 0x000fe200078e0234 */
[----:B------:R-:W-:-:S03]  /*180b60*/  ISETP.LT.AND P1, PT, R140, UR5, !P0 ;  /* 0x000000058c007c0c */ /* 0x000fc6000c721270 */
[----:B------:R-:W-:Y:S01]  /*180b70*/  IMAD.WIDE R4, R136, 0x4, R50 ;  /* 0x0000000488047825 */ /* 0x000fe200078e0232 */
[----:B------:R-:W-:-:S03]  /*180b80*/  ISETP.LT.AND P3, PT, R141, UR5, !P0 ;  /* 0x000000058d007c0c */ /* 0x000fc6000c761270 */
[----:B------:R-:W-:Y:S01]  /*180b90*/  VIADD R0, R252, 0x1e9 ;  /* 0x000001e9fc007836 */ /* 0x000fe20000000000 */
[----:B------:R-:W-:Y:S01]  /*180ba0*/  @P5 STG.E desc[UR24][R2.64], R245 ;  /* 0x000000f502005986 */ /* 0x000fe2000c101918 */
[----:B------:R-:W-:-:S03]  /*180bb0*/  IMAD.WIDE R6, R136, 0x4, R48 ;  /* 0x0000000488067825 */ /* 0x000fc600078e0230 */
[----:B------:R1:W-:Y:S01]  /*180bc0*/  @P4 STG.E desc[UR24][R4.64], R249 ;  /* 0x000000f904004986 */ /* 0x0003e2000c101918 */
[----:B------:R-:W-:Y:S02]  /*180bd0*/  ISETP.GE.AND P2, PT, R0, UR6, PT ;  /* 0x0000000600007c0c */ /* 0x000fe4000bf46270 */
[----:B------:R-:W-:Y:S02]  /*180be0*/  ISETP.LT.AND P0, PT, R142, UR5, !P0 ;  /* 0x000000058e007c0c */ /* 0x000fe4000c701270 */
[----:B------:R-:W-:Y:S01]  /*180bf0*/  ISETP.LT.AND P4, PT, R224, UR5, !P2 ;  /* 0x00000005e0007c0c */ /* 0x000fe2000d781270 */
[----:B---3--:R3:W-:Y:S04]  /*180c00*/  @P6 STG.E desc[UR24][R6.64], R220 ;  /* 0x000000dc06006986 */ /* 0x0087e8000c101918 */
[----:B-1----:R-:W2:Y:S01]  /*180c10*/  LDL.LU R249, [R1+0xac0] ;  /* 0x000ac00001f97983 */ /* 0x002ea20000300800 */
[----:B------:R-:W-:Y:S01]  /*180c20*/  IMAD.WIDE R4, R136, 0x4, R46 ;  /* 0x0000000488047825 */ /* 0x000fe200078e022e */
[----:B------:R-:W-:-:S03]  /*180c30*/  ISETP.LT.AND P6, PT, R240, UR5, !P2 ;  /* 0x00000005f0007c0c */ /* 0x000fc6000d7c1270 */
[C---:B------:R-:W-:Y:S01]  /*180c40*/  IMAD.WIDE R2, R136.reuse, 0x4, R44 ;  /* 0x0000000488027825 */ /* 0x040fe200078e022c */
[----:B------:R1:W-:Y:S03]  /*180c50*/  @P1 STG.E desc[UR24][R4.64], R208 ;  /* 0x000000d004001986 */ /* 0x0003e6000c101918 */
[----:B---3--:R-:W-:Y:S01]  /*180c60*/  IMAD.WIDE R6, R136, 0x4, R42 ;  /* 0x0000000488067825 */ /* 0x008fe200078e022a */
[----:B------:R-:W3:Y:S04]  /*180c70*/  LDL.LU R220, [R1+0xaa0] ;  /* 0x000aa00001dc7983 */ /* 0x000ee80000300800 */
[----:B------:R-:W3:Y:S04]  /*180c80*/  LDL.LU R136, [R1+0xa80] ;  /* 0x000a800001887983 */ /* 0x000ee80000300800 */
[----:B-1----:R-:W3:Y:S04]  /*180c90*/  LDL.LU R208, [R1+0x740] ;  /* 0x0007400001d07983 */ /* 0x002ee80000300800 */
[----:B------:R1:W-:Y:S01]  /*180ca0*/  @P3 STG.E desc[UR24][R2.64], R212 ;  /* 0x000000d402003986 */ /* 0x0003e2000c101918 */
[----:B----4-:R-:W-:-:S03]  /*180cb0*/  IMAD.WIDE R4, R137, 0x4, R54 ;  /* 0x0000000489047825 */ /* 0x010fc600078e0236 */
[----:B------:R4:W-:Y:S01]  /*180cc0*/  @P0 STG.E desc[UR24][R6.64], R228 ;  /* 0x000000e406000986 */ /* 0x0009e2000c101918 */
[----:B-1----:R-:W-:-:S03]  /*180cd0*/  IMAD.WIDE R2, R137, 0x4, R56 ;  /* 0x0000000489027825 */ /* 0x002fc600078e0238 */
[----:B------:R-:W3:Y:S04]  /*180ce0*/  LDL.LU R212, [R1+0x720] ;  /* 0x0007200001d47983 */ /* 0x000ee80000300800 */
[----:B----4-:R-:W4:Y:S04]  /*180cf0*/  LDL.LU R228, [R1+0x4194] ;  /* 0x0041940001e47983 */ /* 0x010f280000300800 */
[----:B------:R1:W-:Y:S04]  /*180d00*/  @P4 STG.E desc[UR24][R2.64], R216 ;  /* 0x000000d802004986 */ /* 0x0003e8000c101918 */
[----:B------:R1:W-:Y:S04]  /*180d10*/  @P6 STG.E desc[UR24][R4.64], R236 ;  /* 0x000000ec04006986 */ /* 0x0003e8000c101918 */
[----:B-1----:R-:W4:Y:S04]  /*180d20*/  LDL.LU R216, [R1+0x39f4] ;  /* 0x0039f40001d87983 */ /* 0x002f280000300800 */
[----:B------:R-:W4:Y:S01]  /*180d30*/  LDL.LU R236, [R1+0x33a4] ;  /* 0x0033a40001ec7983 */ /* 0x000f220000300800 */
[----:B------:R-:W-:Y:S01]  /*180d40*/  ISETP.LT.AND P5, PT, R248, UR5, !P2 ;  /* 0x00000005f8007c0c */ /* 0x000fe2000d7a1270 */
[----:B------:R-:W-:-:S12]  /*180d50*/  IMAD.WIDE R6, R137, 0x4, R52 ;  /* 0x0000000489067825 */ /* 0x000fd800078e0234 */
[----:B--2---:R1:W-:Y:S04]  /*180d60*/  @P5 STG.E desc[UR24][R6.64], R244 ;  /* 0x000000f406005986 */ /* 0x0043e8000c101918 */
[----:B-1----:R-:W2:Y:S01]  /*180d70*/  LDL.LU R244, [R1+0x2ad4] ;  /* 0x002ad40001f47983 */ /* 0x002ea20000300800 */
[----:B------:R-:W-:Y:S02]  /*180d80*/  ISETP.LT.AND P3, PT, R138, UR5, !P2 ;  /* 0x000000058a007c0c */ /* 0x000fe4000d761270 */
[----:B------:R-:W-:Y:S02]  /*180d90*/  ISETP.LT.AND P0, PT, R139, UR5, !P2 ;  /* 0x000000058b007c0c */ /* 0x000fe4000d701270 */
[----:B------:R-:W-:Y:S02]  /*180da0*/  ISETP.LT.AND P4, PT, R140, UR5, !P2 ;  /* 0x000000058c007c0c */ /* 0x000fe4000d781270 */
[----:B------:R-:W-:Y:S01]  /*180db0*/  ISETP.LT.AND P5, PT, R141, UR5, !P2 ;  /* 0x000000058d007c0c */ /* 0x000fe2000d7a1270 */
[----:B------:R-:W-:-:S04]  /*180dc0*/  IMAD.WIDE R2, R137, 0x4, R50 ;  /* 0x0000000489027825 */ /* 0x000fc800078e0232 */
[----:B------:R-:W-:Y:S02]  /*180dd0*/  VIADD R0, R252, 0x1ea ;  /* 0x000001eafc007836 */ /* 0x000fe40000000000 */
[C---:B------:R-:W-:Y:S01]  /*180de0*/  IMAD.WIDE R4, R137.reuse, 0x4, R48 ;  /* 0x0000000489047825 */ /* 0x040fe200078e0230 */
[----:B------:R-:W-:Y:S02]  /*180df0*/  ISETP.LT.AND P2, PT, R142, UR5, !P2 ;  /* 0x000000058e007c0c */ /* 0x000fe4000d741270 */
[----:B------:R-:W-:Y:S01]  /*180e00*/  ISETP.GE.AND P1, PT, R0, UR6, PT ;  /* 0x0000000600007c0c */ /* 0x000fe2000bf26270 */
[C---:B------:R-:W-:Y:S01]  /*180e10*/  IMAD.WIDE R6, R137.reuse, 0x4, R46 ;  /* 0x0000000489067825 */ /* 0x040fe200078e022e */
[----:B------:R1:W-:Y:S02]  /*180e20*/  @P3 STG.E desc[UR24][R2.64], R249 ;  /* 0x000000f902003986 */ /* 0x0003e4000c101918 */
[----:B------:R-:W-:Y:S02]  /*180e30*/  ISETP.LT.AND P6, PT, R224, UR5, !P1 ;  /* 0x00000005e0007c0c */ /* 0x000fe4000cfc1270 */
[----:B------:R-:W-:Y:S01]  /*180e40*/  ISETP.LT.AND P3, PT, R240, UR5, !P1 ;  /* 0x00000005f0007c0c */ /* 0x000fe2000cf61270 */
[----:B---3--:R3:W-:Y:S01]  /*180e50*/  @P0 STG.E desc[UR24][R4.64], R220 ;  /* 0x000000dc04000986 */ /* 0x0087e2000c101918 */
[----:B-1----:R-:W-:-:S03]  /*180e60*/  IMAD.WIDE R2, R137, 0x4, R44 ;  /* 0x0000000489027825 */ /* 0x002fc600078e022c */
[----:B------:R1:W-:Y:S04]  /*180e70*/  @P4 STG.E desc[UR24][R6.64], R136 ;  /* 0x0000008806004986 */ /* 0x0003e8000c101918 */
[----:B------:R1:W-:Y:S01]  /*180e80*/  @P5 STG.E desc[UR24][R2.64], R208 ;  /* 0x000000d002005986 */ /* 0x0003e2000c101918 */
[----:B------:R-:W-:-:S03]  /*180e90*/  ISETP.LT.AND P5, PT, R248, UR5, !P1 ;  /* 0x00000005f8007c0c */ /* 0x000fc6000cfa1270 */
[----:B---3--:R-:W3:Y:S01]  /*180ea0*/  LDL.LU R220, [R1+0x2584] ;  /* 0x0025840001dc7983 */ /* 0x008ee20000300800 */
[----:B------:R-:W-:-:S03]  /*180eb0*/  IMAD.WIDE R4, R137, 0x4, R42 ;  /* 0x0000000489047825 */ /* 0x000fc600078e022a */
[----:B------:R-:W3:Y:S01]  /*180ec0*/  LDL.LU R137, [R1+0xe94] ;  /* 0x000e940001897983 */ /* 0x000ee20000300800 */
[----:B-1----:R-:W-:-:S03]  /*180ed0*/  IMAD.WIDE R6, R143, 0x4, R56 ;  /* 0x000000048f067825 */ /* 0x002fc600078e0238 */
[----:B------:R-:W3:Y:S01]  /*180ee0*/  LDL.LU R249, [R1+0x5734] ;  /* 0x0057340001f97983 */ /* 0x000ee20000300800 */
[----:B------:R-:W-:-:S03]  /*180ef0*/  IMAD.WIDE R2, R143, 0x4, R54 ;  /* 0x000000048f027825 */ /* 0x000fc600078e0236 */
[----:B------:R-:W3:Y:S04]  /*180f00*/  LDL.LU R136, [R1+0x572c] ;  /* 0x00572c0001887983 */ /* 0x000ee80000300800 */
[----:B------:R1:W-:Y:S04]  /*180f10*/  @P2 STG.E desc[UR24][R4.64], R212 ;  /* 0x000000d404002986 */ /* 0x0003e8000c101918 */
[----:B------:R-:W3:Y:S04]  /*180f20*/  LDL.LU R245, [R1+0xd54] ;  /* 0x000d540001f57983 */ /* 0x000ee80000300800 */
[----:B----4-:R4:W-:Y:S01]  /*180f30*/  @P6 STG.E desc[UR24][R6.64], R228 ;  /* 0x000000e406006986 */ /* 0x0109e2000c101918 */
[----:B-1----:R-:W-:-:S03]  /*180f40*/  IMAD.WIDE R4, R143, 0x4, R52 ;  /* 0x000000048f047825 */ /* 0x002fc600078e0234 */
[----:B------:R-:W3:Y:S04]  /*180f50*/  LDL.LU R208, [R1+0xd34] ;  /* 0x000d340001d07983 */ /* 0x000ee80000300800 */
[----:B------:R-:W3:Y:S04]  /*180f60*/  LDL.LU R212, [R1+0xd14] ;  /* 0x000d140001d47983 */ /* 0x000ee80000300800 */
[----:B------:R-:W-:Y:S04]  /*180f70*/  @P3 STG.E desc[UR24][R2.64], R216 ;  /* 0x000000d802003986 */ /* 0x000fe8000c101918 */
[----:B----4-:R-:W4:Y:S04]  /*180f80*/  LDL.LU R228, [R1+0xc44] ;  /* 0x000c440001e47983 */ /* 0x010f280000300800 */
[----:B------:R1:W-:Y:S04]  /*180f90*/  @P5 STG.E desc[UR24][R4.64], R236 ;  /* 0x000000ec04005986 */ /* 0x0003e8000c101918 */
[----:B-1----:R-:W4:Y:S01]  /*180fa0*/  LDL.LU R236, [R1+0xae4] ;  /* 0x000ae40001ec7983 */ /* 0x002f220000300800 */
[----:B------:R-:W-:Y:S01]  /*180fb0*/  ISETP.LT.AND P4, PT, R138, UR5, !P1 ;  /* 0x000000058a007c0c */ /* 0x000fe2000cf81270 */
[----:B------:R-:W-:-:S12]  /*180fc0*/  IMAD.WIDE R6, R143, 0x4, R50 ;  /* 0x000000048f067825 */ /* 0x000fd800078e0232 */
[----:B--2---:R1:W-:Y:S04]  /*180fd0*/  @P4 STG.E desc[UR24][R6.64], R244 ;  /* 0x000000f406004986 */ /* 0x0043e8000c101918 */
[----:B-1----:R-:W2:Y:S01]  /*180fe0*/  LDL.LU R244, [R1+0xac4] ;  /* 0x000ac40001f47983 */ /* 0x002ea20000300800 */
[----:B------:R-:W-:Y:S02]  /*180ff0*/  ISETP.LT.AND P6, PT, R139, UR5, !P1 ;  /* 0x000000058b007c0c */ /* 0x000fe4000cfc1270 */
[----:B------:R-:W-:Y:S01]  /*181000*/  ISETP.LT.AND P2, PT, R140, UR5, !P1 ;  /* 0x000000058c007c0c */ /* 0x000fe2000cf41270 */
[----:B------:R-:W-:Y:S02]  /*181010*/  VIADD R0, R252, 0x1eb ;  /* 0x000001ebfc007836 */ /* 0x000fe40000000000 */
[----:B------:R-:W-:Y:S01]  /*181020*/  IMAD.WIDE R2, R143, 0x4, R48 ;  /* 0x000000048f027825 */ /* 0x000fe200078e0230 */
[----:B------:R-:W-:Y:S01]  /*181030*/  ISETP.LT.AND P3, PT, R141, UR5, !P1 ;  /* 0x000000058d007c0c */ /* 0x000fe2000cf61270 */
[----:B------:R-:W2:Y:S02]  /*181040*/  LDL.LU R216, [R1+0xaa4] ;  /* 0x000aa40001d87983 */ /* 0x000ea40000300800 */
[----:B------:R-:W-:Y:S01]  /*181050*/  IMAD.WIDE R4, R143, 0x4, R46 ;  /* 0x000000048f047825 */ /* 0x000fe200078e022e */
[----:B------:R-:W-:-:S02]  /*181060*/  ISETP.GE.AND P0, PT, R0, UR6, PT ;  /* 0x0000000600007c0c */ /* 0x000fc4000bf06270 */
[----:B------:R-:W-:Y:S02]  /*181070*/  ISETP.LT.AND P1, PT, R142, UR5, !P1 ;  /* 0x000000058e007c0c */ /* 0x000fe4000cf21270 */
[----:B------:R-:W-:Y:S02]  /*181080*/  ISETP.LT.AND P5, PT, R224, UR5, !P0 ;  /* 0x00000005e0007c0c */ /* 0x000fe4000c7a1270 */
[----:B------:R-:W-:Y:S01]  /*181090*/  ISETP.LT.AND P4, PT, R240, UR5, !P0 ;  /* 0x00000005f0007c0c */ /* 0x000fe2000c781270 */
[----:B---3--:R1:W-:Y:S04]  /*1810a0*/  @P6 STG.E desc[UR24][R2.64], R220 ;  /* 0x000000dc02006986 */ /* 0x0083e8000c101918 */
[----:B------:R3:W-:Y:S01]  /*1810b0*/  @P2 STG.E desc[UR24][R4.64], R137 ;  /* 0x0000008904002986 */ /* 0x0007e2000c101918 */
[----:B------:R-:W-:-:S03]  /*1810c0*/  ISETP.LT.AND P2, PT, R248, UR5, !P0 ;  /* 0x00000005f8007c0c */ /* 0x000fc6000c741270 */
[----:B-1----:R-:W2:Y:S01]  /*1810d0*/  LDL.LU R220, [R1+0xa84] ;  /* 0x000a840001dc7983 */ /* 0x002ea20000300800 */
[----:B------:R-:W-:-:S03]  /*1810e0*/  IMAD.WIDE R2, R143, 0x4, R44 ;  /* 0x000000048f027825 */ /* 0x000fc600078e022c */
[----:B---3--:R-:W3:Y:S01]  /*1810f0*/  LDL.LU R137, [R1+0x744] ;  /* 0x0007440001897983 */ /* 0x008ee20000300800 */
[----:B------:R-:W-:-:S03]  /*181100*/  IMAD.WIDE R4, R143, 0x4, R42 ;  /* 0x000000048f047825 */ /* 0x000fc600078e022a */
[----:B------:R-:W3:Y:S01]  /*181110*/  LDL.LU R143, [R1+0x724] ;  /* 0x00072400018f7983 */ /* 0x000ee20000300800 */
[----:B------:R-:W-:-:S04]  /*181120*/  IMAD.WIDE R6, R249, 0x4, R56 ;  /* 0x00000004f9067825 */ /* 0x000fc800078e0238 */
[C---:B------:R-:W-:Y:S01]  /*181130*/  IMAD.WIDE R8, R249.reuse, 0x4, R54 ;  /* 0x00000004f9087825 */ /* 0x040fe200078e0236 */
[----:B------:R-:W-:Y:S03]  /*181140*/  @P3 STG.E desc[UR24][R2.64], R245 ;  /* 0x000000f502003986 */ /* 0x000fe6000c101918 */
[C---:B------:R-:W-:Y:S01]  /*181150*/  IMAD.WIDE R10, R249.reuse, 0x4, R52 ;  /* 0x00000004f90a7825 */ /* 0x040fe200078e0234 */
[----:B------:R1:W-:Y:S04]  /*181160*/  @P1 STG.E desc[UR24][R4.64], R208 ;  /* 0x000000d004001986 */ /* 0x0003e8000c101918 */
[----:B------:R-:W-:Y:S04]  /*181170*/  @P5 STG.E desc[UR24][R6.64], R212 ;  /* 0x000000d406005986 */ /* 0x000fe8000c101918 */
[----:B----4-:R4:W-:Y:S04]  /*181180*/  @P4 STG.E desc[UR24][R8.64], R228 ;  /* 0x000000e408004986 */ /* 0x0109e8000c101918 */
[----:B-1----:R-:W3:Y:S04]  /*181190*/  LDL.LU R208, [R1+0x4198] ;  /* 0x0041980001d07983 */ /* 0x002ee80000300800 */
[----:B----4-:R-:W4:Y:S04]  /*1811a0*/  LDL.LU R228, [R1+0x39f8] ;  /* 0x0039f80001e47983 */ /* 0x010f280000300800 */
[----:B------:R1:W-:Y:S04]  /*1811b0*/  @P2 STG.E desc[UR24][R10.64], R236 ;  /* 0x000000ec0a002986 */ /* 0x0003e8000c101918 */
[----:B-1----:R-:W4:Y:S01]  /*1811c0*/  LDL.LU R236, [R1+0x33a8] ;  /* 0x0033a80001ec7983 */ /* 0x002f220000300800 */
[----:B------:R-:W-:Y:S01]  /*1811d0*/  ISETP.LT.AND P6, PT, R138, UR5, !P0 ;  /* 0x000000058a007c0c */ /* 0x000fe2000c7c1270 */
[----:B------:R-:W-:-:S02]  /*1811e0*/  IMAD.WIDE R12, R249, 0x4, R50 ;  /* 0x00000004f90c7825 */ /* 0x000fc400078e0232 */
[----:B------:R-:W4:Y:S10]  /*1811f0*/  LDL.LU R212, [R1+0x2ad8] ;  /* 0x002ad80001d47983 */ /* 0x000f340000300800 */
[----:B--2---:R1:W-:Y:S04]  /*181200*/  @P6 STG.E desc[UR24][R12.64], R244 ;  /* 0x000000f40c006986 */ /* 0x0043e8000c101918 */
[----:B-1----:R-:W2:Y:S01]  /*181210*/  LDL.LU R244, [R1+0x2588] ;  /* 0x0025880001f47983 */ /* 0x002ea20000300800 */
[----:B------:R-:W-:-:S02]  /*181220*/  ISETP.LT.AND P4, PT, R139, UR5, !P0 ;  /* 0x000000058b007c0c */ /* 0x000fc4000c781270 */
[----:B------:R-:W-:Y:S02]  /*181230*/  ISETP.LT.AND P1, PT, R140, UR5, !P0 ;  /* 0x000000058c007c0c */ /* 0x000fe4000c721270 */
[----:B------:R-:W-:Y:S02]  /*181240*/  ISETP.LT.AND P5, PT, R141, UR5, !P0 ;  /* 0x000000058d007c0c */ /* 0x000fe4000c7a1270 */
[----:B------:R-:W-:Y:S01]  /*181250*/  ISETP.LT.AND P0, PT, R142, UR5, !P0 ;  /* 0x000000058e007c0c */ /* 0x000fe2000c701270 */
[----:B------:R-:W-:Y:S02]  /*181260*/  VIADD R0, R252, 0x1ec ;  /* 0x000001ecfc007836 */ /* 0x000fe40000000000 */
[----:B------:R-:W-:-:S04]  /*181270*/  IMAD.WIDE R2, R249, 0x4, R48 ;  /* 0x00000004f9027825 */ /* 0x000fc800078e0230 */
[----:B------:R-:W-:Y:S01]  /*181280*/  IMAD.WIDE R4, R249, 0x4, R46 ;  /* 0x00000004f9047825 */ /* 0x000fe200078e022e */
[----:B------:R-:W-:-:S03]  /*181290*/  ISETP.GE.AND P3, PT, R0, UR6, PT ;  /* 0x0000000600007c0c */ /* 0x000fc6000bf66270 */
[C---:B------:R-:W-:Y:S01]  /*1812a0*/  IMAD.WIDE R6, R249.reuse, 0x4, R44 ;  /* 0x00000004f9067825 */ /* 0x040fe200078e022c */
[----:B------:R1:W-:Y:S03]  /*1812b0*/  @P4 STG.E desc[UR24][R2.64], R216 ;  /* 0x000000d802004986 */ /* 0x0003e6000c101918 */
[----:B------:R-:W-:Y:S01]  /*1812c0*/  IMAD.WIDE R8, R249, 0x4, R42 ;  /* 0x00000004f9087825 */ /* 0x000fe200078e022a */
[----:B------:R-:W-:Y:S02]  /*1812d0*/  ISETP.LT.AND P6, PT, R224, UR5, !P3 ;  /* 0x00000005e0007c0c */ /* 0x000fe4000dfc1270 */
[----:B------:R-:W-:Y:S01]  /*1812e0*/  ISETP.LT.AND P2, PT, R240, UR5, !P3 ;  /* 0x00000005f0007c0c */ /* 0x000fe2000df41270 */
[----:B------:R1:W-:Y:S01]  /*1812f0*/  @P1 STG.E desc[UR24][R4.64], R220 ;  /* 0x000000dc04001986 */ /* 0x0003e2000c101918 */
[----:B------:R-:W-:-:S03]  /*181300*/  ISETP.LT.AND P1, PT, R248, UR5, !P3 ;  /* 0x00000005f8007c0c */ /* 0x000fc6000df21270 */
[----:B---3--:R-:W-:Y:S04]  /*181310*/  @P5 STG.E desc[UR24][R6.64], R137 ;  /* 0x0000008906005986 */ /* 0x008fe8000c101918 */
[----:B-1----:R-:W3:Y:S04]  /*181320*/  LDL.LU R216, [R1+0xe98] ;  /* 0x000e980001d87983 */ /* 0x002ee80000300800 */
[----:B------:R1:W-:Y:S04]  /*181330*/  @P0 STG.E desc[UR24][R8.64], R143 ;  /* 0x0000008f08000986 */ /* 0x0003e8000c101918 */
[----:B------:R-:W3:Y:S01]  /*181340*/  LDL.LU R220, [R1+0xd58] ;  /* 0x000d580001dc7983 */ /* 0x000ee20000300800 */
[----:B------:R-:W-:-:S03]  /*181350*/  IMAD.WIDE R10, R136, 0x4, R56 ;  /* 0x00000004880a7825 */ /* 0x000fc600078e0238 */
[----:B-1----:R-:W3:Y:S01]  /*181360*/  LDL.LU R143, [R1+0xd38] ;  /* 0x000d3800018f7983 */ /* 0x002ee20000300800 */
[----:B------:R-:W-:-:S03]  /*181370*/  IMAD.WIDE R12, R136, 0x4, R54 ;  /* 0x00000004880c7825 */ /* 0x000fc600078e0236 */
[----:B------:R-:W3:Y:S01]  /*181380*/  LDL.LU R137, [R1+0x5728] ;  /* 0x0057280001897983 */ /* 0x000ee20000300800 */
[----:B------:R-:W-:-:S03]  /*181390*/  IMAD.WIDE R2, R136, 0x4, R52 ;  /* 0x0000000488027825 */ /* 0x000fc600078e0234 */
[----:B------:R-:W3:Y:S04]  /*1813a0*/  LDL.LU R249, [R1+0xd18] ;  /* 0x000d180001f97983 */ /* 0x000ee80000300800 */
[----:B------:R-:W-:Y:S04]  /*1813b0*/  @P6 STG.E desc[UR24][R10.64], R208 ;  /* 0x000000d00a006986 */ /* 0x000fe8000c101918 */
[----:B----4-:R1:W-:Y:S04]  /*1813c0*/  @P2 STG.E desc[UR24][R12.64], R228 ;  /* 0x000000e40c002986 */ /* 0x0103e8000c101918 */
[----:B-1----:R-:W4:Y:S04]  /*1813d0*/  LDL.LU R228, [R1+0xc48] ;  /* 0x000c480001e47983 */ /* 0x002f280000300800 */
[----:B------:R1:W-:Y:S04]  /*1813e0*/  @P1 STG.E desc[UR24][R2.64], R236 ;  /* 0x000000ec02001986 */ /* 0x0003e8000c101918 */
[----:B-1----:R-:W4:Y:S01]  /*1813f0*/  LDL.LU R236, [R1+0xae8] ;  /* 0x000ae80001ec7983 */ /* 0x002f220000300800 */
[----:B------:R-:W-:-:S02]  /*181400*/  ISETP.LT.AND P0, PT, R138, UR5, !P3 ;  /* 0x000000058a007c0c */ /* 0x000fc4000df01270 */
[----:B------:R-:W-:Y:S01]  /*181410*/  ISETP.LT.AND P4, PT, R139, UR5, !P3 ;  /* 0x000000058b007c0c */ /* 0x000fe2000df81270 */
[C---:B------:R-:W-:Y:S01]  /*181420*/  IMAD.WIDE R4, R136.reuse, 0x4, R50 ;  /* 0x0000000488047825 */ /* 0x040fe200078e0232 */
[----:B------:R-:W4:Y:S03]  /*181430*/  LDL.LU R245, [R1+0xac8] ;  /* 0x000ac80001f57983 */ /* 0x000f260000300800 */
[----:B------:R-:W-:Y:S01]  /*181440*/  IMAD.WIDE R6, R136, 0x4, R48 ;  /* 0x0000000488067825 */ /* 0x000fe200078e0230 */
[----:B------:R-:W4:Y:S05]  /*181450*/  LDL.LU R208, [R1+0xaa8] ;  /* 0x000aa80001d07983 */ /* 0x000f2a0000300800 */
[----:B------:R-:W-:Y:S04]  /*181460*/  @P0 STG.E desc[UR24][R4.64], R212 ;  /* 0x000000d404000986 */ /* 0x000fe8000c101918 */
[----:B--2---:R1:W-:Y:S04]  /*181470*/  @P4 STG.E desc[UR24][R6.64], R244 ;  /* 0x000000f406004986 */ /* 0x0043e8000c101918 */
[----:B-1----:R-:W2:Y:S01]  /*181480*/  LDL.LU R244, [R1+0xa88] ;  /* 0x000a880001f47983 */ /* 0x002ea20000300800 */
[----:B------:R-:W-:-:S02]  /*181490*/  ISETP.LT.AND P5, PT, R140, UR5, !P3 ;  /* 0x000000058c007c0c */ /* 0x000fc4000dfa1270 */
[----:B------:R-:W-:Y:S02]  /*1814a0*/  ISETP.LT.AND P2, PT, R141, UR5, !P3 ;  /* 0x000000058d007c0c */ /* 0x000fe4000df41270 */
[----:B------:R-:W-:Y:S01]  /*1814b0*/  ISETP.LT.AND P3, PT, R142, UR5, !P3 ;  /* 0x000000058e007c0c */ /* 0x000fe2000df61270 */
[----:B------:R-:W-:Y:S02]  /*1814c0*/  VIADD R0, R252, 0x1ed ;  /* 0x000001edfc007836 */ /* 0x000fe40000000000 */
[----:B------:R-:W-:-:S04]  /*1814d0*/  IMAD.WIDE R8, R136, 0x4, R46 ;  /* 0x0000000488087825 */ /* 0x000fc800078e022e */
[----:B------:R-:W-:Y:S01]  /*1814e0*/  IMAD.WIDE R10, R136, 0x4, R44 ;  /* 0x00000004880a7825 */ /* 0x000fe200078e022c */
[----:B------:R-:W-:-:S03]  /*1814f0*/  ISETP.GE.AND P6, PT, R0, UR6, PT ;  /* 0x0000000600007c0c */ /* 0x000fc6000bfc6270 */
[----:B------:R-:W-:Y:S02]  /*181500*/  IMAD.WIDE R12, R136, 0x4, R42 ;  /* 0x00000004880c7825 */ /* 0x000fe400078e022a */
[----:B------:R-:W2:Y:S01]  /*181510*/  LDL.LU R136, [R1+0x5724] ;  /* 0x0057240001887983 */ /* 0x000ea20000300800 */
[----:B------:R-:W-:-:S03]  /*181520*/  ISETP.LT.AND P0, PT, R224, UR5, !P6 ;  /* 0x00000005e0007c0c */ /* 0x000fc6000f701270 */
[----:B------:R-:W2:Y:S01]  /*181530*/  LDL.LU R212, [R1+0x5720] ;  /* 0x0057200001d47983 */ /* 0x000ea20000300800 */
[----:B------:R-:W-:-:S03]  /*181540*/  ISETP.LT.AND P1, PT, R240, UR5, !P6 ;  /* 0x00000005f0007c0c */ /* 0x000fc6000f721270 */
[----:B---3--:R1:W-:Y:S04]  /*181550*/  @P5 STG.E desc[UR24][R8.64], R216 ;  /* 0x000000d808005986 */ /* 0x0083e8000c101918 */
[----:B------:R3:W-:Y:S01]  /*181560*/  @P2 STG.E desc[UR24][R10.64], R220 ;  /* 0x000000dc0a002986 */ /* 0x0007e2000c101918 */
[----:B------:R-:W-:-:S03]  /*181570*/  ISETP.LT.AND P2, PT, R248, UR5, !P6 ;  /* 0x00000005f8007c0c */ /* 0x000fc6000f741270 */
[----:B-1----:R-:W2:Y:S04]  /*181580*/  LDL.LU R216, [R1+0x748] ;  /* 0x0007480001d87983 */ /* 0x002ea80000300800 */
[----:B------:R1:W-:Y:S04]  /*181590*/  @P3 STG.E desc[UR24][R12.64], R143 ;  /* 0x0000008f0c003986 */ /* 0x0003e8000c101918 */
[----:B---3--:R-:W3:Y:S01]  /*1815a0*/  LDL.LU R220, [R1+0x728] ;  /* 0x0007280001dc7983 */ /* 0x008ee20000300800 */
[----:B------:R-:W-:-:S03]  /*1815b0*/  IMAD.WIDE R2, R137, 0x4, R56 ;  /* 0x0000000489027825 */ /* 0x000fc600078e0238 */
[----:B-1----:R-:W3:Y:S01]  /*1815c0*/  LDL.LU R143, [R1+0x419c] ;  /* 0x00419c00018f7983 */ /* 0x002ee20000300800 */
[----:B------:R-:W-:-:S04]  /*1815d0*/  IMAD.WIDE R4, R137, 0x4, R54 ;  /* 0x0000000489047825 */ /* 0x000fc800078e0236 */
[----:B------:R-:W-:Y:S01]  /*1815e0*/  IMAD.WIDE R6, R137, 0x4, R52 ;  /* 0x0000000489067825 */ /* 0x000fe200078e0234 */
[----:B------:R1:W-:Y:S04]  /*1815f0*/  @P0 STG.E desc[UR24][R2.64], R249 ;  /* 0x000000f902000986 */ /* 0x0003e8000c101918 */
[----:B----4-:R4:W-:Y:S04]  /*181600*/  @P1 STG.E desc[UR24][R4.64], R228 ;  /* 0x000000e404001986 */ /* 0x0109e8000c101918 */
[----:B-1----:R-:W3:Y:S04]  /*181610*/  LDL.LU R249, [R1+0x39fc] ;  /* 0x0039fc0001f97983 */ /* 0x002ee80000300800 */
[----:B----4-:R-:W4:Y:S04]  /*181620*/  LDL.LU R228, [R1+0x33ac] ;  /* 0x0033ac0001e47983 */ /* 0x010f280000300800 */
[----:B------:R1:W-:Y:S04]  /*181630*/  @P2 STG.E desc[UR24][R6.64], R236 ;  /* 0x000000ec06002986 */ /* 0x0003e8000c101918 */
[----:B-1----:R-:W4:Y:S01]  /*181640*/  LDL.LU R236, [R1+0x2adc] ;  /* 0x002adc0001ec7983 */ /* 0x002f220000300800 */
[----:B------:R-:W-:-:S02]  /*181650*/  ISETP.LT.AND P4, PT, R138, UR5, !P6 ;  /* 0x000000058a007c0c */ /* 0x000fc4000f781270 */
[----:B------:R-:W-:Y:S02]  /*181660*/  ISETP.LT.AND P3, PT, R139, UR5, !P6 ;  /* 0x000000058b007c0c */ /* 0x000fe4000f761270 */
[----:B------:R-:W-:Y:S01]  /*181670*/  ISETP.LT.AND P5, PT, R140, UR5, !P6 ;  /* 0x000000058c007c0c */ /* 0x000fe2000f7a1270 */
[----:B------:R-:W-:-:S04]  /*181680*/  IMAD.WIDE R8, R137, 0x4, R50 ;  /* 0x0000000489087825 */ /* 0x000fc800078e0232 */
[----:B------:R-:W-:-:S04]  /*181690*/  IMAD.WIDE R10, R137, 0x4, R48 ;  /* 0x00000004890a7825 */ /* 0x000fc800078e0230 */
[C---:B------:R-:W-:Y:S01]  /*1816a0*/  IMAD.WIDE R12, R137.reuse, 0x4, R46 ;  /* 0x00000004890c7825 */ /* 0x040fe200078e022e */
[----:B------:R-:W-:Y:S04]  /*1816b0*/  @P4 STG.E desc[UR24][R8.64], R245 ;  /* 0x000000f508004986 */ /* 0x000fe8000c101918 */
[----:B------:R1:W-:Y:S01]  /*1816c0*/  @P3 STG.E desc[UR24][R10.64], R208 ;  /* 0x000000d00a003986 */ /* 0x0003e2000c101918 */
[----:B------:R-:W-:-:S04]  /*1816d0*/  IMAD.WIDE R2, R137, 0x4, R44 ;  /* 0x0000000489027825 */ /* 0x000fc800078e022c */
[----:B------:R-:W-:Y:S01]  /*1816e0*/  IMAD.WIDE R4, R137, 0x4, R42 ;  /* 0x0000000489047825 */ /* 0x000fe200078e022a */
[----:B-1----:R-:W4:Y:S04]  /*1816f0*/  LDL.LU R208, [R1+0x258c] ;  /* 0x00258c0001d07983 */ /* 0x002f280000300800 */
[----:B--2---:R1:W-:Y:S04]  /*181700*/  @P5 STG.E desc[UR24][R12.64], R244 ;  /* 0x000000f40c005986 */ /* 0x0043e8000c101918 */
[----:B-1----:R-:W2:Y:S04]  /*181710*/  LDL.LU R244, [R1+0xe9c] ;  /* 0x000e9c0001f47983 */ /* 0x002ea80000300800 */
[----:B------:R-:W2:Y:S01]  /*181720*/  LDL.LU R137, [R1+0xd5c] ;  /* 0x000d5c0001897983 */ /* 0x000ea20000300800 */
[----:B------:R-:W-:Y:S01]  /*181730*/  VIADD R0, R252, 0x1ee ;  /* 0x000001eefc007836 */ /* 0x000fe20000000000 */
[----:B------:R-:W-:-:S04]  /*181740*/  ISETP.LT.AND P1, PT, R141, UR5, !P6 ;  /* 0x000000058d007c0c */ /* 0x000fc8000f721270 */
[----:B------:R-:W-:Y:S02]  /*181750*/  ISETP.GE.AND P0, PT, R0, UR6, PT ;  /* 0x0000000600007c0c */ /* 0x000fe4000bf06270 */
[----:B------:R-:W-:Y:S02]  /*181760*/  ISETP.LT.AND P6, PT, R142, UR5, !P6 ;  /* 0x000000058e007c0c */ /* 0x000fe4000f7c1270 */
[----:B------:R-:W-:Y:S01]  /*181770*/  ISETP.LT.AND P2, PT, R224, UR5, !P0 ;  /* 0x00000005e0007c0c */ /* 0x000fe2000c741270 */
[----:B------:R-:W-:Y:S01]  /*181780*/  IMAD.WIDE R6, R136, 0x4, R56 ;  /* 0x0000000488067825 */ /* 0x000fe200078e0238 */
[----:B------:R-:W-:Y:S02]  /*181790*/  ISETP.LT.AND P4, PT, R240, UR5, !P0 ;  /* 0x00000005f0007c0c */ /* 0x000fe4000c781270 */
[----:B------:R-:W-:Y:S02]  /*1817a0*/  ISETP.LT.AND P3, PT, R248, UR5, !P0 ;  /* 0x00000005f8007c0c */ /* 0x000fe4000c761270 */
[----:B------:R-:W-:Y:S01]  /*1817b0*/  ISETP.LT.AND P5, PT, R138, UR5, !P0 ;  /* 0x000000058a007c0c */ /* 0x000fe2000c7a1270 */
[----:B------:R1:W-:Y:S04]  /*1817c0*/  @P1 STG.E desc[UR24][R2.64], R216 ;  /* 0x000000d802001986 */ /* 0x0003e8000c101918 */
[----:B---3--:R3:W-:Y:S04]  /*1817d0*/  @P6 STG.E desc[UR24][R4.64], R220 ;  /* 0x000000dc04006986 */ /* 0x0087e8000c101918 */
[----:B-1----:R-:W2:Y:S04]  /*1817e0*/  LDL.LU R216, [R1+0xd3c] ;  /* 0x000d3c0001d87983 */ /* 0x002ea80000300800 */
[----:B------:R1:W-:Y:S04]  /*1817f0*/  @P2 STG.E desc[UR24][R6.64], R143 ;  /* 0x0000008f06002986 */ /* 0x0003e8000c101918 */
[----:B---3--:R-:W3:Y:S01]  /*181800*/  LDL.LU R220, [R1+0xd1c] ;  /* 0x000d1c0001dc7983 */ /* 0x008ee20000300800 */
[----:B------:R-:W-:-:S03]  /*181810*/  IMAD.WIDE R8, R136, 0x4, R54 ;  /* 0x0000000488087825 */ /* 0x000fc600078e0236 */
[----:B-1----:R-:W3:Y:S01]  /*181820*/  LDL.LU R143, [R1+0xc4c] ;  /* 0x000c4c00018f7983 */ /* 0x002ee20000300800 */
[----:B------:R-:W-:-:S04]  /*181830*/  IMAD.WIDE R10, R136, 0x4, R52 ;  /* 0x00000004880a7825 */ /* 0x000fc800078e0234 */
[C---:B------:R-:W-:Y:S01]  /*181840*/  IMAD.WIDE R12, R136.reuse, 0x4, R50 ;  /* 0x00000004880c7825 */ /* 0x040fe200078e0232 */
[----:B------:R1:W-:Y:S03]  /*181850*/  @P4 STG.E desc[UR24][R8.64], R249 ;  /* 0x000000f908004986 */ /* 0x0003e6000c101918 */
[----:B------:R-:W-:-:S04]  /*181860*/  IMAD.WIDE R2, R136, 0x4, R48 ;  /* 0x0000000488027825 */ /* 0x000fc800078e0230 */
[C---:B------:R-:W-:Y:S01]  /*181870*/  IMAD.WIDE R4, R136.reuse, 0x4, R46 ;  /* 0x0000000488047825 */ /* 0x040fe200078e022e */
[----:B----4-:R4:W-:Y:S03]  /*181880*/  @P3 STG.E desc[UR24][R10.64], R228 ;  /* 0x000000e40a003986 */ /* 0x0109e6000c101918 */
[C---:B------:R-:W-:Y:S01]  /*181890*/  IMAD.WIDE R6, R136.reuse, 0x4, R44 ;  /* 0x0000000488067825 */ /* 0x040fe200078e022c */
[----:B-1----:R-:W3:Y:S03]  /*1818a0*/  LDL.LU R249, [R1+0xaec] ;  /* 0x000aec0001f97983 */ /* 0x002ee60000300800 */
[----:B------:R-:W-:Y:S01]  /*1818b0*/  IMAD.WIDE R8, R136, 0x4, R42 ;  /* 0x0000000488087825 */ /* 0x000fe200078e022a */
[----:B----4-:R-:W4:Y:S04]  /*1818c0*/  LDL.LU R228, [R1+0xacc] ;  /* 0x000acc0001e47983 */ /* 0x010f280000300800 */
[----:B------:R1:W-:Y:S04]  /*1818d0*/  @P5 STG.E desc[UR24][R12.64], R236 ;  /* 0x000000ec0c005986 */ /* 0x0003e8000c101918 */
[----:B-1----:R-:W4:Y:S04]  /*1818e0*/  LDL.LU R236, [R1+0xaac] ;  /* 0x000aac0001ec7983 */ /* 0x002f280000300800 */
[----:B------:R-:W4:Y:S01]  /*1818f0*/  LDL.LU R136, [R1+0xa8c] ;  /* 0x000a8c0001887983 */ /* 0x000f220000300800 */
[----:B------:R-:W-:-:S02]  /*181900*/  ISETP.LT.AND P6, PT, R139, UR5, !P0 ;  /* 0x000000058b007c0c */ /* 0x000fc4000c7c1270 */
[----:B------:R-:W-:Y:S02]  /*181910*/  ISETP.LT.AND P2, PT, R140, UR5, !P0 ;  /* 0x000000058c007c0c */ /* 0x000fe4000c741270 */
[----:B------:R-:W-:-:S09]  /*181920*/  ISETP.LT.AND P4, PT, R141, UR5, !P0 ;  /* 0x000000058d007c0c */ /* 0x000fd2000c781270 */
[----:B------:R-:W-:Y:S04]  /*181930*/  @P6 STG.E desc[UR24][R2.64], R208 ;  /* 0x000000d002006986 */ /* 0x000fe8000c101918 */
[----:B--2---:R-:W-:Y:S04]  /*181940*/  @P2 STG.E desc[UR24][R4.64], R244 ;  /* 0x000000f404002986 */ /* 0x004fe8000c101918 */
[----:B------:R1:W-:Y:S04]  /*181950*/  @P4 STG.E desc[UR24][R6.64], R137 ;  /* 0x0000008906004986 */ /* 0x0003e8000c101918 */
[----:B-1----:R-:W2:Y:S01]  /*181960*/  LDL.LU R137, [R1+0x74c] ;  /* 0x00074c0001897983 */ /* 0x002ea20000300800 */
[----:B------:R-:W-:Y:S01]  /*181970*/  VIADD R0, R252, 0x1ef ;  /* 0x000001effc007836 */ /* 0x000fe20000000000 */
[----:B------:R-:W-:Y:S01]  /*181980*/  ISETP.LT.AND P0, PT, R142, UR5, !P0 ;  /* 0x000000058e007c0c */ /* 0x000fe2000c701270 */
[----:B------:R-:W-:Y:S01]  /*181990*/  IMAD.WIDE R10, R212, 0x4, R56 ;  /* 0x00000004d40a7825 */ /* 0x000fe200078e0238 */
[----:B------:R-:W2:Y:S02]  /*1819a0*/  LDL.LU R244, [R1+0x573c] ;  /* 0x00573c0001f47983 */ /* 0x000ea40000300800 */
[----:B------:R-:W-:-:S04]  /*1819b0*/  ISETP.GE.AND P1, PT, R0, UR6, PT ;  /* 0x0000000600007c0c */ /* 0x000fc8000bf26270 */
[----:B------:R-:W-:Y:S02]  /*1819c0*/  ISETP.LT.AND P3, PT, R224, UR5, !P1 ;  /* 0x00000005e0007c0c */ /* 0x000fe4000cf61270 */
[----:B------:R-:W-:Y:S01]  /*1819d0*/  ISETP.LT.AND P5, PT, R240, UR5, !P1 ;  /* 0x00000005f0007c0c */ /* 0x000fe2000cfa1270 */
[----:B------:R-:W-:Y:S01]  /*1819e0*/  IMAD.WIDE R12, R212, 0x4, R54 ;  /* 0x00000004d40c7825 */ /* 0x000fe200078e0236 */
[----:B------:R-:W-:Y:S02]  /*1819f0*/  ISETP.LT.AND P2, PT, R248, UR5, !P1 ;  /* 0x00000005f8007c0c */ /* 0x000fe4000cf41270 */
[----:B------:R-:W-:Y:S02]  /*181a00*/  ISETP.LT.AND P6, PT, R138, UR5, !P1 ;  /* 0x000000058a007c0c */ /* 0x000fe4000cfc1270 */
[----:B------:R-:W-:Y:S01]  /*181a10*/  ISETP.LT.AND P4, PT, R139, UR5, !P1 ;  /* 0x000000058b007c0c */ /* 0x000fe2000cf81270 */
[----:B------:R-:W-:Y:S04]  /*181a20*/  @P0 STG.E desc[UR24][R8.64], R216 ;  /* 0x000000d808000986 */ /* 0x000fe8000c101918 */
[----:B---3--:R-:W-:Y:S04]  /*181a30*/  @P3 STG.E desc[UR24][R10.64], R220 ;  /* 0x000000dc0a003986 */ /* 0x008fe8000c101918 */
[----:B------:R1:W-:Y:S01]  /*181a40*/  @P5 STG.E desc[UR24][R12.64], R143 ;  /* 0x0000008f0c005986 */ /* 0x0003e2000c101918 */
[----:B------:R-:W-:Y:S01]  /*181a50*/  ISETP.LT.AND P5, PT, R140, UR5, !P1 ;  /* 0x000000058c007c0c */ /* 0x000fe2000cfa1270 */
[----:B------:R-:W-:-:S02]  /*181a60*/  IMAD.WIDE R2, R212, 0x4, R52 ;  /* 0x00000004d4027825 */ /* 0x000fc400078e0234 */
[----:B-1----:R-:W3:Y:S04]  /*181a70*/  LDL.LU R143, [R1+0x72c] ;  /* 0x00072c00018f7983 */ /* 0x002ee80000300800 */
[----:B------:R-:W3:Y:S04]  /*181a80*/  LDL.LU R208, [R1+0x710] ;  /* 0x0007100001d07983 */ /* 0x000ee80000300800 */
[----:B------:R-:W3:Y:S04]  /*181a90*/  LDL.LU R216, [R1+0x250] ;  /* 0x0002500001d87983 */ /* 0x000ee80000300800 */
[----:B------:R-:W3:Y:S01]  /*181aa0*/  LDL.LU R220, [R1+0x230] ;  /* 0x0002300001dc7983 */ /* 0x000ee20000300800 */
[----:B------:R-:W-:-:S04]  /*181ab0*/  IMAD.WIDE R4, R212, 0x4, R50 ;  /* 0x00000004d4047825 */ /* 0x000fc800078e0232 */
[C---:B------:R-:W-:Y:S01]  /*181ac0*/  IMAD.WIDE R6, R212.reuse, 0x4, R48 ;  /* 0x00000004d4067825 */ /* 0x040fe200078e0230 */
[----:B------:R-:W-:Y:S03]  /*181ad0*/  @P2 STG.E desc[UR24][R2.64], R249 ;  /* 0x000000f902002986 */ /* 0x000fe6000c101918 */
[C---:B------:R-:W-:Y:S01]  /*181ae0*/  IMAD.WIDE R8, R212.reuse, 0x4, R46 ;  /* 0x00000004d4087825 */ /* 0x040fe200078e022e */
[----:B----4-:R1:W-:Y:S04]  /*181af0*/  @P6 STG.E desc[UR24][R4.64], R228 ;  /* 0x000000e404006986 */ /* 0x0103e8000c101918 */
[----:B------:R4:W-:Y:S04]  /*181b00*/  @P4 STG.E desc[UR24][R6.64], R236 ;  /* 0x000000ec06004986 */ /* 0x0009e8000c101918 */
[----:B-1----:R-:W3:Y:S04]  /*181b10*/  LDL.LU R228, [R1+0x210] ;  /* 0x0002100001e47983 */ /* 0x002ee80000300800 */
[----:B------:R1:W-:Y:S04]  /*181b20*/  @P5 STG.E desc[UR24][R8.64], R136 ;  /* 0x0000008808005986 */ /* 0x0003e8000c101918 */
[----:B----4-:R-:W4:Y:S01]  /*181b30*/  LDL.LU R236, [R1+0x1f0] ;  /* 0x0001f00001ec7983 */ /* 0x010f220000300800 */
[----:B------:R-:W-:Y:S01]  /*181b40*/  ISETP.LT.AND P3, PT, R141, UR5, !P1 ;  /* 0x000000058d007c0c */ /* 0x000fe2000cf61270 */
[----:B------:R-:W-:-:S02]  /*181b50*/  IMAD.WIDE R10, R212, 0x4, R44 ;  /* 0x00000004d40a7825 */ /* 0x000fc400078e022c */
[----:B------:R-:W4:Y:S04]  /*181b60*/  LDS.128 R4, [R101] ;  /* 0x0000000065047984 */ /* 0x000f280000000c00 */
[----:B-1----:R-:W4:Y:S01]  /*181b70*/  LDL.LU R136, [R1+0x1d0] ;  /* 0x0001d00001887983 */ /* 0x002f220000300800 */
[----:B------:R-:W-:Y:S02]  /*181b80*/  VIADD R0, R252, 0x1f0 ;  /* 0x000001f0fc007836 */ /* 0x000fe40000000000 */
[----:B------:R-:W-:Y:S01]  /*181b90*/  IMAD.WIDE R2, R212, 0x4, R42 ;  /* 0x00000004d4027825 */ /* 0x000fe200078e022a */
[----:B------:R-:W-:Y:S01]  /*181ba0*/  ISETP.LT.AND P1, PT, R142, UR5, !P1 ;  /* 0x000000058e007c0c */ /* 0x000fe2000cf21270 */
[----:B------:R-:W1:Y:S04]  /*181bb0*/  LDS.128 R100, [R101+0x400] ;  /* 0x0004000065647984 */ /* 0x000e680000000c00 */
[----:B--2---:R2:W-:Y:S04]  /*181bc0*/  @P3 STG.E desc[UR24][R10.64], R137 ;  /* 0x000000890a003986 */ /* 0x0045e8000c101918 */
[----:B--2---:R-:W2:Y:S04]  /*181bd0*/  LDL.LU R137, [R1+0x60] ;  /* 0x0000600001897983 */ /* 0x004ea80000300800 */
[----:B------:R-:W2:Y:S01]  /*181be0*/  LDL.LU R212, [R1+0x5738] ;  /* 0x0057380001d47983 */ /* 0x000ea20000300800 */
[----:B------:R-:W-:-:S04]  /*181bf0*/  ISETP.GE.AND P0, PT, R0, UR6, PT ;  /* 0x0000000600007c0c */ /* 0x000fc8000bf06270 */
[----:B------:R-:W-:Y:S02]  /*181c00*/  ISETP.LT.AND P2, PT, R224, UR5, !P0 ;  /* 0x00000005e0007c0c */ /* 0x000fe4000c741270 */
[----:B------:R-:W-:Y:S02]  /*181c10*/  ISETP.LT.AND P5, PT, R240, UR5, !P0 ;  /* 0x00000005f0007c0c */ /* 0x000fe4000c7a1270 */
[----:B------:R-:W-:Y:S01]  /*181c20*/  ISETP.LT.AND P4, PT, R248, UR5, !P0 ;  /* 0x00000005f8007c0c */ /* 0x000fe2000c781270 */
[----:B------:R-:W-:-:S04]  /*181c30*/  IMAD.WIDE R12, R244, 0x4, R56 ;  /* 0x00000004f40c7825 */ /* 0x000fc800078e0238 */
[----:B------:R-:W-:Y:S01]  /*181c40*/  IMAD.WIDE R14, R244, 0x4, R54 ;  /* 0x00000004f40e7825 */ /* 0x000fe200078e0236 */
[----:B------:R-:W-:-:S03]  /*181c50*/  ISETP.LT.AND P6, PT, R138, UR5, !P0 ;  /* 0x000000058a007c0c */ /* 0x000fc6000c7c1270 */
[----:B------:R-:W-:Y:S01]  /*181c60*/  IMAD.WIDE R16, R244, 0x4, R52 ;  /* 0x00000004f4107825 */ /* 0x000fe200078e0234 */
[----:B------:R-:W-:-:S03]  /*181c70*/  ISETP.LT.AND P3, PT, R139, UR5, !P0 ;  /* 0x000000058b007c0c */ /* 0x000fc6000c761270 */
[----:B------:R-:W-:Y:S01]  /*181c80*/  IMAD.WIDE R8, R244, 0x4, R50 ;  /* 0x00000004f4087825 */ /* 0x000fe200078e0232 */
[----:B---3--:R3:W-:Y:S04]  /*181c90*/  @P1 STG.E desc[UR24][R2.64], R143 ;  /* 0x0000008f02001986 */ /* 0x0087e8000c101918 */
[----:B------:R-:W-:Y:S04]  /*181ca0*/  @P2 STG.E desc[UR24][R12.64], R208 ;  /* 0x000000d00c002986 */ /* 0x000fe8000c101918 */
[----:B------:R1:W-:Y:S04]  /*181cb0*/  @P5 STG.E desc[UR24][R14.64], R216 ;  /* 0x000000d80e005986 */ /* 0x0003e8000c101918 */
[----:B------:R1:W-:Y:S01]  /*181cc0*/  @P4 STG.E desc[UR24][R16.64], R220 ;  /* 0x000000dc10004986 */ /* 0x0003e2000c101918 */
[----:B------:R-:W-:Y:S01]  /*181cd0*/  ISETP.LT.AND P4, PT, R140, UR5, !P0 ;  /* 0x000000058c007c0c */ /* 0x000fe2000c781270 */
[----:B------:R-:W-:-:S02]  /*181ce0*/  IMAD.WIDE R10, R244, 0x4, R48 ;  /* 0x00000004f40a7825 */ /* 0x000fc400078e0230 */
[----:B---3--:R-:W3:Y:S02]  /*181cf0*/  LDL.LU R143, [R1+0x571c] ;  /* 0x00571c00018f7983 */ /* 0x008ee40000300800 */
[C---:B------:R-:W-:Y:S02]  /*181d00*/  IMAD.WIDE R2, R244.reuse, 0x4, R46 ;  /* 0x00000004f4027825 */ /* 0x040fe400078e022e */
[----:B-1----:R-:W3:Y:S02]  /*181d10*/  LDL.LU R216, [R1+0x714] ;  /* 0x0007140001d87983 */ /* 0x002ee40000300800 */
[C---:B------:R-:W-:Y:S02]  /*181d20*/  IMAD.WIDE R12, R244.reuse, 0x4, R44 ;  /* 0x00000004f40c7825 */ /* 0x040fe400078e022c */
[----:B------:R-:W3:Y:S02]  /*181d30*/  LDL.LU R220, [R1+0x254] ;  /* 0x0002540001dc7983 */ /* 0x000ee40000300800 */
[----:B------:R-:W-:-:S02]  /*181d40*/  IMAD.WIDE R14, R244, 0x4, R42 ;  /* 0x00000004f40e7825 */ /* 0x000fc400078e022a */
[----:B------:R1:W-:Y:S04]  /*181d50*/  @P6 STG.E desc[UR24][R8.64], R228 ;  /* 0x000000e408006986 */ /* 0x0003e8000c101918 */
[----:B----4-:R4:W-:Y:S04]  /*181d60*/  @P3 STG.E desc[UR24][R10.64], R236 ;  /* 0x000000ec0a003986 */ /* 0x0109e8000c101918 */
[----:B-1----:R-:W3:Y:S04]  /*181d70*/  LDL.LU R228, [R1+0x234] ;  /* 0x0002340001e47983 */ /* 0x002ee80000300800 */
[----:B------:R1:W-:Y:S04]  /*181d80*/  @P4 STG.E desc[UR24][R2.64], R136 ;  /* 0x0000008802004986 */ /* 0x0003e8000c101918 */
[----:B----4-:R-:W4:Y:S04]  /*181d90*/  LDL.LU R236, [R1+0x214] ;  /* 0x0002140001ec7983 */ /* 0x010f280000300800 */
[----:B------:R-:W4:Y:S04]  /*181da0*/  LDL.LU R244, [R1+0x1f4] ;  /* 0x0001f40001f47983 */ /* 0x000f280000300800 */
[----:B-1----:R-:W4:Y:S01]  /*181db0*/  LDL.LU R136, [R1+0x1d4] ;  /* 0x0001d40001887983 */ /* 0x002f220000300800 */
[----:B------:R-:W-:-:S13]  /*181dc0*/  ISETP.LT.AND P2, PT, R141, UR5, !P0 ;  /* 0x000000058d007c0c */ /* 0x000fda000c741270 */
[----:B--2---:R1:W-:Y:S04]  /*181dd0*/  @P2 STG.E desc[UR24][R12.64], R137 ;  /* 0x000000890c002986 */ /* 0x0043e8000c101918 */
[----:B-1----:R-:W2:Y:S01]  /*181de0*/  LDL.LU R137, [R1+0x64] ;  /* 0x0000640001897983 */ /* 0x002ea20000300800 */
[----:B------:R-:W-:Y:S01]  /*181df0*/  VIADD R0, R252, 0x1f1 ;  /* 0x000001f1fc007836 */ /* 0x000fe20000000000 */
[----:B------:R-:W-:Y:S01]  /*181e00*/  ISETP.LT.AND P0, PT, R142, UR5, !P0 ;  /* 0x000000058e007c0c */ /* 0x000fe2000c701270 */
[----:B------:R-:W-:Y:S01]  /*181e10*/  IMAD.WIDE R8, R212, 0x4, R56 ;  /* 0x00000004d4087825 */ /* 0x000fe200078e0238 */
[----:B------:R-:W2:Y:S02]  /*181e20*/  LDL.LU R208, [R1+0x5710] ;  /* 0x0057100001d07983 */ /* 0x000ea40000300800 */
[----:B------:R-:W-:-:S04]  /*181e30*/  ISETP.GE.AND P1, PT, R0, UR6, PT ;  /* 0x0000000600007c0c */ /* 0x000fc8000bf26270 */
[----:B------:R-:W-:Y:S02]  /*181e40*/  ISETP.LT.AND P5, PT, R224, UR5, !P1 ;  /* 0x00000005e0007c0c */ /* 0x000fe4000cfa1270 */
[----:B------:R-:W-:Y:S02]  /*181e50*/  ISETP.LT.AND P6, PT, R240, UR5, !P1 ;  /* 0x00000005f0007c0c */ /* 0x000fe4000cfc1270 */
[----:B------:R-:W-:Y:S01]  /*181e60*/  ISETP.LT.AND P3, PT, R248, UR5, !P1 ;  /* 0x00000005f8007c0c */ /* 0x000fe2000cf61270 */
[C---:B------:R-:W-:Y:S01]  /*181e70*/  IMAD.WIDE R10, R212.reuse, 0x4, R54 ;  /* 0x00000004d40a7825 */ /* 0x040fe200078e0236 */
[----:B------:R1:W-:Y:S03]  /*181e80*/  @P0 STG.E desc[UR24][R14.64], R204 ;  /* 0x000000cc0e000986 */ /* 0x0003e6000c101918 */
[----:B------:R-:W-:Y:S01]  /*181e90*/  IMAD.WIDE R16, R212, 0x4, R52 ;  /* 0x00000004d4107825 */ /* 0x000fe200078e0234 */
[----:B------:R-:W-:-:S02]  /*181ea0*/  ISETP.LT.AND P0, PT, R138, UR5, !P1 ;  /* 0x000000058a007c0c */ /* 0x000fc4000cf01270 */
[----:B------:R-:W-:Y:S01]  /*181eb0*/  ISETP.LT.AND P2, PT, R139, UR5, !P1 ;  /* 0x000000058b007c0c */ /* 0x000fe2000cf41270 */
[----:B------:R1:W-:Y:S01]  /*181ec0*/  @P5 STG.E desc[UR24][R8.64], R196 ;  /* 0x000000c408005986 */ /* 0x0003e2000c101918 */
[----:B------:R-:W-:-:S03]  /*181ed0*/  ISETP.LT.AND P5, PT, R140, UR5, !P1 ;  /* 0x000000058c007c0c */ /* 0x000fc6000cfa1270 */
[----:B------:R1:W-:Y:S04]  /*181ee0*/  @P6 STG.E desc[UR24][R10.64], R188 ;  /* 0x000000bc0a006986 */ /* 0x0003e8000c101918 */
[----:B------:R3:W-:Y:S01]  /*181ef0*/  @P3 STG.E desc[UR24][R16.64], R180 ;  /* 0x000000b410003986 */ /* 0x0007e2000c101918 */
[----:B------:R-:W-:Y:S02]  /*181f00*/  ISETP.LT.AND P3, PT, R141, UR5, !P1 ;  /* 0x000000058d007c0c */ /* 0x000fe4000cf61270 */
[----:B------:R-:W-:Y:S01]  /*181f10*/  ISETP.LT.AND P1, PT, R142, UR5, !P1 ;  /* 0x000000058e007c0c */ /* 0x000fe2000cf21270 */
[----:B------:R-:W-:Y:S02]  /*181f20*/  VIADD R0, R252, 0x1f2 ;  /* 0x000001f2fc007836 */ /* 0x000fe40000000000 */
[----:B------:R-:W-:-:S04]  /*181f30*/  IMAD.WIDE R2, R212, 0x4, R50 ;  /* 0x00000004d4027825 */ /* 0x000fc800078e0232 */
[----:B------:R-:W-:Y:S01]  /*181f40*/  IMAD.WIDE R12, R212, 0x4, R48 ;  /* 0x00000004d40c7825 */ /* 0x000fe200078e0230 */
[----:B------:R-:W-:-:S03]  /*181f50*/  ISETP.GE.AND P4, PT, R0, UR6, PT ;  /* 0x0000000600007c0c */ /* 0x000fc6000bf86270 */
[C---:B-1----:R-:W-:Y:S01]  /*181f60*/  IMAD.WIDE R14, R212.reuse, 0x4, R46 ;  /* 0x00000004d40e7825 */ /* 0x042fe200078e022e */
[----:B------:R1:W-:Y:S03]  /*181f70*/  @P0 STG.E desc[UR24][R2.64], R172 ;  /* 0x000000ac02000986 */ /* 0x0003e6000c101918 */
[C---:B------:R-:W-:Y:S01]  /*181f80*/  IMAD.WIDE R8, R212.reuse, 0x4, R44 ;  /* 0x00000004d4087825 */ /* 0x040fe200078e022c */
[----:B------:R1:W-:Y:S03]  /*181f90*/  @P2 STG.E desc[UR24][R12.64], R164 ;  /* 0x000000a40c002986 */ /* 0x0003e6000c101918 */
[----:B------:R-:W-:Y:S01]  /*181fa0*/  IMAD.WIDE R10, R212, 0x4, R42 ;  /* 0x00000004d40a7825 */ /* 0x000fe200078e022a */
[----:B------:R-:W-:Y:S01]  /*181fb0*/  ISETP.LT.AND P6, PT, R224, UR5, !P4 ;  /* 0x00000005e0007c0c */ /* 0x000fe2000e7c1270 */
[----:B------:R1:W-:Y:S01]  /*181fc0*/  @P5 STG.E desc[UR24][R14.64], R156 ;  /* 0x0000009c0e005986 */ /* 0x0003e2000c101918 */
[----:B------:R-:W-:-:S02]  /*181fd0*/  ISETP.LT.AND P0, PT, R240, UR5, !P4 ;  /* 0x00000005f0007c0c */ /* 0x000fc4000e701270 */
[----:B------:R-:W-:Y:S01]  /*181fe0*/  ISETP.LT.AND P2, PT, R248, UR5, !P4 ;  /* 0x00000005f8007c0c */ /* 0x000fe2000e741270 */
[----:B------:R1:W-:Y:S01]  /*181ff0*/  @P3 STG.E desc[UR24][R8.64], R148 ;  /* 0x0000009408003986 */ /* 0x0003e2000c101918 */
[----:B------:R-:W-:-:S03]  /*182000*/  ISETP.LT.AND P3, PT, R139, UR5, !P4 ;  /* 0x000000058b007c0c */ /* 0x000fc6000e761270 */
[----:B------:R-:W-:Y:S01]  /*182010*/  @P1 STG.E desc[UR24][R10.64], R4 ;  /* 0x000000040a001986 */ /* 0x000fe2000c101918 */
[----:B------:R-:W-:Y:S02]  /*182020*/  ISETP.LT.AND P1, PT, R138, UR5, !P4 ;  /* 0x000000058a007c0c */ /* 0x000fe4000e721270 */
[----:B------:R-:W-:Y:S01]  /*182030*/  ISETP.LT.AND P5, PT, R140, UR5, !P4 ;  /* 0x000000058c007c0c */ /* 0x000fe2000e7a1270 */
[C---:B---3--:R-:W-:Y:S01]  /*182040*/  IMAD.WIDE R16, R143.reuse, 0x4, R56 ;  /* 0x000000048f107825 */ /* 0x048fe200078e0238 */
[----:B------:R-:W3:Y:S03]  /*182050*/  LDL.LU R212, [R1+0x718] ;  /* 0x0007180001d47983 */ /* 0x000ee60000300800 */
[C---:B-1----:R-:W-:Y:S01]  /*182060*/  IMAD.WIDE R2, R143.reuse, 0x4, R54 ;  /* 0x000000048f027825 */ /* 0x042fe200078e0236 */
[----:B------:R1:W-:Y:S03]  /*182070*/  @P6 STG.E desc[UR24][R16.64], R216 ;  /* 0x000000d810006986 */ /* 0x0003e6000c101918 */
[C---:B------:R-:W-:Y:S01]  /*182080*/  IMAD.WIDE R12, R143.reuse, 0x4, R52 ;  /* 0x000000048f0c7825 */ /* 0x040fe200078e0234 */
[----:B------:R1:W-:Y:S03]  /*182090*/  @P0 STG.E desc[UR24][R2.64], R220 ;  /* 0x000000dc02000986 */ /* 0x0003e6000c101918 */
[C---:B------:R-:W-:Y:S01]  /*1820a0*/  IMAD.WIDE R14, R143.reuse, 0x4, R50 ;  /* 0x000000048f0e7825 */ /* 0x040fe200078e0232 */
[----:B------:R4:W-:Y:S03]  /*1820b0*/  @P2 STG.E desc[UR24][R12.64], R228 ;  /* 0x000000e40c002986 */ /* 0x0009e6000c101918 */
[C---:B------:R-:W-:Y:S01]  /*1820c0*/  IMAD.WIDE R8, R143.reuse, 0x4, R48 ;  /* 0x000000048f087825 */ /* 0x040fe200078e0230 */
[----:B-1----:R-:W3:Y:S03]  /*1820d0*/  LDL.LU R216, [R1+0x258] ;  /* 0x0002580001d87983 */ /* 0x002ee60000300800 */
[----:B------:R-:W-:Y:S01]  /*1820e0*/  IMAD.WIDE R10, R143, 0x4, R46 ;  /* 0x000000048f0a7825 */ /* 0x000fe200078e022e */
[----:B------:R-:W3:Y:S04]  /*1820f0*/  LDL.LU R220, [R1+0x238] ;  /* 0x0002380001dc7983 */ /* 0x000ee80000300800 */
[----:B----4-:R1:W-:Y:S04]  /*182100*/  @P1 STG.E desc[UR24][R14.64], R236 ;  /* 0x000000ec0e001986 */ /* 0x0103e8000c101918 */
[----:B------:R-:W4:Y:S04]  /*182110*/  LDL.LU R228, [R1+0x218] ;  /* 0x0002180001e47983 */ /* 0x000f280000300800 */
[----:B------:R1:W-:Y:S04]  /*182120*/  @P3 STG.E desc[UR24][R8.64], R244 ;  /* 0x000000f408003986 */ /* 0x0003e8000c101918 */
[----:B-1----:R-:W4:Y:S04]  /*182130*/  LDL.LU R236, [R1+0x1f8] ;  /* 0x0001f80001ec7983 */ /* 0x002f280000300800 */
[----:B------:R1:W-:Y:S04]  /*182140*/  @P5 STG.E desc[UR24][R10.64], R136 ;  /* 0x000000880a005986 */ /* 0x0003e8000c101918 */
[----:B------:R-:W4:Y:S04]  /*182150*/  LDL.LU R244, [R1+0x1d8] ;  /* 0x0001d80001f47983 */ /* 0x000f280000300800 */
[----:B-1----:R-:W3:Y:S01]  /*182160*/  LDL.LU R136, [R1+0x5708] ;  /* 0x0057080001887983 */ /* 0x002ee20000300800 */
[----:B------:R-:W-:Y:S01]  /*182170*/  ISETP.LT.AND P6, PT, R141, UR5, !P4 ;  /* 0x000000058d007c0c */ /* 0x000fe2000e7c1270 */
[----:B------:R-:W-:-:S04]  /*182180*/  IMAD.WIDE R16, R143, 0x4, R44 ;  /* 0x000000048f107825 */ /* 0x000fc800078e022c */
[----:B------:R-:W-:-:S08]  /*182190*/  IMAD.WIDE R2, R143, 0x4, R42 ;  /* 0x000000048f027825 */ /* 0x000fd000078e022a */
[----:B--2---:R1:W-:Y:S04]  /*1821a0*/  @P6 STG.E desc[UR24][R16.64], R137 ;  /* 0x0000008910006986 */ /* 0x0043e8000c101918 */
[----:B-1----:R-:W2:Y:S04]  /*1821b0*/  LDL.LU R137, [R1+0x68] ;  /* 0x0000680001897983 */ /* 0x002ea80000300800 */
[----:B------:R-:W2:Y:S01]  /*1821c0*/  LDL.LU R143, [R1+0x5704] ;  /* 0x00570400018f7983 */ /* 0x000ea20000300800 */
[----:B------:R-:W-:Y:S01]  /*1821d0*/  VIADD R0, R252, 0x1f3 ;  /* 0x000001f3fc007836 */ /* 0x000fe20000000000 */
[----:B------:R-:W-:-:S04]  /*1821e0*/  ISETP.LT.AND P4, PT, R142, UR5, !P4 ;  /* 0x000000058e007c0c */ /* 0x000fc8000e781270 */
[----:B------:R-:W-:-:S04]  /*1821f0*/  ISETP.GE.AND P0, PT, R0, UR6, PT ;  /* 0x0000000600007c0c */ /* 0x000fc8000bf06270 */
[----:B------:R-:W-:Y:S02]  /*182200*/  ISETP.LT.AND P1, PT, R224, UR5, !P0 ;  /* 0x00000005e0007c0c */ /* 0x000fe4000c721270 */
[----:B------:R-:W-:Y:S01]  /*182210*/  ISETP.LT.AND P2, PT, R240, UR5, !P0 ;  /* 0x00000005f0007c0c */ /* 0x000fe2000c741270 */
[----:B------:R-:W-:Y:S01]  /*182220*/  IMAD.WIDE R12, R208, 0x4, R56 ;  /* 0x00000004d00c7825 */ /* 0x000fe200078e0238 */
[----:B------:R-:W-:-:S03]  /*182230*/  ISETP.LT.AND P3, PT, R248, UR5, !P0 ;  /* 0x00000005f8007c0c */ /* 0x000fc6000c761270 */
[----:B------:R-:W-:Y:S01]  /*182240*/  IMAD.WIDE R14, R208, 0x4, R54 ;  /* 0x00000004d00e7825 */ /* 0x000fe200078e0236 */
[----:B------:R-:W-:Y:S01]  /*182250*/  ISETP.LT.AND P5, PT, R138, UR5, !P0 ;  /* 0x000000058a007c0c */ /* 0x000fe2000c7a1270 */
[----:B------:R1:W-:Y:S01]  /*182260*/  @P4 STG.E desc[UR24][R2.64], R205 ;  /* 0x000000cd02004986 */ /* 0x0003e2000c101918 */
[----:B------:R-:W-:-:S03]  /*182270*/  ISETP.LT.AND P6, PT, R139, UR5, !P0 ;  /* 0x000000058b007c0c */ /* 0x000fc6000c7c1270 */
[----:B------:R1:W-:Y:S01]  /*182280*/  @P1 STG.E desc[UR24][R12.64], R197 ;  /* 0x000000c50c001986 */ /* 0x0003e2000c101918 */
[----:B------:R-:W-:-:S03]  /*182290*/  ISETP.LT.AND P1, PT, R140, UR5, !P0 ;  /* 0x000000058c007c0c */ /* 0x000fc6000c721270 */
[----:B------:R1:W-:Y:S01]  /*1822a0*/  @P2 STG.E desc[UR24][R14.64], R189 ;  /* 0x000000bd0e002986 */ /* 0x0003e2000c101918 */
        /* <DEDUP_REMOVED lines=17> */
[----:B------:R-:W-:Y:S01]  /*1823c0*/  @P2 STG.E desc[UR24][R12.64], R149 ;  /* 0x000000950c002986 */ /* 0x000fe2000c101918 */
[----:B------:R-:W-:-:S03]  /*1823d0*/  ISETP.LT.AND P2, PT, R139, UR5, !P4 ;  /* 0x000000058b007c0c */ /* 0x000fc6000e741270 */
[----:B------:R1:W-:Y:S01]  /*1823e0*/  @P0 STG.E desc[UR24][R14.64], R5 ;  /* 0x000000050e000986 */ /* 0x0003e2000c101918 */
[----:B------:R-:W-:Y:S01]  /*1823f0*/  ISETP.LT.AND P0, PT, R138, UR5, !P4 ;  /* 0x000000058a007c0c */ /* 0x000fe2000e701270 */
[----:B------:R-:W-:-:S05]  /*182400*/  VIADD R0, R252, 0x1f5 ;  /* 0x000001f5fc007836 */ /* 0x000fca0000000000 */
[----:B------:R-:W-:Y:S01]  /*182410*/  ISETP.GE.AND P1, PT, R0, UR6, PT ;  /* 0x0000000600007c0c */ /* 0x000fe2000bf26270 */
[----:B---3--:R-:W-:-:S04]  /*182420*/  IMAD.WIDE R8, R136, 0x4, R56 ;  /* 0x0000000488087825 */ /* 0x008fc800078e0238 */
[C---:B-1----:R-:W-:Y:S01]  /*182430*/  IMAD.WIDE R10, R136.reuse, 0x4, R54 ;  /* 0x00000004880a7825 */ /* 0x042fe200078e0236 */
[----:B------:R-:W-:Y:S03]  /*182440*/  @P5 STG.E desc[UR24][R8.64], R212 ;  /* 0x000000d408005986 */ /* 0x000fe6000c101918 */
[C---:B------:R-:W-:Y:S01]  /*182450*/  IMAD.WIDE R16, R136.reuse, 0x4, R52 ;  /* 0x0000000488107825 */ /* 0x040fe200078e0234 */
[----:B------:R-:W-:Y:S03]  /*182460*/  @P6 STG.E desc[UR24][R10.64], R216 ;  /* 0x000000d80a006986 */ /* 0x000fe6000c101918 */
[C---:B------:R-:W-:Y:S01]  /*182470*/  IMAD.WIDE R2, R136.reuse, 0x4, R50 ;  /* 0x0000000488027825 */ /* 0x040fe200078e0232 */
[----:B------:R-:W-:Y:S03]  /*182480*/  @P3 STG.E desc[UR24][R16.64], R220 ;  /* 0x000000dc10003986 */ /* 0x000fe6000c101918 */
[----:B------:R-:W-:Y:S01]  /*182490*/  IMAD.WIDE R4, R136, 0x4, R48 ;  /* 0x0000000488047825 */ /* 0x000fe200078e0230 */
[----:B----4-:R-:W-:Y:S04]  /*1824a0*/  @P0 STG.E desc[UR24][R2.64], R228 ;  /* 0x000000e402000986 */ /* 0x010fe8000c101918 */
[----:B------:R1:W-:Y:S01]  /*1824b0*/  @P2 STG.E desc[UR24][R4.64], R236 ;  /* 0x000000ec04002986 */ /* 0x0003e2000c101918 */
[----:B------:R-:W-:-:S02]  /*1824c0*/  ISETP.LT.AND P5, PT, R140, UR5, !P4 ;  /* 0x000000058c007c0c */ /* 0x000fc4000e7a1270 */
[----:B------:R-:W-:Y:S01]  /*1824d0*/  ISETP.LT.AND P3, PT, R141, UR5, !P4 ;  /* 0x000000058d007c0c */ /* 0x000fe2000e761270 */
[----:B-1----:R-:W3:Y:S04]  /*1824e0*/  LDL.LU R236, [R1+0x5700] ;  /* 0x0057000001ec7983 */ /* 0x002ee80000300800 */
[----:B------:R-:W4:Y:S04]  /*1824f0*/  LDL.LU R212, [R1+0x71c] ;  /* 0x00071c0001d47983 */ /* 0x000f280000300800 */
[----:B------:R-:W4:Y:S01]  /*182500*/  LDL.LU R216, [R1+0x25c] ;  /* 0x00025c0001d87983 */ /* 0x000f220000300800 */
[----:B------:R-:W-:Y:S01]  /*182510*/  IMAD.WIDE R12, R136, 0x4, R46 ;  /* 0x00000004880c7825 */ /* 0x000fe200078e022e */
[----:B------:R-:W-:-:S03]  /*182520*/  ISETP.LT.AND P4, PT, R142, UR5, !P4 ;  /* 0x000000058e007c0c */ /* 0x000fc6000e781270 */
[----:B------:R-:W-:Y:S01]  /*182530*/  IMAD.WIDE R8, R136, 0x4, R44 ;  /* 0x0000000488087825 */ /* 0x000fe200078e022c */
[----:B------:R-:W-:Y:S01]  /*182540*/  ISETP.LT.AND P6, PT, R224, UR5, !P1 ;  /* 0x00000005e0007c0c */ /* 0x000fe2000cfc1270 */
[----:B------:R-:W4:Y:S01]  /*182550*/  LDL.LU R220, [R1+0x23c] ;  /* 0x00023c0001dc7983 */ /* 0x000f220000300800 */
[----:B------:R-:W-:Y:S01]  /*182560*/  ISETP.LT.AND P2, PT, R240, UR5, !P1 ;  /* 0x00000005f0007c0c */ /* 0x000fe2000cf41270 */
[----:B------:R-:W-:Y:S02]  /*182570*/  IMAD.WIDE R10, R136, 0x4, R42 ;  /* 0x00000004880a7825 */ /* 0x000fe400078e022a */
[----:B------:R1:W-:Y:S01]  /*182580*/  @P5 STG.E desc[UR24][R12.64], R244 ;  /* 0x000000f40c005986 */ /* 0x0003e2000c101918 */
[----:B------:R-:W-:-:S03]  /*182590*/  ISETP.LT.AND P5, PT, R248, UR5, !P1 ;  /* 0x00000005f8007c0c */ /* 0x000fc6000cfa1270 */
[----:B------:R-:W4:Y:S04]  /*1825a0*/  LDL.LU R228, [R1+0x21c] ;  /* 0x00021c0001e47983 */ /* 0x000f280000300800 */
[----:B-1----:R-:W4:Y:S04]  /*1825b0*/  LDL.LU R244, [R1+0x1fc] ;  /* 0x0001fc0001f47983 */ /* 0x002f280000300800 */
[----:B------:R-:W4:Y:S04]  /*1825c0*/  LDL.LU R136, [R1+0x1dc] ;  /* 0x0001dc0001887983 */ /* 0x000f280000300800 */
[----:B--2---:R1:W-:Y:S01]  /*1825d0*/  @P3 STG.E desc[UR24][R8.64], R137 ;  /* 0x0000008908003986 */ /* 0x0043e2000c101918 */
[----:B------:R-:W-:-:S03]  /*1825e0*/  IMAD.WIDE R14, R143, 0x4, R56 ;  /* 0x000000048f0e7825 */ /* 0x000fc600078e0238 */
[----:B-1----:R-:W2:Y:S01]  /*1825f0*/  LDL.LU R137, [R1+0x6c] ;  /* 0x00006c0001897983 */ /* 0x002ea20000300800 */
[----:B------:R-:W-:-:S04]  /*182600*/  IMAD.WIDE R2, R143, 0x4, R54 ;  /* 0x000000048f027825 */ /* 0x000fc800078e0236 */
[C---:B------:R-:W-:Y:S01]  /*182610*/  IMAD.WIDE R4, R143.reuse, 0x4, R52 ;  /* 0x000000048f047825 */ /* 0x040fe200078e0234 */
[----:B------:R1:W-:Y:S04]  /*182620*/  @P4 STG.E desc[UR24][R10.64], R206 ;  /* 0x000000ce0a004986 */ /* 0x0003e8000c101918 */
[----:B------:R-:W-:Y:S01]  /*182630*/  @P6 STG.E desc[UR24][R14.64], R198 ;  /* 0x000000c60e006986 */ /* 0x000fe2000c101918 */
[----:B------:R-:W-:-:S03]  /*182640*/  IMAD.WIDE R12, R143, 0x4, R50 ;  /* 0x000000048f0c7825 */ /* 0x000fc600078e0232 */
[----:B------:R1:W-:Y:S01]  /*182650*/  @P2 STG.E desc[UR24][R2.64], R190 ;  /* 0x000000be02002986 */ /* 0x0003e2000c101918 */
[----:B------:R-:W-:-:S03]  /*182660*/  IMAD.WIDE R8, R143, 0x4, R48 ;  /* 0x000000048f087825 */ /* 0x000fc600078e0230 */
[----:B------:R1:W-:Y:S02]  /*182670*/  @P5 STG.E desc[UR24][R4.64], R182 ;  /* 0x000000b604005986 */ /* 0x0003e4000c101918 */
[----:B-1----:R-:W-:-:S04]  /*182680*/  IMAD.WIDE R10, R143, 0x4, R46 ;  /* 0x000000048f0a7825 */ /* 0x002fc800078e022e */
[----:B------:R-:W-:-:S04]  /*182690*/  IMAD.WIDE R2, R143, 0x4, R44 ;  /* 0x000000048f027825 */ /* 0x000fc800078e022c */
[----:B------:R-:W-:Y:S02]  /*1826a0*/  IMAD.WIDE R4, R143, 0x4, R42 ;  /* 0x000000048f047825 */ /* 0x000fe400078e022a */
[----:B------:R-:W2:Y:S01]  /*1826b0*/  LDL.LU R143, [R1+0x56fc] ;  /* 0x0056fc00018f7983 */ /* 0x000ea20000300800 */
[----:B------:R-:W-:Y:S01]  /*1826c0*/  ISETP.LT.AND P3, PT, R138, UR5, !P1 ;  /* 0x000000058a007c0c */ /* 0x000fe2000cf61270 */
[----:B------:R-:W-:Y:S01]  /*1826d0*/  VIADD R0, R252, 0x1f6 ;  /* 0x000001f6fc007836 */ /* 0x000fe20000000000 */
[----:B------:R-:W-:Y:S02]  /*1826e0*/  ISETP.LT.AND P6, PT, R139, UR5, !P1 ;  /* 0x000000058b007c0c */ /* 0x000fe4000cfc1270 */
[----:B------:R-:W-:Y:S02]  /*1826f0*/  ISETP.LT.AND P4, PT, R140, UR5, !P1 ;  /* 0x000000058c007c0c */ /* 0x000fe4000cf81270 */
[----:B------:R-:W-:Y:S02]  /*182700*/  ISETP.GE.AND P0, PT, R0, UR6, PT ;  /* 0x0000000600007c0c */ /* 0x000fe4000bf06270 */
[----:B------:R-:W-:-:S02]  /*182710*/  ISETP.LT.AND P2, PT, R141, UR5, !P1 ;  /* 0x000000058d007c0c */ /* 0x000fc4000cf41270 */
[----:B------:R-:W-:Y:S02]  /*182720*/  ISETP.LT.AND P1, PT, R142, UR5, !P1 ;  /* 0x000000058e007c0c */ /* 0x000fe4000cf21270 */
[----:B------:R-:W-:Y:S01]  /*182730*/  ISETP.LT.AND P5, PT, R224, UR5, !P0 ;  /* 0x00000005e0007c0c */ /* 0x000fe2000c7a1270 */
[----:B------:R3:W-:Y:S01]  /*182740*/  @P3 STG.E desc[UR24][R12.64], R174 ;  /* 0x000000ae0c003986 */ /* 0x0007e2000c101918 */
[----:B------:R-:W-:-:S03]  /*182750*/  ISETP.LT.AND P3, PT, R240, UR5, !P0 ;  /* 0x00000005f0007c0c */ /* 0x000fc6000c761270 */
[----:B------:R1:W-:Y:S01]  /*182760*/  @P6 STG.E desc[UR24][R8.64], R166 ;  /* 0x000000a608006986 */ /* 0x0003e2000c101918 */
[----:B------:R-:W-:-:S03]  /*182770*/  ISETP.LT.AND P6, PT, R138, UR5, !P0 ;  /* 0x000000058a007c0c */ /* 0x000fc6000c7c1270 */
[----:B------:R1:W-:Y:S01]  /*182780*/  @P4 STG.E desc[UR24][R10.64], R158 ;  /* 0x0000009e0a004986 */ /* 0x0003e2000c101918 */
[----:B------:R-:W-:-:S03]  /*182790*/  ISETP.LT.AND P4, PT, R248, UR5, !P0 ;  /* 0x00000005f8007c0c */ /* 0x000fc6000c781270 */
[----:B------:R1:W-:Y:S04]  /*1827a0*/  @P2 STG.E desc[UR24][R2.64], R150 ;  /* 0x0000009602002986 */ /* 0x0003e8000c101918 */
[----:B------:R-:W-:Y:S01]  /*1827b0*/  @P1 STG.E desc[UR24][R4.64], R6 ;  /* 0x0000000604001986 */ /* 0x000fe2000c101918 */
[----:B------:R-:W-:Y:S01]  /*1827c0*/  ISETP.LT.AND P1, PT, R139, UR5, !P0 ;  /* 0x000000058b007c0c */ /* 0x000fe2000c721270 */
[----:B------:R-:W-:-:S05]  /*1827d0*/  VIADD R0, R252, 0x1f7 ;  /* 0x000001f7fc007836 */ /* 0x000fca0000000000 */
[----:B------:R-:W-:Y:S01]  /*1827e0*/  ISETP.GE.AND P2, PT, R0, UR6, PT ;  /* 0x0000000600007c0c */ /* 0x000fe2000bf46270 */
[----:B---3--:R-:W-:-:S04]  /*1827f0*/  IMAD.WIDE R12, R236, 0x4, R56 ;  /* 0x00000004ec0c7825 */ /* 0x008fc800078e0238 */
[----:B------:R-:W-:Y:S01]  /*182800*/  IMAD.WIDE R14, R236, 0x4, R54 ;  /* 0x00000004ec0e7825 */ /* 0x000fe200078e0236 */
[----:B----4-:R3:W-:Y:S01]  /*182810*/  @P5 STG.E desc[UR24][R12.64], R212 ;  /* 0x000000d40c005986 */ /* 0x0107e2000c101918 */
[----:B------:R-:W-:-:S03]  /*182820*/  ISETP.LT.AND P5, PT, R141, UR5, !P0 ;  /* 0x000000058d007c0c */ /* 0x000fc6000c7a1270 */
[----:B------:R-:W-:Y:S01]  /*182830*/  @P3 STG.E desc[UR24][R14.64], R216 ;  /* 0x000000d80e003986 */ /* 0x000fe2000c101918 */
[----:B------:R-:W-:Y:S01]  /*182840*/  ISETP.LT.AND P3, PT, R140, UR5, !P0 ;  /* 0x000000058c007c0c */ /* 0x000fe2000c761270 */
[----:B-1----:R-:W-:-:S04]  /*182850*/  IMAD.WIDE R8, R236, 0x4, R52 ;  /* 0x00000004ec087825 */ /* 0x002fc800078e0234 */
[C---:B------:R-:W-:Y:S01]  /*182860*/  IMAD.WIDE R10, R236.reuse, 0x4, R50 ;  /* 0x00000004ec0a7825 */ /* 0x040fe200078e0232 */
[----:B------:R1:W-:Y:S03]  /*182870*/  @P4 STG.E desc[UR24][R8.64], R220 ;  /* 0x000000dc08004986 */ /* 0x0003e6000c101918 */
[C---:B------:R-:W-:Y:S01]  /*182880*/  IMAD.WIDE R2, R236.reuse, 0x4, R48 ;  /* 0x00000004ec027825 */ /* 0x040fe200078e0230 */
[----:B---3--:R-:W3:Y:S03]  /*182890*/  LDL.LU R212, [R1+0x700] ;  /* 0x0007000001d47983 */ /* 0x008ee60000300800 */
[C---:B------:R-:W-:Y:S01]  /*1828a0*/  IMAD.WIDE R4, R236.reuse, 0x4, R46 ;  /* 0x00000004ec047825 */ /* 0x040fe200078e022e */
[----:B------:R4:W-:Y:S03]  /*1828b0*/  @P6 STG.E desc[UR24][R10.64], R228 ;  /* 0x000000e40a006986 */ /* 0x0009e6000c101918 */
[C---:B------:R-:W-:Y:S01]  /*1828c0*/  IMAD.WIDE R12, R236.reuse, 0x4, R44 ;  /* 0x00000004ec0c7825 */ /* 0x040fe200078e022c */
[----:B-1----:R-:W3:Y:S03]  /*1828d0*/  LDL.LU R220, [R1+0x240] ;  /* 0x0002400001dc7983 */ /* 0x002ee60000300800 */
[----:B------:R-:W-:Y:S01]  /*1828e0*/  IMAD.WIDE R14, R236, 0x4, R42 ;  /* 0x00000004ec0e7825 */ /* 0x000fe200078e022a */
[----:B------:R1:W-:Y:S04]  /*1828f0*/  @P1 STG.E desc[UR24][R2.64], R244 ;  /* 0x000000f402001986 */ /* 0x0003e8000c101918 */
[----:B----4-:R-:W4:Y:S04]  /*182900*/  LDL.LU R228, [R1+0x220] ;  /* 0x0002200001e47983 */ /* 0x010f280000300800 */
[----:B------:R-:W-:Y:S04]  /*182910*/  @P3 STG.E desc[UR24][R4.64], R136 ;  /* 0x0000008804003986 */ /* 0x000fe8000c101918 */
[----:B------:R-:W4:Y:S04]  /*182920*/  LDL.LU R236, [R1+0x200] ;  /* 0x0002000001ec7983 */ /* 0x000f280000300800 */
[----:B-1----:R-:W4:Y:S01]  /*182930*/  LDL.LU R244, [R1+0x1e0] ;  /* 0x0001e00001f47983 */ /* 0x002f220000300800 */
[----:B------:R-:W-:-:S02]  /*182940*/  ISETP.LT.AND P0, PT, R142, UR5, !P0 ;  /* 0x000000058e007c0c */ /* 0x000fc4000c701270 */
[----:B------:R-:W-:Y:S02]  /*182950*/  ISETP.LT.AND P4, PT, R224, UR5, !P2 ;  /* 0x00000005e0007c0c */ /* 0x000fe4000d781270 */
[----:B------:R-:W-:Y:S01]  /*182960*/  ISETP.LT.AND P6, PT, R240, UR5, !P2 ;  /* 0x00000005f0007c0c */ /* 0x000fe2000d7c1270 */
[----:B--2---:R1:W-:Y:S04]  /*182970*/  @P5 STG.E desc[UR24][R12.64], R137 ;  /* 0x000000890c005986 */ /* 0x0043e8000c101918 */
[----:B-1----:R-:W2:Y:S04]  /*182980*/  LDL.LU R137, [R1+0x56f8] ;  /* 0x0056f80001897983 */ /* 0x002ea80000300800 */
[----:B------:R-:W-:Y:S01]  /*182990*/  @P0 STG.E desc[UR24][R14.64], R207 ;  /* 0x000000cf0e000986 */ /* 0x000fe2000c101918 */
[----:B------:R-:W-:-:S04]  /*1829a0*/  IMAD.WIDE R8, R143, 0x4, R56 ;  /* 0x000000048f087825 */ /* 0x000fc800078e0238 */
[C---:B------:R-:W-:Y:S01]  /*1829b0*/  IMAD.WIDE R10, R143.reuse, 0x4, R54 ;  /* 0x000000048f0a7825 */ /* 0x040fe200078e0236 */
[----:B------:R1:W-:Y:S03]  /*1829c0*/  @P4 STG.E desc[UR24][R8.64], R199 ;  /* 0x000000c708004986 */ /* 0x0003e6000c101918 */
[C---:B------:R-:W-:Y:S01]  /*1829d0*/  IMAD.WIDE R2, R143.reuse, 0x4, R52 ;  /* 0x000000048f027825 */ /* 0x040fe200078e0234 */
[----:B------:R1:W-:Y:S03]  /*1829e0*/  @P6 STG.E desc[UR24][R10.64], R191 ;  /* 0x000000bf0a006986 */ /* 0x0003e6000c101918 */
[----:B------:R-:W-:-:S04]  /*1829f0*/  IMAD.WIDE R4, R143, 0x4, R50 ;  /* 0x000000048f047825 */ /* 0x000fc800078e0232 */
[----:B------:R-:W-:-:S04]  /*182a00*/  IMAD.WIDE R12, R143, 0x4, R48 ;  /* 0x000000048f0c7825 */ /* 0x000fc800078e0230 */
[----:B-1----:R-:W-:-:S04]  /*182a10*/  IMAD.WIDE R8, R143, 0x4, R46 ;  /* 0x000000048f087825 */ /* 0x002fc800078e022e */
[----:B------:R-:W-:-:S04]  /*182a20*/  IMAD.WIDE R10, R143, 0x4, R44 ;  /* 0x000000048f0a7825 */ /* 0x000fc800078e022c */
[----:B------:R-:W-:Y:S02]  /*182a30*/  IMAD.WIDE R14, R143, 0x4, R42 ;  /* 0x000000048f0e7825 */ /* 0x000fe400078e022a */
[----:B------:R-:W4:Y:S01]  /*182a40*/  LDL.LU R143, [R1+0x1b0] ;  /* 0x0001b000018f7983 */ /* 0x000f220000300800 */
[----:B------:R-:W-:Y:S02]  /*182a50*/  ISETP.LT.AND P1, PT, R248, UR5, !P2 ;  /* 0x00000005f8007c0c */ /* 0x000fe4000d721270 */
[----:B------:R-:W-:Y:S01]  /*182a60*/  ISETP.LT.AND P3, PT, R138, UR5, !P2 ;  /* 0x000000058a007c0c */ /* 0x000fe2000d761270 */
[----:B------:R-:W4:Y:S01]  /*182a70*/  LDL.LU R216, [R1+0x56f4] ;  /* 0x0056f40001d87983 */ /* 0x000f220000300800 */
[----:B------:R-:W-:Y:S02]  /*182a80*/  ISETP.LT.AND P4, PT, R139, UR5, !P2 ;  /* 0x000000058b007c0c */ /* 0x000fe4000d781270 */
[----:B------:R-:W-:Y:S01]  /*182a90*/  ISETP.LT.AND P6, PT, R140, UR5, !P2 ;  /* 0x000000058c007c0c */ /* 0x000fe2000d7c1270 */
[----:B------:R-:W-:Y:S01]  /*182aa0*/  VIADD R0, R252, 0x1f8 ;  /* 0x000001f8fc007836 */ /* 0x000fe20000000000 */
[----:B------:R-:W-:Y:S01]  /*182ab0*/  ISETP.LT.AND P5, PT, R141, UR5, !P2 ;  /* 0x000000058d007c0c */ /* 0x000fe2000d7a1270 */
[----:B------:R-:W4:Y:S03]  /*182ac0*/  LDL R136, [R1+0x56f0] ;  /* 0x0056f00001887983 */ /* 0x000f260000100800 */
[----:B------:R-:W-:Y:S01]  /*182ad0*/  ISETP.GE.AND P0, PT, R0, UR6, PT ;  /* 0x0000000600007c0c */ /* 0x000fe2000bf06270 */
[----:B------:R2:W-:Y:S01]  /*182ae0*/  @P1 STG.E desc[UR24][R2.64], R183 ;  /* 0x000000b702001986 */ /* 0x0005e2000c101918 */
[----:B------:R-:W-:-:S03]  /*182af0*/  ISETP.LT.AND P2, PT, R142, UR5, !P2 ;  /* 0x000000058e007c0c */ /* 0x000fc6000d741270 */
[----:B------:R1:W-:Y:S01]  /*182b00*/  @P3 STG.E desc[UR24][R4.64], R175 ;  /* 0x000000af04003986 */ /* 0x0003e2000c101918 */
[----:B------:R-:W-:-:S03]  /*182b10*/  ISETP.LT.AND P3, PT, R224, UR5, !P0 ;  /* 0x00000005e0007c0c */ /* 0x000fc6000c761270 */
[----:B------:R3:W-:Y:S04]  /*182b20*/  @P4 STG.E desc[UR24][R12.64], R167 ;  /* 0x000000a70c004986 */ /* 0x0007e8000c101918 */
[----:B------:R3:W-:Y:S01]  /*182b30*/  @P6 STG.E desc[UR24][R8.64], R159 ;  /* 0x0000009f08006986 */ /* 0x0007e2000c101918 */
[----:B------:R-:W-:Y:S02]  /*182b40*/  ISETP.LT.AND P6, PT, R240, UR5, !P0 ;  /* 0x00000005f0007c0c */ /* 0x000fe4000c7c1270 */
[----:B------:R-:W-:Y:S01]  /*182b50*/  ISETP.LT.AND P4, PT, R248, UR5, !P0 ;  /* 0x00000005f8007c0c */ /* 0x000fe2000c781270 */
[----:B------:R-:W-:Y:S01]  /*182b60*/  @P5 STG.E desc[UR24][R10.64], R151 ;  /* 0x000000970a005986 */ /* 0x000fe2000c101918 */
[----:B------:R-:W-:-:S03]  /*182b70*/  ISETP.LT.AND P5, PT, R138, UR5, !P0 ;  /* 0x000000058a007c0c */ /* 0x000fc6000c7a1270 */
[----:B------:R-:W-:Y:S01]  /*182b80*/  @P2 STG.E desc[UR24][R14.64], R7 ;  /* 0x000000070e002986 */ /* 0x000fe2000c101918 */
[----:B------:R-:W-:Y:S01]  /*182b90*/  ISETP.LT.AND P2, PT, R139, UR5, !P0 ;  /* 0x000000058b007c0c */ /* 0x000fe2000c741270 */
[----:B--2---:R-:W-:-:S04]  /*182ba0*/  IMAD.WIDE R2, R137, 0x4, R56 ;  /* 0x0000000489027825 */ /* 0x004fc800078e0238 */
[C---:B-1----:R-:W-:Y:S01]  /*182bb0*/  IMAD.WIDE R4, R137.reuse, 0x4, R54 ;  /* 0x0000000489047825 */ /* 0x042fe200078e0236 */
[----:B---3--:R-:W-:Y:S01]  /*182bc0*/  @P3 STG.E desc[UR24][R2.64], R212 ;  /* 0x000000d402003986 */ /* 0x008fe2000c101918 */
[----:B------:R-:W-:Y:S02]  /*182bd0*/  ISETP.LT.AND P3, PT, R140, UR5, !P0 ;  /* 0x000000058c007c0c */ /* 0x000fe4000c761270 */
[C---:B------:R-:W-:Y:S01]  /*182be0*/  IMAD.WIDE R12, R137.reuse, 0x4, R52 ;  /* 0x00000004890c7825 */ /* 0x040fe200078e0234 */
[----:B------:R1:W-:Y:S03]  /*182bf0*/  @P6 STG.E desc[UR24][R4.64], R220 ;  /* 0x000000dc04006986 */ /* 0x0003e6000c101918 */
[C---:B------:R-:W-:Y:S01]  /*182c00*/  IMAD.WIDE R8, R137.reuse, 0x4, R50 ;  /* 0x0000000489087825 */ /* 0x040fe200078e0232 */
[----:B----4-:R2:W-:Y:S04]  /*182c10*/  @P4 STG.E desc[UR24][R12.64], R228 ;  /* 0x000000e40c004986 */ /* 0x0105e8000c101918 */
[----:B-1----:R-:W3:Y:S01]  /*182c20*/  LDL.LU R220, [R1+0x704] ;  /* 0x0007040001dc7983 */ /* 0x002ee20000300800 */
[----:B------:R-:W-:-:S03]  /*182c30*/  IMAD.WIDE R6, R137, 0x4, R48 ;  /* 0x0000000489067825 */ /* 0x000fc600078e0230 */
[----:B------:R1:W-:Y:S01]  /*182c40*/  @P5 STG.E desc[UR24][R8.64], R236 ;  /* 0x000000ec08005986 */ /* 0x0003e2000c101918 */
[----:B------:R-:W-:-:S03]  /*182c50*/  IMAD.WIDE R2, R137, 0x4, R46 ;  /* 0x0000000489027825 */ /* 0x000fc600078e022e */
[----:B--2---:R-:W2:Y:S01]  /*182c60*/  LDL.LU R228, [R1+0x244] ;  /* 0x0002440001e47983 */ /* 0x004ea20000300800 */
[----:B------:R-:W-:-:S03]  /*182c70*/  IMAD.WIDE R4, R137, 0x4, R44 ;  /* 0x0000000489047825 */ /* 0x000fc600078e022c */
[----:B------:R4:W-:Y:S04]  /*182c80*/  @P2 STG.E desc[UR24][R6.64], R244 ;  /* 0x000000f406002986 */ /* 0x0009e8000c101918 */
[----:B-1----:R-:W2:Y:S01]  /*182c90*/  LDL.LU R236, [R1+0x224] ;  /* 0x0002240001ec7983 */ /* 0x002ea20000300800 */
[----:B------:R-:W-:-:S03]  /*182ca0*/  IMAD.WIDE R10, R137, 0x4, R42 ;  /* 0x00000004890a7825 */ /* 0x000fc600078e022a */
[----:B----4-:R-:W4:Y:S04]  /*182cb0*/  LDL.LU R244, [R1+0x204] ;  /* 0x0002040001f47983 */ /* 0x010f280000300800 */
[----:B------:R-:W4:Y:S04]  /*182cc0*/  LDL.LU R137, [R1+0x1e4] ;  /* 0x0001e40001897983 */ /* 0x000f280000300800 */
[----:B------:R1:W-:Y:S04]  /*182cd0*/  @P3 STG.E desc[UR24][R2.64], R143 ;  /* 0x0000008f02003986 */ /* 0x0003e8000c101918 */
[----:B-1----:R-:W4:Y:S01]  /*182ce0*/  LDL.LU R143, [R1+0x1b4] ;  /* 0x0001b400018f7983 */ /* 0x002f220000300800 */
[----:B------:R-:W-:Y:S01]  /*182cf0*/  VIADD R0, R252, 0x1f9 ;  /* 0x000001f9fc007836 */ /* 0x000fe20000000000 */
[----:B------:R-:W-:-:S04]  /*182d00*/  ISETP.LT.AND P4, PT, R141, UR5, !P0 ;  /* 0x000000058d007c0c */ /* 0x000fc8000c781270 */
[----:B------:R-:W-:Y:S02]  /*182d10*/  ISETP.GE.AND P1, PT, R0, UR6, PT ;  /* 0x0000000600007c0c */ /* 0x000fe4000bf26270 */
[----:B------:R-:W-:Y:S02]  /*182d20*/  ISETP.LT.AND P0, PT, R142, UR5, !P0 ;  /* 0x000000058e007c0c */ /* 0x000fe4000c701270 */
[----:B------:R-:W-:Y:S02]  /*182d30*/  ISETP.LT.AND P2, PT, R224, UR5, !P1 ;  /* 0x00000005e0007c0c */ /* 0x000fe4000cf41270 */
[----:B------:R-:W-:Y:S01]  /*182d40*/  ISETP.LT.AND P5, PT, R240, UR5, !P1 ;  /* 0x00000005f0007c0c */ /* 0x000fe2000cfa1270 */
[----:B------:R-:W-:Y:S01]  /*182d50*/  IMAD.WIDE R6, R216, 0x4, R56 ;  /* 0x00000004d8067825 */ /* 0x000fe200078e0238 */
[----:B------:R-:W-:Y:S01]  /*182d60*/  ISETP.LT.AND P6, PT, R248, UR5, !P1 ;  /* 0x00000005f8007c0c */ /* 0x000fe2000cfc1270 */
[----:B------:R1:W-:Y:S02]  /*182d70*/  @P4 STG.E desc[UR24][R4.64], R232 ;  /* 0x000000e804004986 */ /* 0x0003e4000c101918 */
[----:B------:R-:W-:-:S02]  /*182d80*/  VIADD R0, R252, 0x1fa ;  /* 0x000001fafc007836 */ /* 0x000fc40000000000 */
[----:B------:R-:W-:Y:S02]  /*182d90*/  IMAD.WIDE R8, R216, 0x4, R54 ;  /* 0x00000004d8087825 */ /* 0x000fe400078e0236 */
[----:B------:R1:W-:Y:S01]  /*182da0*/  @P0 STG.E desc[UR24][R10.64], R200 ;  /* 0x000000c80a000986 */ /* 0x0003e2000c101918 */
[----:B------:R-:W-:-:S03]  /*182db0*/  ISETP.LT.AND P0, PT, R138, UR5, !P1 ;  /* 0x000000058a007c0c */ /* 0x000fc6000cf01270 */
[----:B------:R1:W-:Y:S01]  /*182dc0*/  @P2 STG.E desc[UR24][R6.64], R192 ;  /* 0x000000c006002986 */ /* 0x0003e2000c101918 */
[----:B------:R-:W-:Y:S01]  /*182dd0*/  ISETP.LT.AND P2, PT, R139, UR5, !P1 ;  /* 0x000000058b007c0c */ /* 0x000fe2000cf41270 */
[----:B------:R-:W-:Y:S01]  /*182de0*/  IMAD.WIDE R12, R216, 0x4, R52 ;  /* 0x00000004d80c7825 */ /* 0x000fe200078e0234 */
[----:B------:R-:W-:Y:S01]  /*182df0*/  ISETP.LT.AND P4, PT, R140, UR5, !P1 ;  /* 0x000000058c007c0c */ /* 0x000fe2000cf81270 */
[----:B------:R1:W-:Y:S01]  /*182e00*/  @P5 STG.E desc[UR24][R8.64], R184 ;  /* 0x000000b808005986 */ /* 0x0003e2000c101918 */
[----:B------:R-:W-:Y:S02]  /*182e10*/  ISETP.GE.AND P3, PT, R0, UR6, PT ;  /* 0x0000000600007c0c */ /* 0x000fe4000bf66270 */
[----:B------:R-:W-:Y:S01]  /*182e20*/  ISETP.LT.AND P5, PT, R141, UR5, !P1 ;  /* 0x000000058d007c0c */ /* 0x000fe2000cfa1270 */
[----:B------:R1:W-:Y:S01]  /*182e30*/  @P6 STG.E desc[UR24][R12.64], R176 ;  /* 0x000000b00c006986 */ /* 0x0003e2000c101918 */
[----:B------:R-:W-:Y:S01]  /*182e40*/  ISETP.LT.AND P1, PT, R142, UR5, !P1 ;  /* 0x000000058e007c0c */ /* 0x000fe2000cf21270 */
[----:B------:R-:W-:Y:S01]  /*182e50*/  IMAD.WIDE R2, R216, 0x4, R50 ;  /* 0x00000004d8027825 */ /* 0x000fe200078e0232 */
[----:B------:R-:W-:-:S03]  /*182e60*/  ISETP.LT.AND P6, PT, R224, UR5, !P3 ;  /* 0x00000005e0007c0c */ /* 0x000fc6000dfc1270 */
[C---:B-1----:R-:W-:Y:S01]  /*182e70*/  IMAD.WIDE R4, R216.reuse, 0x4, R48 ;  /* 0x00000004d8047825 */ /* 0x042fe200078e0230 */
[----:B------:R1:W-:Y:S03]  /*182e80*/  @P0 STG.E desc[UR24][R2.64], R168 ;  /* 0x000000a802000986 */ /* 0x0003e6000c101918 */
[----:B------:R-:W-:Y:S01]  /*182e90*/  IMAD.WIDE R10, R216, 0x4, R46 ;  /* 0x00000004d80a7825 */ /* 0x000fe200078e022e */
[----:B------:R1:W-:Y:S01]  /*182ea0*/  @P2 STG.E desc[UR24][R4.64], R160 ;  /* 0x000000a004002986 */ /* 0x0003e2000c101918 */
[----:B------:R-:W-:Y:S02]  /*182eb0*/  ISETP.LT.AND P2, PT, R240, UR5, !P3 ;  /* 0x00000005f0007c0c */ /* 0x000fe4000df41270 */
[----:B------:R-:W-:Y:S01]  /*182ec0*/  IMAD.WIDE R6, R216, 0x4, R44 ;  /* 0x00000004d8067825 */ /* 0x000fe200078e022c */
[----:B------:R1:W-:Y:S01]  /*182ed0*/  @P4 STG.E desc[UR24][R10.64], R152 ;  /* 0x000000980a004986 */ /* 0x0003e2000c101918 */
[----:B------:R-:W-:-:S02]  /*182ee0*/  ISETP.LT.AND P4, PT, R248, UR5, !P3 ;  /* 0x00000005f8007c0c */ /* 0x000fc4000df81270 */
[----:B------:R-:W-:Y:S01]  /*182ef0*/  IMAD.WIDE R8, R216, 0x4, R42 ;  /* 0x00000004d8087825 */ /* 0x000fe200078e022a */
[----:B------:R1:W-:Y:S03]  /*182f00*/  @P5 STG.E desc[UR24][R6.64], R144 ;  /* 0x0000009006005986 */ /* 0x0003e6000c101918 */
[----:B------:R-:W-:Y:S01]  /*182f10*/  IMAD.WIDE R12, R136, 0x4, R56 ;  /* 0x00000004880c7825 */ /* 0x000fe200078e0238 */
[----:B------:R1:W-:Y:S01]  /*182f20*/  @P1 STG.E desc[UR24][R8.64], R100 ;  /* 0x0000006408001986 */ /* 0x0003e2000c101918 */
[----:B------:R-:W-:Y:S02]  /*182f30*/  ISETP.LT.AND P1, PT, R138, UR5, !P3 ;  /* 0x000000058a007c0c */ /* 0x000fe4000df21270 */
[----:B------:R-:W-:Y:S01]  /*182f40*/  VIADD R0, R252, 0x1fb ;  /* 0x000001fbfc007836 */ /* 0x000fe20000000000 */
[----:B------:R-:W-:Y:S01]  /*182f50*/  ISETP.LT.AND P5, PT, R139, UR5, !P3 ;  /* 0x000000058b007c0c */ /* 0x000fe2000dfa1270 */
[----:B-1----:R-:W-:-:S03]  /*182f60*/  IMAD.WIDE R2, R136, 0x4, R54 ;  /* 0x0000000488027825 */ /* 0x002fc600078e0236 */
[----:B------:R-:W-:Y:S01]  /*182f70*/  ISETP.GE.AND P0, PT, R0, UR6, PT ;  /* 0x0000000600007c0c */ /* 0x000fe2000bf06270 */
[----:B------:R-:W-:-:S04]  /*182f80*/  IMAD.WIDE R4, R136, 0x4, R52 ;  /* 0x0000000488047825 */ /* 0x000fc800078e0234 */
[----:B------:R-:W-:Y:S02]  /*182f90*/  VIADD R0, R252, 0x1fd ;  /* 0x000001fdfc007836 */ /* 0x000fe40000000000 */
[----:B------:R-:W-:-:S04]  /*182fa0*/  IMAD.WIDE R10, R136, 0x4, R50 ;  /* 0x00000004880a7825 */ /* 0x000fc800078e0232 */
[----:B------:R-:W-:-:S04]  /*182fb0*/  IMAD.WIDE R6, R136, 0x4, R48 ;  /* 0x0000000488067825 */ /* 0x000fc800078e0230 */
[----:B------:R-:W-:Y:S02]  /*182fc0*/  VIADD R14, R252, 0x1fc ;  /* 0x000001fcfc0e7836 */ /* 0x000fe40000000000 */
[----:B------:R-:W-:Y:S01]  /*182fd0*/  IMAD.WIDE R8, R136, 0x4, R46 ;  /* 0x0000000488087825 */ /* 0x000fe200078e022e */
[----:B---3--:R-:W-:Y:S01]  /*182fe0*/  @P6 STG.E desc[UR24][R12.64], R220 ;  /* 0x000000dc0c006986 */ /* 0x008fe2000c101918 */
[----:B------:R-:W-:-:S03]  /*182ff0*/  ISETP.LT.AND P6, PT, R140, UR5, !P3 ;  /* 0x000000058c007c0c */ /* 0x000fc6000dfc1270 */
[----:B--2---:R-:W-:Y:S04]  /*183000*/  @P2 STG.E desc[UR24][R2.64], R228 ;  /* 0x000000e402002986 */ /* 0x004fe8000c101918 */
[----:B------:R-:W-:Y:S01]  /*183010*/  @P4 STG.E desc[UR24][R4.64], R236 ;  /* 0x000000ec04004986 */ /* 0x000fe2000c101918 */
[----:B------:R-:W-:Y:S01]  /*183020*/  ISETP.GE.AND P4, PT, R0, UR6, PT ;  /* 0x0000000600007c0c */ /* 0x000fe2000bf86270 */
[C---:B------:R-:W-:Y:S02]  /*183030*/  VIADD R0, R252.reuse, 0x1fe ;  /* 0x000001fefc007836 */ /* 0x040fe40000000000 */
[----:B------:R-:W-:Y:S01]  /*183040*/  VIADD R252, R252, 0x1ff ;  /* 0x000001fffcfc7836 */ /* 0x000fe20000000000 */
[----:B------:R-:W-:Y:S01]  /*183050*/  ISETP.GE.AND P2, PT, R14, UR6, PT ;  /* 0x000000060e007c0c */ /* 0x000fe2000bf46270 */
[----:B----4-:R-:W-:Y:S01]  /*183060*/  @P1 STG.E desc[UR24][R10.64], R244 ;  /* 0x000000f40a001986 */ /* 0x010fe2000c101918 */
[----:B------:R-:W-:-:S03]  /*183070*/  ISETP.LT.AND P1, PT, R141, UR5, !P3 ;  /* 0x000000058d007c0c */ /* 0x000fc6000df21270 */
[----:B------:R1:W-:Y:S01]  /*183080*/  @P5 STG.E desc[UR24][R6.64], R137 ;  /* 0x0000008906005986 */ /* 0x0003e2000c101918 */
[----:B------:R-:W-:-:S03]  /*183090*/  ISETP.GE.AND P5, PT, R0, UR6, PT ;  /* 0x0000000600007c0c */ /* 0x000fc6000bfa6270 */
[----:B------:R2:W-:Y:S01]  /*1830a0*/  @P6 STG.E desc[UR24][R8.64], R143 ;  /* 0x0000008f08006986 */ /* 0x0005e2000c101918 */
[----:B------:R-:W-:-:S03]  /*1830b0*/  ISETP.GE.AND P6, PT, R252, UR6, PT ;  /* 0x00000006fc007c0c */ /* 0x000fc6000bfc6270 */
[----:B-1----:R-:W3:Y:S04]  /*1830c0*/  LDL.LU R137, [R1+0x56ec] ;  /* 0x0056ec0001897983 */ /* 0x002ee80000300800 */
[----:B--2---:R-:W2:Y:S01]  /*1830d0*/  LDL.LU R143, [R1+0x56e8] ;  /* 0x0056e800018f7983 */ /* 0x004ea20000300800 */
[----:B------:R-:W-:Y:S01]  /*1830e0*/  IMAD.WIDE R2, R136, 0x4, R44 ;  /* 0x0000000488027825 */ /* 0x000fe200078e022c */
[----:B------:R-:W-:Y:S02]  /*1830f0*/  ISETP.LT.AND P3, PT, R142, UR5, !P3 ;  /* 0x000000058e007c0c */ /* 0x000fe4000df61270 */
[----:B------:R-:W4:Y:S01]  /*183100*/  LDL.LU R216, [R1+0x708] ;  /* 0x0007080001d87983 */ /* 0x000f220000300800 */
[----:B------:R-:W-:-:S03]  /*183110*/  IMAD.WIDE R4, R136, 0x4, R42 ;  /* 0x0000000488047825 */ /* 0x000fc600078e022a */
[----:B------:R-:W4:Y:S04]  /*183120*/  LDL.LU R220, [R1+0x248] ;  /* 0x0002480001dc7983 */ /* 0x000f280000300800 */
[----:B------:R-:W4:Y:S04]  /*183130*/  LDL.LU R228, [R1+0x228] ;  /* 0x0002280001e47983 */ /* 0x000f280000300800 */
[----:B------:R-:W4:Y:S04]  /*183140*/  LDL.LU R236, [R1+0x208] ;  /* 0x0002080001ec7983 */ /* 0x000f280000300800 */
[----:B------:R-:W4:Y:S04]  /*183150*/  LDL.LU R244, [R1+0x1e8] ;  /* 0x0001e80001f47983 */ /* 0x000f280000300800 */
[----:B------:R-:W4:Y:S04]  /*183160*/  LDL.LU R136, [R1+0x1b8] ;  /* 0x0001b80001887983 */ /* 0x000f280000300800 */
[----:B------:R1:W-:Y:S01]  /*183170*/  @P1 STG.E desc[UR24][R2.64], R233 ;  /* 0x000000e902001986 */ /* 0x0003e2000c101918 */
[----:B------:R-:W-:-:S03]  /*183180*/  ISETP.LT.AND P1, PT, R224, UR5, !P0 ;  /* 0x00000005e0007c0c */ /* 0x000fc6000c721270 */
[----:B------:R1:W-:Y:S01]  /*183190*/  @P3 STG.E desc[UR24][R4.64], R201 ;  /* 0x000000c904003986 */ /* 0x0003e2000c101918 */
[----:B------:R-:W-:-:S03]  /*1831a0*/  ISETP.LT.AND P3, PT, R240, UR5, !P0 ;  /* 0x00000005f0007c0c */ /* 0x000fc6000c761270 */
[----:B------:R-:W4:Y:S01]  /*1831b0*/  LDL.LU R212, [R1+0x56e0] ;  /* 0x0056e00001d47983 */ /* 0x000f220000300800 */
[----:B---3--:R-:W-:-:S05]  /*1831c0*/  IMAD.WIDE R6, R137, 0x4, R56 ;  /* 0x0000000489067825 */ /* 0x008fca00078e0238 */
[----:B------:R3:W-:Y:S01]  /*1831d0*/  @P1 STG.E desc[UR24][R6.64], R193 ;  /* 0x000000c106001986 */ /* 0x0007e2000c101918 */
[----:B------:R-:W-:Y:S01]  /*1831e0*/  ISETP.LT.AND P1, PT, R248, UR5, !P0 ;  /* 0x00000005f8007c0c */ /* 0x000fe2000c721270 */
[----:B------:R-:W-:-:S04]  /*1831f0*/  IMAD.WIDE R8, R137, 0x4, R54 ;  /* 0x0000000489087825 */ /* 0x000fc800078e0236 */
[----:B-1----:R-:W-:Y:S01]  /*183200*/  IMAD.WIDE R2, R137, 0x4, R52 ;  /* 0x0000000489027825 */ /* 0x002fe200078e0234 */
[----:B------:R1:W-:Y:S01]  /*183210*/  @P3 STG.E desc[UR24][R8.64], R185 ;  /* 0x000000b908003986 */ /* 0x0003e2000c101918 */
[----:B------:R-:W-:-:S06]  /*183220*/  ISETP.LT.AND P3, PT, R138, UR5, !P0 ;  /* 0x000000058a007c0c */ /* 0x000fcc000c761270 */
[----:B------:R2:W-:Y:S01]  /*183230*/  @P1 STG.E desc[UR24][R2.64], R177 ;  /* 0x000000b102001986 */ /* 0x0005e2000c101918 */
[----:B------:R-:W-:Y:S01]  /*183240*/  ISETP.LT.AND P1, PT, R139, UR5, !P0 ;  /* 0x000000058b007c0c */ /* 0x000fe2000c721270 */
[----:B------:R-:W-:-:S04]  /*183250*/  IMAD.WIDE R4, R137, 0x4, R50 ;  /* 0x0000000489047825 */ /* 0x000fc800078e0232 */
[----:B---3--:R-:W-:Y:S01]  /*183260*/  IMAD.WIDE R6, R137, 0x4, R48 ;  /* 0x0000000489067825 */ /* 0x008fe200078e0230 */
[----:B------:R3:W-:Y:S01]  /*183270*/  @P3 STG.E desc[UR24][R4.64], R169 ;  /* 0x000000a904003986 */ /* 0x0007e2000c101918 */
[----:B------:R-:W-:-:S06]  /*183280*/  ISETP.LT.AND P3, PT, R140, UR5, !P0 ;  /* 0x000000058c007c0c */ /* 0x000fcc000c761270 */
[----:B------:R4:W-:Y:S01]  /*183290*/  @P1 STG.E desc[UR24][R6.64], R161 ;  /* 0x000000a106001986 */ /* 0x0009e2000c101918 */
[----:B------:R-:W-:Y:S02]  /*1832a0*/  ISETP.LT.AND P1, PT, R141, UR5, !P0 ;  /* 0x000000058d007c0c */ /* 0x000fe4000c721270 */
[----:B------:R-:W-:Y:S01]  /*1832b0*/  ISETP.LT.AND P0, PT, R142, UR5, !P0 ;  /* 0x000000058e007c0c */ /* 0x000fe2000c701270 */
[----:B-1----:R-:W-:-:S04]  /*1832c0*/  IMAD.WIDE R8, R137, 0x4, R46 ;  /* 0x0000000489087825 */ /* 0x002fc800078e022e */
[C---:B--2---:R-:W-:Y:S01]  /*1832d0*/  IMAD.WIDE R2, R137.reuse, 0x4, R44 ;  /* 0x0000000489027825 */ /* 0x044fe200078e022c */
[----:B------:R1:W-:Y:S01]  /*1832e0*/  @P3 STG.E desc[UR24][R8.64], R153 ;  /* 0x0000009908003986 */ /* 0x0003e2000c101918 */
[----:B------:R-:W-:Y:S02]  /*1832f0*/  ISETP.LT.AND P3, PT, R224, UR5, !P2 ;  /* 0x00000005e0007c0c */ /* 0x000fe4000d761270 */
[----:B---3--:R-:W-:Y:S02]  /*183300*/  IMAD.WIDE R4, R137, 0x4, R42 ;  /* 0x0000000489047825 */ /* 0x008fe400078e022a */
[----:B------:R2:W-:Y:S01]  /*183310*/  @P1 STG.E desc[UR24][R2.64], R145 ;  /* 0x0000009102001986 */ /* 0x0005e2000c101918 */
[----:B------:R-:W-:-:S03]  /*183320*/  ISETP.LT.AND P1, PT, R240, UR5, !P2 ;  /* 0x00000005f0007c0c */ /* 0x000fc6000d721270 */
[----:B------:R3:W-:Y:S01]  /*183330*/  @P0 STG.E desc[UR24][R4.64], R101 ;  /* 0x0000006504000986 */ /* 0x0007e2000c101918 */
[----:B------:R-:W-:Y:S01]  /*183340*/  ISETP.LT.AND P0, PT, R248, UR5, !P2 ;  /* 0x00000005f8007c0c */ /* 0x000fe2000d701270 */
[C---:B------:R-:W-:Y:S02]  /*183350*/  IMAD.WIDE R10, R143.reuse, 0x4, R56 ;  /* 0x000000048f0a7825 */ /* 0x040fe400078e0238 */
[----:B------:R-:W3:Y:S02]  /*183360*/  LDL.LU R137, [R1+0x56dc] ;  /* 0x0056dc0001897983 */ /* 0x000ee40000300800 */
[C---:B----4-:R-:W-:Y:S02]  /*183370*/  IMAD.WIDE R6, R143.reuse, 0x4, R54 ;  /* 0x000000048f067825 */ /* 0x050fe400078e0236 */
[----:B------:R4:W-:Y:S02]  /*183380*/  @P3 STG.E desc[UR24][R10.64], R216 ;  /* 0x000000d80a003986 */ /* 0x0009e4000c101918 */
[----:B-1----:R-:W-:-:S02]  /*183390*/  IMAD.WIDE R8, R143, 0x4, R52 ;  /* 0x000000048f087825 */ /* 0x002fc400078e0234 */
[----:B------:R1:W-:Y:S01]  /*1833a0*/  @P1 STG.E desc[UR24][R6.64], R220 ;  /* 0x000000dc06001986 */ /* 0x0003e2000c101918 */
[----:B------:R-:W-:Y:S01]  /*1833b0*/  ISETP.LT.AND P3, PT, R138, UR5, !P2 ;  /* 0x000000058a007c0c */ /* 0x000fe2000d761270 */
[----:B--2---:R-:W-:Y:S01]  /*1833c0*/  IMAD.WIDE R2, R143, 0x4, R50 ;  /* 0x000000048f027825 */ /* 0x004fe200078e0232 */
[----:B------:R-:W-:Y:S01]  /*1833d0*/  ISETP.LT.AND P1, PT, R139, UR5, !P2 ;  /* 0x000000058b007c0c */ /* 0x000fe2000d721270 */
[----:B------:R2:W-:Y:S02]  /*1833e0*/  @P0 STG.E desc[UR24][R8.64], R228 ;  /* 0x000000e408000986 */ /* 0x0005e4000c101918 */
[----:B---3--:R-:W-:Y:S01]  /*1833f0*/  IMAD.WIDE R4, R143, 0x4, R48 ;  /* 0x000000048f047825 */ /* 0x008fe200078e0230 */
[----:B------:R-:W-:-:S03]  /*183400*/  ISETP.LT.AND P0, PT, R140, UR5, !P2 ;  /* 0x000000058c007c0c */ /* 0x000fc6000d701270 */
[----:B----4-:R-:W-:-:S04]  /*183410*/  IMAD.WIDE R10, R143, 0x4, R44 ;  /* 0x000000048f0a7825 */ /* 0x010fc800078e022c */
[----:B-1----:R-:W-:-:S04]  /*183420*/  IMAD.WIDE R6, R143, 0x4, R46 ;  /* 0x000000048f067825 */ /* 0x002fc800078e022e */
[----:B------:R-:W-:Y:S02]  /*183430*/  IMAD.WIDE R12, R143, 0x4, R42 ;  /* 0x000000048f0c7825 */ /* 0x000fe400078e022a */
[----:B------:R-:W3:Y:S04]  /*183440*/  LDL.LU R143, [R1+0x5740] ;  /* 0x00574000018f7983 */ /* 0x000ee80000300800 */
[----:B------:R-:W4:Y:S04]  /*183450*/  LDL.LU R216, [R1+0x70c] ;  /* 0x00070c0001d87983 */ /* 0x000f280000300800 */
[----:B------:R-:W3:Y:S04]  /*183460*/  LDL.LU R220, [R1+0x24c] ;  /* 0x00024c0001dc7983 */ /* 0x000ee80000300800 */
[----:B--2---:R-:W2:Y:S04]  /*183470*/  LDL.LU R228, [R1+0x22c] ;  /* 0x00022c0001e47983 */ /* 0x004ea80000300800 */
[----:B------:R1:W-:Y:S04]  /*183480*/  @P3 STG.E desc[UR24][R2.64], R236 ;  /* 0x000000ec02003986 */ /* 0x0003e8000c101918 */
[----:B------:R1:W-:Y:S04]  /*183490*/  @P1 STG.E desc[UR24][R4.64], R244 ;  /* 0x000000f404001986 */ /* 0x0003e8000c101918 */
[----:B------:R1:W-:Y:S04]  /*1834a0*/  @P0 STG.E desc[UR24][R6.64], R136 ;  /* 0x0000008806000986 */ /* 0x0003e8000c101918 */
[----:B-1----:R-:W2:Y:S04]  /*1834b0*/  LDL.LU R236, [R1+0x20c] ;  /* 0x00020c0001ec7983 */ /* 0x002ea80000300800 */
[----:B------:R-:W2:Y:S04]  /*1834c0*/  LDL.LU R244, [R1+0x1ec] ;  /* 0x0001ec0001f47983 */ /* 0x000ea80000300800 */
[----:B------:R-:W2:Y:S01]  /*1834d0*/  LDL.LU R136, [R1+0x1bc] ;  /* 0x0001bc0001887983 */ /* 0x000ea20000300800 */
[----:B------:R-:W-:-:S02]  /*1834e0*/  ISETP.LT.AND P3, PT, R141, UR5, !P2 ;  /* 0x000000058d007c0c */ /* 0x000fc4000d761270 */
[----:B------:R-:W-:Y:S02]  /*1834f0*/  ISETP.LT.AND P2, PT, R142, UR5, !P2 ;  /* 0x000000058e007c0c */ /* 0x000fe4000d741270 */
[----:B------:R-:W-:Y:S02]  /*183500*/  ISETP.LT.AND P1, PT, R224, UR5, !P4 ;  /* 0x00000005e0007c0c */ /* 0x000fe4000e721270 */
[----:B------:R-:W-:Y:S01]  /*183510*/  ISETP.LT.AND P0, PT, R240, UR5, !P4 ;  /* 0x00000005f0007c0c */ /* 0x000fe2000e701270 */
[----:B------:R-:W-:-:S04]  /*183520*/  IMAD.WIDE R2, R212, 0x4, R56 ;  /* 0x00000004d4027825 */ /* 0x000fc800078e0238 */
[----:B------:R-:W-:Y:S02]  /*183530*/  IMAD.WIDE R4, R212, 0x4, R54 ;  /* 0x00000004d4047825 */ /* 0x000fe400078e0236 */
[----:B------:R1:W-:Y:S01]  /*183540*/  @P3 STG.E desc[UR24][R10.64], R234 ;  /* 0x000000ea0a003986 */ /* 0x0003e2000c101918 */
[----:B------:R-:W-:-:S03]  /*183550*/  ISETP.LT.AND P3, PT, R138, UR5, !P4 ;  /* 0x000000058a007c0c */ /* 0x000fc6000e761270 */
[----:B------:R1:W-:Y:S01]  /*183560*/  @P2 STG.E desc[UR24][R12.64], R202 ;  /* 0x000000ca0c002986 */ /* 0x0003e2000c101918 */
[----:B------:R-:W-:-:S03]  /*183570*/  ISETP.LT.AND P2, PT, R248, UR5, !P4 ;  /* 0x00000005f8007c0c */ /* 0x000fc6000e741270 */
[----:B------:R1:W-:Y:S01]  /*183580*/  @P1 STG.E desc[UR24][R2.64], R194 ;  /* 0x000000c202001986 */ /* 0x0003e2000c101918 */
[----:B------:R-:W-:-:S03]  /*183590*/  ISETP.LT.AND P1, PT, R139, UR5, !P4 ;  /* 0x000000058b007c0c */ /* 0x000fc6000e721270 */
[----:B------:R1:W-:Y:S01]  /*1835a0*/  @P0 STG.E desc[UR24][R4.64], R186 ;  /* 0x000000ba04000986 */ /* 0x0003e2000c101918 */
[----:B------:R-:W-:Y:S01]  /*1835b0*/  ISETP.LT.AND P0, PT, R140, UR5, !P4 ;  /* 0x000000058c007c0c */ /* 0x000fe2000e701270 */
[----:B------:R-:W-:-:S04]  /*1835c0*/  IMAD.WIDE R8, R212, 0x4, R52 ;  /* 0x00000004d4087825 */ /* 0x000fc800078e0234 */
[C---:B------:R-:W-:Y:S01]  /*1835d0*/  IMAD.WIDE R6, R212.reuse, 0x4, R50 ;  /* 0x00000004d4067825 */ /* 0x040fe200078e0232 */
[----:B------:R-:W-:Y:S03]  /*1835e0*/  @P2 STG.E desc[UR24][R8.64], R178 ;  /* 0x000000b208002986 */ /* 0x000fe6000c101918 */
[----:B-1----:R-:W-:Y:S01]  /*1835f0*/  IMAD.WIDE R10, R212, 0x4, R48 ;  /* 0x00000004d40a7825 */ /* 0x002fe200078e0230 */
[----:B------:R-:W-:-:S03]  /*183600*/  ISETP.LT.AND P2, PT, R141, UR5, !P4 ;  /* 0x000000058d007c0c */ /* 0x000fc6000e741270 */
[----:B------:R-:W-:Y:S01]  /*183610*/  IMAD.WIDE R12, R212, 0x4, R46 ;  /* 0x00000004d40c7825 */ /* 0x000fe200078e022e */
[----:B------:R1:W-:Y:S01]  /*183620*/  @P3 STG.E desc[UR24][R6.64], R170 ;  /* 0x000000aa06003986 */ /* 0x0003e2000c101918 */
[----:B------:R-:W-:Y:S02]  /*183630*/  ISETP.LT.AND P4, PT, R142, UR5, !P4 ;  /* 0x000000058e007c0c */ /* 0x000fe4000e781270 */
[----:B------:R-:W-:Y:S01]  /*183640*/  ISETP.LT.AND P3, PT, R224, UR5, !P5 ;  /* 0x00000005e0007c0c */ /* 0x000fe2000ef61270 */
[----:B------:R1:W-:Y:S01]  /*183650*/  @P1 STG.E desc[UR24][R10.64], R162 ;  /* 0x000000a20a001986 */ /* 0x0003e2000c101918 */
[----:B------:R-:W-:-:S03]  /*183660*/  ISETP.LT.AND P1, PT, R240, UR5, !P5 ;  /* 0x00000005f0007c0c */ /* 0x000fc6000ef21270 */
[----:B------:R1:W-:Y:S01]  /*183670*/  @P0 STG.E desc[UR24][R12.64], R154 ;  /* 0x0000009a0c000986 */ /* 0x0003e2000c101918 */
[----:B------:R-:W-:Y:S01]  /*183680*/  ISETP.LT.AND P0, PT, R248, UR5, !P5 ;  /* 0x00000005f8007c0c */ /* 0x000fe2000ef01270 */
[----:B------:R-:W-:-:S04]  /*183690*/  IMAD.WIDE R2, R212, 0x4, R44 ;  /* 0x00000004d4027825 */ /* 0x000fc800078e022c */
[----:B------:R-:W-:Y:S01]  /*1836a0*/  IMAD.WIDE R4, R212, 0x4, R42 ;  /* 0x00000004d4047825 */ /* 0x000fe200078e022a */
[----:B------:R1:W-:Y:S01]  /*1836b0*/  @P2 STG.E desc[UR24][R2.64], R146 ;  /* 0x0000009202002986 */ /* 0x0003e2000c101918 */
[----:B------:R-:W-:-:S03]  /*1836c0*/  ISETP.LT.AND P2, PT, R138, UR5, !P5 ;  /* 0x000000058a007c0c */ /* 0x000fc6000ef41270 */
[----:B------:R1:W-:Y:S01]  /*1836d0*/  @P4 STG.E desc[UR24][R4.64], R102 ;  /* 0x0000006604004986 */ /* 0x0003e2000c101918 */
[----:B------:R-:W-:Y:S01]  /*1836e0*/  ISETP.LT.AND P4, PT, R140, UR5, !P5 ;  /* 0x000000058c007c0c */ /* 0x000fe2000ef81270 */
[----:B-1----:R-:W-:-:S04]  /*1836f0*/  IMAD.WIDE R6, R137, 0x4, R56 ;  /* 0x0000000489067825 */ /* 0x002fc800078e0238 */
[----:B------:R-:W-:-:S04]  /*183700*/  IMAD.WIDE R8, R137, 0x4, R54 ;  /* 0x0000000489087825 */ /* 0x000fc800078e0236 */
[----:B------:R-:W-:-:S04]  /*183710*/  IMAD.WIDE R10, R137, 0x4, R52 ;  /* 0x00000004890a7825 */ /* 0x000fc800078e0234 */
[----:B------:R-:W-:-:S04]  /*183720*/  IMAD.WIDE R12, R137, 0x4, R50 ;  /* 0x00000004890c7825 */ /* 0x000fc800078e0232 */
[----:B------:R-:W-:-:S04]  /*183730*/  IMAD.WIDE R2, R137, 0x4, R48 ;  /* 0x0000000489027825 */ /* 0x000fc800078e0230 */
[----:B------:R-:W-:Y:S01]  /*183740*/  IMAD.WIDE R4, R137, 0x4, R46 ;  /* 0x0000000489047825 */ /* 0x000fe200078e022e */
[----:B----4-:R1:W-:Y:S01]  /*183750*/  @P3 STG.E desc[UR24][R6.64], R216 ;  /* 0x000000d806003986 */ /* 0x0103e2000c101918 */
[----:B------:R-:W-:-:S03]  /*183760*/  ISETP.LT.AND P3, PT, R139, UR5, !P5 ;  /* 0x000000058b007c0c */ /* 0x000fc6000ef61270 */
[----:B---3--:R3:W-:Y:S01]  /*183770*/  @P1 STG.E desc[UR24][R8.64], R220 ;  /* 0x000000dc08001986 */ /* 0x0087e2000c101918 */
[----:B------:R-:W-:-:S03]  /*183780*/  ISETP.LT.AND P1, PT, R224, UR5, !P6 ;  /* 0x00000005e0007c0c */ /* 0x000fc6000f721270 */
[----:B--2---:R2:W-:Y:S01]  /*183790*/  @P0 STG.E desc[UR24][R10.64], R228 ;  /* 0x000000e40a000986 */ /* 0x0045e2000c101918 */
[----:B------:R-:W-:Y:S02]  /*1837a0*/  ISETP.LT.AND P0, PT, R141, UR5, !P5 ;  /* 0x000000058d007c0c */ /* 0x000fe4000ef01270 */
[----:B------:R-:W-:Y:S01]  /*1837b0*/  ISETP.LT.AND P5, PT, R142, UR5, !P5 ;  /* 0x000000058e007c0c */ /* 0x000fe2000efa1270 */
[----:B-1----:R-:W-:-:S04]  /*1837c0*/  IMAD.WIDE R6, R137, 0x4, R44 ;  /* 0x0000000489067825 */ /* 0x002fc800078e022c */
[----:B---3--:R-:W-:-:S04]  /*1837d0*/  IMAD.WIDE R8, R137, 0x4, R42 ;  /* 0x0000000489087825 */ /* 0x008fc800078e022a */
[----:B------:R-:W-:Y:S01]  /*1837e0*/  IMAD.WIDE R56, R143, 0x4, R56 ;  /* 0x000000048f387825 */ /* 0x000fe200078e0238 */
[----:B------:R2:W-:Y:S01]  /*1837f0*/  @P2 STG.E desc[UR24][R12.64], R236 ;  /* 0x000000ec0c002986 */ /* 0x0005e2000c101918 */
[----:B------:R-:W-:-:S03]  /*183800*/  ISETP.LT.AND P2, PT, R240, UR5, !P6 ;  /* 0x00000005f0007c0c */ /* 0x000fc6000f741270 */
        /* <DEDUP_REMOVED lines=9> */
[----:B------:R-:W-:Y:S02]  /*1838a0*/  ISETP.LT.AND P1, PT, R141, UR5, !P6 ;  /* 0x000000058d007c0c */ /* 0x000fe4000f721270 */
[----:B------:R-:W-:Y:S01]  /*1838b0*/  ISETP.LT.AND P6, PT, R142, UR5, !P6 ;  /* 0x000000058e007c0c */ /* 0x000fe2000f7c1270 */
[----:B------:R-:W-:-:S04]  /*1838c0*/  IMAD.WIDE R54, R143, 0x4, R54 ;  /* 0x000000048f367825 */ /* 0x000fc800078e0236 */
[C---:B------:R-:W-:Y:S01]  /*1838d0*/  IMAD.WIDE R52, R143.reuse, 0x4, R52 ;  /* 0x000000048f347825 */ /* 0x040fe200078e0234 */
[----:B------:R2:W-:Y:S03]  /*1838e0*/  @P2 STG.E desc[UR24][R54.64], R187 ;  /* 0x000000bb36002986 */ /* 0x0005e6000c101918 */
[C---:B------:R-:W-:Y:S01]  /*1838f0*/  IMAD.WIDE R50, R143.reuse, 0x4, R50 ;  /* 0x000000048f327825 */ /* 0x040fe200078e0232 */
[----:B------:R2:W-:Y:S03]  /*183900*/  @P3 STG.E desc[UR24][R52.64], R179 ;  /* 0x000000b334003986 */ /* 0x0005e6000c101918 */
[C---:B------:R-:W-:Y:S01]  /*183910*/  IMAD.WIDE R48, R143.reuse, 0x4, R48 ;  /* 0x000000048f307825 */ /* 0x040fe200078e0230 */
[----:B------:R2:W-:Y:S03]  /*183920*/  @P4 STG.E desc[UR24][R50.64], R171 ;  /* 0x000000ab32004986 */ /* 0x0005e6000c101918 */
[C---:B------:R-:W-:Y:S01]  /*183930*/  IMAD.WIDE R46, R143.reuse, 0x4, R46 ;  /* 0x000000048f2e7825 */ /* 0x040fe200078e022e */
[----:B------:R2:W-:Y:S03]  /*183940*/  @P0 STG.E desc[UR24][R48.64], R163 ;  /* 0x000000a330000986 */ /* 0x0005e6000c101918 */
[C---:B------:R-:W-:Y:S01]  /*183950*/  IMAD.WIDE R44, R143.reuse, 0x4, R44 ;  /* 0x000000048f2c7825 */ /* 0x040fe200078e022c */
[----:B------:R2:W-:Y:S04]  /*183960*/  @P5 STG.E desc[UR24][R46.64], R155 ;  /* 0x0000009b2e005986 */ /* 0x0005e8000c101918 */
[----:B------:R2:W-:Y:S01]  /*183970*/  @P1 STG.E desc[UR24][R44.64], R147 ;  /* 0x000000932c001986 */ /* 0x0005e2000c101918 */
[----:B------:R-:W-:Y:S01]  /*183980*/  IMAD.WIDE R42, R143, 0x4, R42 ;  /* 0x000000048f2a7825 */ /* 0x000fe200078e022a */
[----:B------:R-:W-:Y:S06]  /*183990*/  @!P6 EXIT ;  /* 0x000000000000e94d */ /* 0x000fec0003800000 */
[----:B------:R-:W-:Y:S01]  /*1839a0*/  STG.E desc[UR24][R42.64], R103 ;  /* 0x000000672a007986 */ /* 0x000fe2000c101918 */
[----:B------:R-:W-:Y:S05]  /*1839b0*/  EXIT ;  /* 0x000000000000794d */ /* 0x000fea0003800000 */
.L_x_3:
[----:B------:R-:W-:-:S00]  /*1839c0*/  BRA `(.L_x_3) ;  /* 0xfffffffc00fc7947 */ /* 0x000fc0000383ffff */
[----:B------:R-:W-:-:S00]  /*1839d0*/  NOP ;  /* 0x0000000000007918 */ /* 0x000fc00000000000 */
        /* <DEDUP_REMOVED lines=10> */
.L_x_4:


//--------------------- .nv.shared.matmul_kernel  --------------------------
	.section	.nv.shared.matmul_kernel,"aw",@nobits
	.sectionflags	@""
	.align	16
	.zero		1024


//--------------------- .nv.shared.reserved.0     --------------------------
	.section	.nv.shared.reserved.0,"aw",@nobits
	.weak		__nv_reservedSMEM_offset_0_alias
	.size		__nv_reservedSMEM_offset_0_alias, 0, 0
	.other		__nv_reservedSMEM_offset_0_alias,@"STO_CUDA_RESERVED_SHARED STV_DEFAULT"
__nv_reservedSMEM_offset_0_alias:
	.zero		0


//--------------------- .nv.constant0.matmul_kernel --------------------------
	.section	.nv.constant0.matmul_kernel,"a",@progbits
	.sectionflags	@""
	.align	4
.nv.constant0.matmul_kernel:
	.zero		608


//--------------------- SYMBOLS --------------------------

	.type		.nv.reservedSmem.offset0,@object
	.size		.nv.reservedSmem.offset0,0x4
